	.target	sm_100a

	.elftype	@"ET_EXEC"


//--------------------- .note.nv.tkinfo           --------------------------
	.section	.note.nv.tkinfo,"",@"SHT_NOTE"
	.sectionflags	@"SHF_NOTE_NV_TKINFO"
	.tkinfo
        /*0018*/ 	.word	0x00000002
        /*0030*/ 	.string	""
        /*0030*/ 	.string	"ptxas"
        /*0030*/ 	.string	"Cuda compilation tools, release 13.0, V13.0.88"
        /*0030*/ 	.string	"Build cuda_13.0.r13.0/compiler.36424714_0"
        /*0030*/ 	.string	"-arch sm_100a -m 64 "



//--------------------- .note.nv.cuinfo           --------------------------
	.section	.note.nv.cuinfo,"",@"SHT_NOTE"
	.sectionflags	@"SHF_NOTE_NV_CUINFO"
        /*0018*/ 	.short	0x0002
        /*001a*/ 	.short	0x0064
        /*001c*/ 	.short	0x0082
	.zero		2


//--------------------- .nv.info                  --------------------------
	.section	.nv.info,"",@"SHT_CUDA_INFO"
	.align	4


	//----- nvinfo : EIATTR_REGCOUNT
	.align		4
        /*0000*/ 	.byte	0x04, 0x2f
        /*0002*/ 	.short	(.L_19 - .L_18)
	.align		4
.L_18:
        /*0004*/ 	.word	index@(_ZN7cutlass13device_kernelINS_4gemm6kernel13GemmUniversalINS1_17GroupProblemShapeIN4cute5tupleIJiiiEEEEENS1_10collective13CollectiveMmaINS1_40MainloopSm100ArrayTmaUmmaWarpSpecializedILi6ELi8ELi4ENS6_IJNS5_1CILi2EEENSC_ILi1EEESE_EEEEENS6_IJNSC_ILi128EEESH_SH_EEENS_10bfloat16_tEPNS6_IJlSE_NSC_ILi0EEEEEESJ_SM_NS5_8TiledMMAINS5_8MMA_AtomIJNS5_26SM100_MMA_F16BF16_2x1SM_SSISJ_SJ_fLi128ELi128ELNS5_4UMMA5MajorE0ELSR_0ELNSQ_7ScaleInE0ELSS_0EEEEEENS5_6LayoutINS6_IJSE_SE_SE_EEENS6_IJSK_SK_SK_EEEEENS6_IJNS5_10UnderscoreESZ_SZ_EEEEENS5_18SM100_TMA_2SM_LOADENS5_14ComposedLayoutINS5_7SwizzleILi3ELi4ELi3EEENS5_18smem_ptr_flag_bitsILi16EEENSV_INS6_IJNSC_ILi8EEENSC_ILi64EEEEEENS6_IJS19_SE_EEEEEEEvNS5_8identityES12_S1D_vS1E_EENS_8epilogue10collective18CollectiveEpilogueINS1G_31Sm100PtrArrayTmaWarpSpecializedILi4ELi2ELi16ELb1ELb0EEEJNS6_IJS19_SH_SH_EEENS6_IJNSV_IS19_SE_EENSV_INS6_IJNSC_ILi16EEESD_EEENS6_IJSE_S19_EEEEEEEENS_6half_tEPNS6_IJSE_lSK_EEES1S_S1U_NS1G_6fusion15FusionCallbacksIS1K_NS1V_17LinearCombinationIS1S_fS1S_fLNS_15FloatRoundStyleE2EEES1L_S1R_JEEENS5_5SM1004TMEM4LOAD26SM100_TMEM_LOAD_16dp256b2xENS5_13SM90_TMA_LOADENS13_IS15_S17_NSV_INS6_IJS19_S18_EEES1P_EEEENS5_17SM75_U16x8_LDSM_TENS5_14SM90_TMA_STOREES28_NS5_17SM90_U16x8_STSM_TENS5_39AutoVectorizingCopyWithAssumedAlignmentILi128EEEEEEvvEEEEvNT_6ParamsE)
        /*0008*/ 	.word	0x000000a8


	//----- nvinfo : EIATTR_FRAME_SIZE
	.align		4
.L_19:
        /*000c*/ 	.byte	0x04, 0x11
        /*000e*/ 	.short	(.L_21 - .L_20)
	.align		4
.L_20:
        /*0010*/ 	.word	index@($__internal_3_$__cuda_sm20_div_u64)
        /*0014*/ 	.word	0x00000000


	//----- nvinfo : EIATTR_FRAME_SIZE
	.align		4
.L_21:
        /*0018*/ 	.byte	0x04, 0x11
        /*001a*/ 	.short	(.L_23 - .L_22)
	.align		4
.L_22:
        /*001c*/ 	.word	index@($__internal_2_$__cuda_sm10x_tcgen05_guardrail_trap_unallocated_columns_being_dealloced)
        /*0020*/ 	.word	0x00000000


	//----- nvinfo : EIATTR_FRAME_SIZE
	.align		4
.L_23:
        /*0024*/ 	.byte	0x04, 0x11
        /*0026*/ 	.short	(.L_25 - .L_24)
	.align		4
.L_24:
        /*0028*/ 	.word	index@($__internal_1_$__cuda_sm10x_tcgen05_guardrail_trap_phase_invalid_during_alloc)
        /*002c*/ 	.word	0x00000000


	//----- nvinfo : EIATTR_FRAME_SIZE
	.align		4
.L_25:
        /*0030*/ 	.byte	0x04, 0x11
        /*0032*/ 	.short	(.L_27 - .L_26)
	.align		4
.L_26:
        /*0034*/ 	.word	index@($__internal_0_$__cuda_sm10x_tcgen05_guardrail_trap_col_being_dealloced_not_returned_by_alloc)
        /*0038*/ 	.word	0x00000000


	//----- nvinfo : EIATTR_FRAME_SIZE
	.align		4
.L_27:
        /*003c*/ 	.byte	0x04, 0x11
        /*003e*/ 	.short	(.L_29 - .L_28)
	.align		4
.L_28:
        /*0040*/ 	.word	index@(_ZN7cutlass13device_kernelINS_4gemm6kernel13GemmUniversalINS1_17GroupProblemShapeIN4cute5tupleIJiiiEEEEENS1_10collective13CollectiveMmaINS1_40MainloopSm100ArrayTmaUmmaWarpSpecializedILi6ELi8ELi4ENS6_IJNS5_1CILi2EEENSC_ILi1EEESE_EEEEENS6_IJNSC_ILi128EEESH_SH_EEENS_10bfloat16_tEPNS6_IJlSE_NSC_ILi0EEEEEESJ_SM_NS5_8TiledMMAINS5_8MMA_AtomIJNS5_26SM100_MMA_F16BF16_2x1SM_SSISJ_SJ_fLi128ELi128ELNS5_4UMMA5MajorE0ELSR_0ELNSQ_7ScaleInE0ELSS_0EEEEEENS5_6LayoutINS6_IJSE_SE_SE_EEENS6_IJSK_SK_SK_EEEEENS6_IJNS5_10UnderscoreESZ_SZ_EEEEENS5_18SM100_TMA_2SM_LOADENS5_14ComposedLayoutINS5_7SwizzleILi3ELi4ELi3EEENS5_18smem_ptr_flag_bitsILi16EEENSV_INS6_IJNSC_ILi8EEENSC_ILi64EEEEEENS6_IJS19_SE_EEEEEEEvNS5_8identityES12_S1D_vS1E_EENS_8epilogue10collective18CollectiveEpilogueINS1G_31Sm100PtrArrayTmaWarpSpecializedILi4ELi2ELi16ELb1ELb0EEEJNS6_IJS19_SH_SH_EEENS6_IJNSV_IS19_SE_EENSV_INS6_IJNSC_ILi16EEESD_EEENS6_IJSE_S19_EEEEEEEENS_6half_tEPNS6_IJSE_lSK_EEES1S_S1U_NS1G_6fusion15FusionCallbacksIS1K_NS1V_17LinearCombinationIS1S_fS1S_fLNS_15FloatRoundStyleE2EEES1L_S1R_JEEENS5_5SM1004TMEM4LOAD26SM100_TMEM_LOAD_16dp256b2xENS5_13SM90_TMA_LOADENS13_IS15_S17_NSV_INS6_IJS19_S18_EEES1P_EEEENS5_17SM75_U16x8_LDSM_TENS5_14SM90_TMA_STOREES28_NS5_17SM90_U16x8_STSM_TENS5_39AutoVectorizingCopyWithAssumedAlignmentILi128EEEEEEvvEEEEvNT_6ParamsE)
        /*0044*/ 	.word	0x00000000


	//----- nvinfo : EIATTR_MIN_STACK_SIZE
	.align		4
.L_29:
        /*0048*/ 	.byte	0x04, 0x12
        /*004a*/ 	.short	(.L_31 - .L_30)
	.align		4
.L_30:
        /*004c*/ 	.word	index@(_ZN7cutlass13device_kernelINS_4gemm6kernel13GemmUniversalINS1_17GroupProblemShapeIN4cute5tupleIJiiiEEEEENS1_10collective13CollectiveMmaINS1_40MainloopSm100ArrayTmaUmmaWarpSpecializedILi6ELi8ELi4ENS6_IJNS5_1CILi2EEENSC_ILi1EEESE_EEEEENS6_IJNSC_ILi128EEESH_SH_EEENS_10bfloat16_tEPNS6_IJlSE_NSC_ILi0EEEEEESJ_SM_NS5_8TiledMMAINS5_8MMA_AtomIJNS5_26SM100_MMA_F16BF16_2x1SM_SSISJ_SJ_fLi128ELi128ELNS5_4UMMA5MajorE0ELSR_0ELNSQ_7ScaleInE0ELSS_0EEEEEENS5_6LayoutINS6_IJSE_SE_SE_EEENS6_IJSK_SK_SK_EEEEENS6_IJNS5_10UnderscoreESZ_SZ_EEEEENS5_18SM100_TMA_2SM_LOADENS5_14ComposedLayoutINS5_7SwizzleILi3ELi4ELi3EEENS5_18smem_ptr_flag_bitsILi16EEENSV_INS6_IJNSC_ILi8EEENSC_ILi64EEEEEENS6_IJS19_SE_EEEEEEEvNS5_8identityES12_S1D_vS1E_EENS_8epilogue10collective18CollectiveEpilogueINS1G_31Sm100PtrArrayTmaWarpSpecializedILi4ELi2ELi16ELb1ELb0EEEJNS6_IJS19_SH_SH_EEENS6_IJNSV_IS19_SE_EENSV_INS6_IJNSC_ILi16EEESD_EEENS6_IJSE_S19_EEEEEEEENS_6half_tEPNS6_IJSE_lSK_EEES1S_S1U_NS1G_6fusion15FusionCallbacksIS1K_NS1V_17LinearCombinationIS1S_fS1S_fLNS_15FloatRoundStyleE2EEES1L_S1R_JEEENS5_5SM1004TMEM4LOAD26SM100_TMEM_LOAD_16dp256b2xENS5_13SM90_TMA_LOADENS13_IS15_S17_NSV_INS6_IJS19_S18_EEES1P_EEEENS5_17SM75_U16x8_LDSM_TENS5_14SM90_TMA_STOREES28_NS5_17SM90_U16x8_STSM_TENS5_39AutoVectorizingCopyWithAssumedAlignmentILi128EEEEEEvvEEEEvNT_6ParamsE)
        /*0050*/ 	.word	0x00000000
.L_31:


//--------------------- .nv.compat                --------------------------
	.section	.nv.compat,"",@"SHT_CUDA_COMPAT_INFO"
	.align	4
        /*0000*/ 	.byte	0x02, 0x09, 0x01, 0x00, 0x02, 0x02, 0x02, 0x00, 0x02, 0x05, 0x05, 0x00, 0x03, 0x07, 0x01, 0x01
        /*0010*/ 	.byte	0x02, 0x03, 0x03, 0x00, 0x02, 0x06, 0x01, 0x00, 0x04, 0x0b, 0x08, 0x00, 0x09, 0x00, 0x00, 0x00
        /*0020*/ 	.byte	0x00, 0x00, 0x00, 0x00


//--------------------- .nv.info._ZN7cutlass13device_kernelINS_4gemm6kernel13GemmUniversalINS1_17GroupProblemShapeIN4cute5tupleIJiiiEEEEENS1_10collective13CollectiveMmaINS1_40MainloopSm100ArrayTmaUmmaWarpSpecializedILi6ELi8ELi4ENS6_IJNS5_1CILi2EEENSC_ILi1EEESE_EEEEENS6_IJNSC_ILi128EEESH_SH_EEENS_10bfloat16_tEPNS6_IJlSE_NSC_ILi0EEEEEESJ_SM_NS5_8TiledMMAINS5_8MMA_AtomIJNS5_26SM100_MMA_F16BF16_2x1SM_SSISJ_SJ_fLi128ELi128ELNS5_4UMMA5MajorE0ELSR_0ELNSQ_7ScaleInE0ELSS_0EEEEEENS5_6LayoutINS6_IJSE_SE_SE_EEENS6_IJSK_SK_SK_EEEEENS6_IJNS5_10UnderscoreESZ_SZ_EEEEENS5_18SM100_TMA_2SM_LOADENS5_14ComposedLayoutINS5_7SwizzleILi3ELi4ELi3EEENS5_18smem_ptr_flag_bitsILi16EEENSV_INS6_IJNSC_ILi8EEENSC_ILi64EEEEEENS6_IJS19_SE_EEEEEEEvNS5_8identityES12_S1D_vS1E_EENS_8epilogue10collective18CollectiveEpilogueINS1G_31Sm100PtrArrayTmaWarpSpecializedILi4ELi2ELi16ELb1ELb0EEEJNS6_IJS19_SH_SH_EEENS6_IJNSV_IS19_SE_EENSV_INS6_IJNSC_ILi16EEESD_EEENS6_IJSE_S19_EEEEEEEENS_6half_tEPNS6_IJSE_lSK_EEES1S_S1U_NS1G_6fusion15FusionCallbacksIS1K_NS1V_17LinearCombinationIS1S_fS1S_fLNS_15FloatRoundStyleE2EEES1L_S1R_JEEENS5_5SM1004TMEM4LOAD26SM100_TMEM_LOAD_16dp256b2xENS5_13SM90_TMA_LOADENS13_IS15_S17_NSV_INS6_IJS19_S18_EEES1P_EEEENS5_17SM75_U16x8_LDSM_TENS5_14SM90_TMA_STOREES28_NS5_17SM90_U16x8_STSM_TENS5_39AutoVectorizingCopyWithAssumedAlignmentILi128EEEEEEvvEEEEvNT_6ParamsE --------------------------
	.section	.nv.info._ZN7cutlass13device_kernelINS_4gemm6kernel13GemmUniversalINS1_17GroupProblemShapeIN4cute5tupleIJiiiEEEEENS1_10collective13CollectiveMmaINS1_40MainloopSm100ArrayTmaUmmaWarpSpecializedILi6ELi8ELi4ENS6_IJNS5_1CILi2EEENSC_ILi1EEESE_EEEEENS6_IJNSC_ILi128EEESH_SH_EEENS_10bfloat16_tEPNS6_IJlSE_NSC_ILi0EEEEEESJ_SM_NS5_8TiledMMAINS5_8MMA_AtomIJNS5_26SM100_MMA_F16BF16_2x1SM_SSISJ_SJ_fLi128ELi128ELNS5_4UMMA5MajorE0ELSR_0ELNSQ_7ScaleInE0ELSS_0EEEEEENS5_6LayoutINS6_IJSE_SE_SE_EEENS6_IJSK_SK_SK_EEEEENS6_IJNS5_10UnderscoreESZ_SZ_EEEEENS5_18SM100_TMA_2SM_LOADENS5_14ComposedLayoutINS5_7SwizzleILi3ELi4ELi3EEENS5_18smem_ptr_flag_bitsILi16EEENSV_INS6_IJNSC_ILi8EEENSC_ILi64EEEEEENS6_IJS19_SE_EEEEEEEvNS5_8identityES12_S1D_vS1E_EENS_8epilogue10collective18CollectiveEpilogueINS1G_31Sm100PtrArrayTmaWarpSpecializedILi4ELi2ELi16ELb1ELb0EEEJNS6_IJS19_SH_SH_EEENS6_IJNSV_IS19_SE_EENSV_INS6_IJNSC_ILi16EEESD_EEENS6_IJSE_S19_EEEEEEEENS_6half_tEPNS6_IJSE_lSK_EEES1S_S1U_NS1G_6fusion15FusionCallbacksIS1K_NS1V_17LinearCombinationIS1S_fS1S_fLNS_15FloatRoundStyleE2EEES1L_S1R_JEEENS5_5SM1004TMEM4LOAD26SM100_TMEM_LOAD_16dp256b2xENS5_13SM90_TMA_LOADENS13_IS15_S17_NSV_INS6_IJS19_S18_EEES1P_EEEENS5_17SM75_U16x8_LDSM_TENS5_14SM90_TMA_STOREES28_NS5_17SM90_U16x8_STSM_TENS5_39AutoVectorizingCopyWithAssumedAlignmentILi128EEEEEEvvEEEEvNT_6ParamsE,"",@"SHT_CUDA_INFO"
	.sectionflags	@""
	.align	4


	//----- nvinfo : EIATTR_CUDA_API_VERSION
	.align		4
        /*0000*/ 	.byte	0x04, 0x37
        /*0002*/ 	.short	(.L_33 - .L_32)
.L_32:
        /*0004*/ 	.word	0x00000082


	//----- nvinfo : EIATTR_KPARAM_INFO
	.align		4
.L_33:
        /*0008*/ 	.byte	0x04, 0x17
        /*000a*/ 	.short	(.L_35 - .L_34)
.L_34:
        /*000c*/ 	.word	0x00000000
        /*0010*/ 	.short	0x0000
        /*0012*/ 	.short	0x0000
        /*0014*/ 	.byte	0x00, 0xf0, 0x01, 0x24


	//----- nvinfo : EIATTR_AT_ENTRY_FRAGMENTS
	.align		4
.L_35:
        /*0018*/ 	.byte	0x04, 0x4f
        /*001a*/ 	.short	(.L_37 - .L_36)


	//   ....[0]....
.L_36:
        /*001c*/ 	.word	0x00000007


	//----- nvinfo : EIATTR_RESERVED_SMEM_USED
	.align		4
.L_37:
        /*0020*/ 	.byte	0x01, 0x41
	.zero		2


	//----- nvinfo : EIATTR_SPARSE_MMA_MASK
	.align		4
        /*0024*/ 	.byte	0x03, 0x50
        /*0026*/ 	.short	0x0000


	//----- nvinfo : EIATTR_TCGEN05_2CTA_USED
	.align		4
        /*0028*/ 	.byte	0x01, 0x52
	.zero		2


	//----- nvinfo : EIATTR_MAXREG_COUNT
	.align		4
        /*002c*/ 	.byte	0x03, 0x1b
        /*002e*/ 	.short	0x00a8


	//----- nvinfo : EIATTR_NUM_BARRIERS
	.align		4
        /*0030*/ 	.byte	0x02, 0x4c
        /*0032*/ 	.byte	0x07
	.zero		1


	//----- nvinfo : EIATTR_EXTERNS
	.align		4
        /*0034*/ 	.byte	0x04, 0x0f
        /*0036*/ 	.short	(.L_39 - .L_38)


	//   ....[0]....
	.align		4
.L_38:
        /*0038*/ 	.word	index@(__assertfail)


	//----- nvinfo : EIATTR_MERCURY_ISA_VERSION
	.align		4
.L_39:
        /*003c*/ 	.byte	0x03, 0x5f
        /*003e*/ 	.short	0x0101


	//----- nvinfo : EIATTR_INT_WARP_WIDE_INSTR_OFFSETS
	.align		4
        /*0040*/ 	.byte	0x04, 0x31
        /*0042*/ 	.short	(.L_41 - .L_40)


	//   ....[0]....
.L_40:
        /*0044*/ 	.word	0x00001100


	//   ....[1]....
        /*0048*/ 	.word	0x000011a0


	//   ....[2]....
        /*004c*/ 	.word	0x00010a30


	//   ....[3]....
        /*0050*/ 	.word	0x00010a50


	//   ....[4]....
        /*0054*/ 	.word	0x00010a80


	//----- nvinfo : EIATTR_COOP_GROUP_MASK_REGIDS
	.align		4
.L_41:
        /*0058*/ 	.byte	0x04, 0x29
        /*005a*/ 	.short	(.L_43 - .L_42)


	//   ....[0]....
.L_42:
        /*005c*/ 	.word	0xffffffff


	//   ....[1]....
        /*0060*/ 	.word	0xffffffff


	//   ....[2]....
        /*0064*/ 	.word	0xffffffff


	//   ....[3]....
        /*0068*/ 	.word	0xffffffff


	//   ....[4]....
        /*006c*/ 	.word	0xffffffff


	//   ....[5]....
        /*0070*/ 	.word	0xffffffff


	//   ....[6]....
        /*0074*/ 	.word	0xffffffff


	//   ....[7]....
        /*0078*/ 	.word	0xffffffff


	//   ....[8]....
        /*007c*/ 	.word	0xffffffff


	//   ....[9]....
        /*0080*/ 	.word	0xffffffff


	//   ....[10]....
        /*0084*/ 	.word	0xffffffff


	//   ....[11]....
        /*0088*/ 	.word	0xffffffff


	//   ....[12]....
        /*008c*/ 	.word	0xffffffff


	//   ....[13]....
        /*0090*/ 	.word	0xffffffff


	//   ....[14]....
        /*0094*/ 	.word	0xffffffff


	//   ....[15]....
        /*0098*/ 	.word	0xffffffff


	//   ....[16]....
        /*009c*/ 	.word	0xffffffff


	//   ....[17]....
        /*00a0*/ 	.word	0xffffffff


	//   ....[18]....
        /*00a4*/ 	.word	0xffffffff


	//   ....[19]....
        /*00a8*/ 	.word	0xffffffff


	//   ....[20]....
        /*00ac*/ 	.word	0xffffffff


	//   ....[21]....
        /*00b0*/ 	.word	0xffffffff


	//   ....[22]....
        /*00b4*/ 	.word	0xffffffff


	//   ....[23]....
        /*00b8*/ 	.word	0xffffffff


	//   ....[24]....
        /*00bc*/ 	.word	0xffffffff


	//   ....[25]....
        /*00c0*/ 	.word	0xffffffff


	//   ....[26]....
        /*00c4*/ 	.word	0xffffffff


	//   ....[27]....
        /*00c8*/ 	.word	0xffffffff


	//   ....[28]....
        /*00cc*/ 	.word	0xffffffff


	//   ....[29]....
        /*00d0*/ 	.word	0xffffffff


	//   ....[30]....
        /*00d4*/ 	.word	0xffffffff


	//   ....[31]....
        /*00d8*/ 	.word	0xffffffff


	//   ....[32]....
        /*00dc*/ 	.word	0xffffffff


	//   ....[33]....
        /*00e0*/ 	.word	0xffffffff


	//   ....[34]....
        /*00e4*/ 	.word	0xffffffff


	//   ....[35]....
        /*00e8*/ 	.word	0xffffffff


	//   ....[36]....
        /*00ec*/ 	.word	0xffffffff


	//   ....[37]....
        /*00f0*/ 	.word	0xffffffff


	//   ....[38]....
        /*00f4*/ 	.word	0xffffffff


	//   ....[39]....
        /*00f8*/ 	.word	0xffffffff


	//   ....[40]....
        /*00fc*/ 	.word	0xffffffff


	//   ....[41]....
        /*0100*/ 	.word	0xffffffff


	//   ....[42]....
        /*0104*/ 	.word	0xffffffff


	//   ....[43]....
        /*0108*/ 	.word	0xffffffff


	//   ....[44]....
        /*010c*/ 	.word	0xffffffff


	//   ....[45]....
        /*0110*/ 	.word	0xffffffff


	//   ....[46]....
        /*0114*/ 	.word	0xffffffff


	//   ....[47]....
        /*0118*/ 	.word	0xffffffff


	//   ....[48]....
        /*011c*/ 	.word	0xffffffff


	//   ....[49]....
        /*0120*/ 	.word	0xffffffff


	//   ....[50]....
        /*0124*/ 	.word	0xffffffff


	//   ....[51]....
        /*0128*/ 	.word	0xffffffff


	//   ....[52]....
        /*012c*/ 	.word	0xffffffff


	//   ....[53]....
        /*0130*/ 	.word	0xffffffff


	//   ....[54]....
        /*0134*/ 	.word	0xffffffff


	//   ....[55]....
        /*0138*/ 	.word	0xffffffff


	//   ....[56]....
        /*013c*/ 	.word	0xffffffff


	//   ....[57]....
        /*0140*/ 	.word	0xffffffff


	//   ....[58]....
        /*0144*/ 	.word	0xffffffff


	//   ....[59]....
        /*0148*/ 	.word	0xffffffff


	//   ....[60]....
        /*014c*/ 	.word	0xffffffff


	//   ....[61]....
        /*0150*/ 	.word	0xffffffff


	//   ....[62]....
        /*0154*/ 	.word	0xffffffff


	//   ....[63]....
        /*0158*/ 	.word	0xffffffff


	//   ....[64]....
        /*015c*/ 	.word	0xffffffff


	//   ....[65]....
        /*0160*/ 	.word	0xffffffff


	//   ....[66]....
        /*0164*/ 	.word	0xffffffff


	//   ....[67]....
        /*0168*/ 	.word	0xffffffff


	//   ....[68]....
        /*016c*/ 	.word	0xffffffff


	//   ....[69]....
        /*0170*/ 	.word	0xffffffff


	//   ....[70]....
        /*0174*/ 	.word	0xffffffff


	//   ....[71]....
        /*0178*/ 	.word	0xffffffff


	//   ....[72]....
        /*017c*/ 	.word	0xffffffff


	//   ....[73]....
        /*0180*/ 	.word	0xffffffff


	//   ....[74]....
        /*0184*/ 	.word	0xffffffff


	//   ....[75]....
        /*0188*/ 	.word	0xffffffff


	//   ....[76]....
        /*018c*/ 	.word	0xffffffff


	//   ....[77]....
        /*0190*/ 	.word	0xffffffff


	//   ....[78]....
        /*0194*/ 	.word	0xffffffff


	//   ....[79]....
        /*0198*/ 	.word	0xffffffff


	//   ....[80]....
        /*019c*/ 	.word	0xffffffff


	//   ....[81]....
        /*01a0*/ 	.word	0xffffffff


	//   ....[82]....
        /*01a4*/ 	.word	0xffffffff


	//   ....[83]....
        /*01a8*/ 	.word	0xffffffff


	//   ....[84]....
        /*01ac*/ 	.word	0xffffffff


	//   ....[85]....
        /*01b0*/ 	.word	0xffffffff


	//   ....[86]....
        /*01b4*/ 	.word	0xffffffff


	//   ....[87]....
        /*01b8*/ 	.word	0xffffffff


	//   ....[88]....
        /*01bc*/ 	.word	0xffffffff


	//   ....[89]....
        /*01c0*/ 	.word	0xffffffff


	//   ....[90]....
        /*01c4*/ 	.word	0xffffffff


	//   ....[91]....
        /*01c8*/ 	.word	0xffffffff


	//   ....[92]....
        /*01cc*/ 	.word	0xffffffff


	//   ....[93]....
        /*01d0*/ 	.word	0xffffffff


	//   ....[94]....
        /*01d4*/ 	.word	0xffffffff


	//   ....[95]....
        /*01d8*/ 	.word	0xffffffff


	//   ....[96]....
        /*01dc*/ 	.word	0xffffffff


	//   ....[97]....
        /*01e0*/ 	.word	0xffffffff


	//   ....[98]....
        /*01e4*/ 	.word	0xffffffff


	//   ....[99]....
        /*01e8*/ 	.word	0xffffffff


	//   ....[100]....
        /*01ec*/ 	.word	0xffffffff


	//   ....[101]....
        /*01f0*/ 	.word	0xffffffff


	//   ....[102]....
        /*01f4*/ 	.word	0xffffffff


	//   ....[103]....
        /*01f8*/ 	.word	0xffffffff


	//   ....[104]....
        /*01fc*/ 	.word	0xffffffff


	//   ....[105]....
        /*0200*/ 	.word	0xffffffff


	//   ....[106]....
        /*0204*/ 	.word	0xffffffff


	//   ....[107]....
        /*0208*/ 	.word	0xffffffff


	//   ....[108]....
        /*020c*/ 	.word	0xffffffff


	//   ....[109]....
        /*0210*/ 	.word	0xffffffff


	//   ....[110]....
        /*0214*/ 	.word	0xffffffff


	//   ....[111]....
        /*0218*/ 	.word	0xffffffff


	//   ....[112]....
        /*021c*/ 	.word	0xffffffff


	//   ....[113]....
        /*0220*/ 	.word	0xffffffff


	//   ....[114]....
        /*0224*/ 	.word	0xffffffff


	//   ....[115]....
        /*0228*/ 	.word	0xffffffff


	//   ....[116]....
        /*022c*/ 	.word	0xffffffff


	//   ....[117]....
        /*0230*/ 	.word	0xffffffff


	//   ....[118]....
        /*0234*/ 	.word	0xffffffff


	//   ....[119]....
        /*0238*/ 	.word	0xffffffff


	//   ....[120]....
        /*023c*/ 	.word	0xffffffff


	//----- nvinfo : EIATTR_COOP_GROUP_INSTR_OFFSETS
	.align		4
.L_43:
        /*0240*/ 	.byte	0x04, 0x28
        /*0242*/ 	.short	(.L_45 - .L_44)


	//   ....[0]....
.L_44:
        /*0244*/ 	.word	0x000000b0


	//   ....[1]....
        /*0248*/ 	.word	0x00000520


	//   ....[2]....
        /*024c*/ 	.word	0x00000730


	//   ....[3]....
        /*0250*/ 	.word	0x00000740


	//   ....[4]....
        /*0254*/ 	.word	0x000008c0


	//   ....[5]....
        /*0258*/ 	.word	0x00000a50


	//   ....[6]....
        /*025c*/ 	.word	0x00000b40


	//   ....[7]....
        /*0260*/ 	.word	0x00000d50


	//   ....[8]....
        /*0264*/ 	.word	0x00000f60


	//   ....[9]....
        /*0268*/ 	.word	0x00001260


	//   ....[10]....
        /*026c*/ 	.word	0x00002610


	//   ....[11]....
        /*0270*/ 	.word	0x00002640


	//   ....[12]....
        /*0274*/ 	.word	0x000026c0


	//   ....[13]....
        /*0278*/ 	.word	0x000026d0


	//   ....[14]....
        /*027c*/ 	.word	0x00002710


	//   ....[15]....
        /*0280*/ 	.word	0x00002730


	//   ....[16]....
        /*0284*/ 	.word	0x00002770


	//   ....[17]....
        /*0288*/ 	.word	0x00002790


	//   ....[18]....
        /*028c*/ 	.word	0x000027e0


	//   ....[19]....
        /*0290*/ 	.word	0x00002800


	//   ....[20]....
        /*0294*/ 	.word	0x000028a0


	//   ....[21]....
        /*0298*/ 	.word	0x000029b0


	//   ....[22]....
        /*029c*/ 	.word	0x000029e0


	//   ....[23]....
        /*02a0*/ 	.word	0x00002fb0


	//   ....[24]....
        /*02a4*/ 	.word	0x00002fc0


	//   ....[25]....
        /*02a8*/ 	.word	0x00003010


	//   ....[26]....
        /*02ac*/ 	.word	0x00003020


	//   ....[27]....
        /*02b0*/ 	.word	0x00003070


	//   ....[28]....
        /*02b4*/ 	.word	0x00003080


	//   ....[29]....
        /*02b8*/ 	.word	0x000030d0


	//   ....[30]....
        /*02bc*/ 	.word	0x000030e0


	//   ....[31]....
        /*02c0*/ 	.word	0x00003140


	//   ....[32]....
        /*02c4*/ 	.word	0x00003150


	//   ....[33]....
        /*02c8*/ 	.word	0x000031e0


	//   ....[34]....
        /*02cc*/ 	.word	0x00003230


	//   ....[35]....
        /*02d0*/ 	.word	0x000032b0


	//   ....[36]....
        /*02d4*/ 	.word	0x000032d0


	//   ....[37]....
        /*02d8*/ 	.word	0x000032e0


	//   ....[38]....
        /*02dc*/ 	.word	0x000032f0


	//   ....[39]....
        /*02e0*/ 	.word	0x00003300


	//   ....[40]....
        /*02e4*/ 	.word	0x00003310


	//   ....[41]....
        /*02e8*/ 	.word	0x00003ef0


	//   ....[42]....
        /*02ec*/ 	.word	0x00004940


	//   ....[43]....
        /*02f0*/ 	.word	0x00005830


	//   ....[44]....
        /*02f4*/ 	.word	0x00005860


	//   ....[45]....
        /*02f8*/ 	.word	0x000058e0


	//   ....[46]....
        /*02fc*/ 	.word	0x000058f0


	//   ....[47]....
        /*0300*/ 	.word	0x00005930


	//   ....[48]....
        /*0304*/ 	.word	0x00005950


	//   ....[49]....
        /*0308*/ 	.word	0x000059a0


	//   ....[50]....
        /*030c*/ 	.word	0x000059b0


	//   ....[51]....
        /*0310*/ 	.word	0x000059f0


	//   ....[52]....
        /*0314*/ 	.word	0x00005a10


	//   ....[53]....
        /*0318*/ 	.word	0x00005ab0


	//   ....[54]....
        /*031c*/ 	.word	0x00005ba0


	//   ....[55]....
        /*0320*/ 	.word	0x00005bd0


	//   ....[56]....
        /*0324*/ 	.word	0x00006190


	//   ....[57]....
        /*0328*/ 	.word	0x000061c0


	//   ....[58]....
        /*032c*/ 	.word	0x00006210


	//   ....[59]....
        /*0330*/ 	.word	0x00006220


	//   ....[60]....
        /*0334*/ 	.word	0x00006270


	//   ....[61]....
        /*0338*/ 	.word	0x00006280


	//   ....[62]....
        /*033c*/ 	.word	0x000062d0


	//   ....[63]....
        /*0340*/ 	.word	0x000062f0


	//   ....[64]....
        /*0344*/ 	.word	0x00006340


	//   ....[65]....
        /*0348*/ 	.word	0x00006350


	//   ....[66]....
        /*034c*/ 	.word	0x000063e0


	//   ....[67]....
        /*0350*/ 	.word	0x00006430


	//   ....[68]....
        /*0354*/ 	.word	0x000064b0


	//   ....[69]....
        /*0358*/ 	.word	0x000064d0


	//   ....[70]....
        /*035c*/ 	.word	0x000064e0


	//   ....[71]....
        /*0360*/ 	.word	0x000064f0


	//   ....[72]....
        /*0364*/ 	.word	0x00006500


	//   ....[73]....
        /*0368*/ 	.word	0x00006510


	//   ....[74]....
        /*036c*/ 	.word	0x00007420


	//   ....[75]....
        /*0370*/ 	.word	0x00007450


	//   ....[76]....
        /*0374*/ 	.word	0x000074d0


	//   ....[77]....
        /*0378*/ 	.word	0x000074e0


	//   ....[78]....
        /*037c*/ 	.word	0x00007520


	//   ....[79]....
        /*0380*/ 	.word	0x00007540


	//   ....[80]....
        /*0384*/ 	.word	0x00007590


	//   ....[81]....
        /*0388*/ 	.word	0x000075b0


	//   ....[82]....
        /*038c*/ 	.word	0x000075f0


	//   ....[83]....
        /*0390*/ 	.word	0x00007610


	//   ....[84]....
        /*0394*/ 	.word	0x000076a0


	//   ....[85]....
        /*0398*/ 	.word	0x00007790


	//   ....[86]....
        /*039c*/ 	.word	0x000077c0


	//   ....[87]....
        /*03a0*/ 	.word	0x00007d80


	//   ....[88]....
        /*03a4*/ 	.word	0x00007db0


	//   ....[89]....
        /*03a8*/ 	.word	0x00007e00


	//   ....[90]....
        /*03ac*/ 	.word	0x00007e10


	//   ....[91]....
        /*03b0*/ 	.word	0x00007e60


	//   ....[92]....
        /*03b4*/ 	.word	0x00007e70


	//   ....[93]....
        /*03b8*/ 	.word	0x00007ec0


	//   ....[94]....
        /*03bc*/ 	.word	0x00007ed0


	//   ....[95]....
        /*03c0*/ 	.word	0x00007f20


	//   ....[96]....
        /*03c4*/ 	.word	0x00007f40


	//   ....[97]....
        /*03c8*/ 	.word	0x00007fd0


	//   ....[98]....
        /*03cc*/ 	.word	0x00008020


	//   ....[99]....
        /*03d0*/ 	.word	0x000080a0


	//   ....[100]....
        /*03d4*/ 	.word	0x000080c0


	//   ....[101]....
        /*03d8*/ 	.word	0x000080d0


	//   ....[102]....
        /*03dc*/ 	.word	0x000080e0


	//   ....[103]....
        /*03e0*/ 	.word	0x000080f0


	//   ....[104]....
        /*03e4*/ 	.word	0x00008100


	//   ....[105]....
        /*03e8*/ 	.word	0x00008e50


	//   ....[106]....
        /*03ec*/ 	.word	0x00009c90


	//   ....[107]....
        /*03f0*/ 	.word	0x0000a070


	//   ....[108]....
        /*03f4*/ 	.word	0x0000a570


	//   ....[109]....
        /*03f8*/ 	.word	0x0000d830


	//   ....[110]....
        /*03fc*/ 	.word	0x0000dc80


	//   ....[111]....
        /*0400*/ 	.word	0x0000ded0


	//   ....[112]....
        /*0404*/ 	.word	0x0000e070


	//   ....[113]....
        /*0408*/ 	.word	0x0000e8b0


	//   ....[114]....
        /*040c*/ 	.word	0x0000ecb0


	//   ....[115]....
        /*0410*/ 	.word	0x0000f080


	//   ....[116]....
        /*0414*/ 	.word	0x0000f460


	//   ....[117]....
        /*0418*/ 	.word	0x0000f950


	//   ....[118]....
        /*041c*/ 	.word	0x0000f980


	//   ....[119]....
        /*0420*/ 	.word	0x00010930


	//   ....[120]....
        /*0424*/ 	.word	0x00010b40


	//----- nvinfo : EIATTR_REG_RECONFIG
	.align		4
.L_45:
        /*0428*/ 	.byte	0x01, 0x54
	.zero		2


	//----- nvinfo : EIATTR_VRC_CTA_INIT_COUNT
	.align		4
        /*042c*/ 	.byte	0x02, 0x4a
        /*042e*/ 	.byte	0x80
	.zero		1


	//----- nvinfo : EIATTR_SYSCALL_OFFSETS
	.align		4
        /*0430*/ 	.byte	0x04, 0x46
        /*0432*/ 	.short	(.L_47 - .L_46)


	//   ....[0]....
.L_46:
        /*0434*/ 	.word	0x0000a930


	//   ....[1]....
        /*0438*/ 	.word	0x0000aa20


	//   ....[2]....
        /*043c*/ 	.word	0x0000b0b0


	//   ....[3]....
        /*0440*/ 	.word	0x0000b220


	//   ....[4]....
        /*0444*/ 	.word	0x0000bac0


	//   ....[5]....
        /*0448*/ 	.word	0x0000bc30


	//   ....[6]....
        /*044c*/ 	.word	0x0000c480


	//   ....[7]....
        /*0450*/ 	.word	0x0000c5f0


	//   ....[8]....
        /*0454*/ 	.word	0x0000ce80


	//   ....[9]....
        /*0458*/ 	.word	0x0000cff0


	//----- nvinfo : EIATTR_MBARRIER_INSTR_OFFSETS
	.align		4
.L_47:
        /*045c*/ 	.byte	0x04, 0x39
        /*045e*/ 	.short	(.L_49 - .L_48)


	//   ....[0]....
.L_48:
        /*0460*/ 	.word	0x000007f0
        /*0464*/ 	.word	0x000000ff
        /*0468*/ 	.word	0x00000000
        /*046c*/ 	.short	0x0100
        /*046e*/ 	.byte	0x05
	.zero		1


	//   ....[1]....
        /*0470*/ 	.word	0x00000800
        /*0474*/ 	.word	0x000000ff
        /*0478*/ 	.word	0x00000030
        /*047c*/ 	.short	0x0100
        /*047e*/ 	.byte	0x05
	.zero		1


	//   ....[2]....
        /*0480*/ 	.word	0x00000810
        /*0484*/ 	.word	0x000000ff
        /*0488*/ 	.word	0x00000008
        /*048c*/ 	.short	0x0100
        /*048e*/ 	.byte	0x05
	.zero		1


	//   ....[3]....
        /*0490*/ 	.word	0x00000820
        /*0494*/ 	.word	0x000000ff
        /*0498*/ 	.word	0x00000038
        /*049c*/ 	.short	0x0100
        /*049e*/ 	.byte	0x05
	.zero		1


	//   ....[4]....
        /*04a0*/ 	.word	0x00000830
        /*04a4*/ 	.word	0x000000ff
        /*04a8*/ 	.word	0x00000010
        /*04ac*/ 	.short	0x0100
        /*04ae*/ 	.byte	0x05
	.zero		1


	//   ....[5]....
        /*04b0*/ 	.word	0x00000840
        /*04b4*/ 	.word	0x000000ff
        /*04b8*/ 	.word	0x00000040
        /*04bc*/ 	.short	0x0100
        /*04be*/ 	.byte	0x05
	.zero		1


	//   ....[6]....
        /*04c0*/ 	.word	0x00000850
        /*04c4*/ 	.word	0x000000ff
        /*04c8*/ 	.word	0x00000018
        /*04cc*/ 	.short	0x0100
        /*04ce*/ 	.byte	0x05
	.zero		1


	//   ....[7]....
        /*04d0*/ 	.word	0x00000860
        /*04d4*/ 	.word	0x000000ff
        /*04d8*/ 	.word	0x00000048
        /*04dc*/ 	.short	0x0100
        /*04de*/ 	.byte	0x05
	.zero		1


	//   ....[8]....
        /*04e0*/ 	.word	0x00000870
        /*04e4*/ 	.word	0x000000ff
        /*04e8*/ 	.word	0x00000020
        /*04ec*/ 	.short	0x0100
        /*04ee*/ 	.byte	0x05
	.zero		1


	//   ....[9]....
        /*04f0*/ 	.word	0x00000880
        /*04f4*/ 	.word	0x000000ff
        /*04f8*/ 	.word	0x00000050
        /*04fc*/ 	.short	0x0100
        /*04fe*/ 	.byte	0x05
	.zero		1


	//   ....[10]....
        /*0500*/ 	.word	0x00000890
        /*0504*/ 	.word	0x000000ff
        /*0508*/ 	.word	0x00000028
        /*050c*/ 	.short	0x0100
        /*050e*/ 	.byte	0x05
	.zero		1


	//   ....[11]....
        /*0510*/ 	.word	0x000008a0
        /*0514*/ 	.word	0x000000ff
        /*0518*/ 	.word	0x00000058
        /*051c*/ 	.short	0x0100
        /*051e*/ 	.byte	0x05
	.zero		1


	//   ....[12]....
        /*0520*/ 	.word	0x000009c0
        /*0524*/ 	.word	0x000000ff
        /*0528*/ 	.word	0x00000060
        /*052c*/ 	.short	0x0100
        /*052e*/ 	.byte	0x06
	.zero		1


	//   ....[13]....
        /*0530*/ 	.word	0x000009d0
        /*0534*/ 	.word	0x000000ff
        /*0538*/ 	.word	0x00000080
        /*053c*/ 	.short	0x0100
        /*053e*/ 	.byte	0x06
	.zero		1


	//   ....[14]....
        /*0540*/ 	.word	0x000009e0
        /*0544*/ 	.word	0x000000ff
        /*0548*/ 	.word	0x00000068
        /*054c*/ 	.short	0x0100
        /*054e*/ 	.byte	0x06
	.zero		1


	//   ....[15]....
        /*0550*/ 	.word	0x000009f0
        /*0554*/ 	.word	0x000000ff
        /*0558*/ 	.word	0x00000088
        /*055c*/ 	.short	0x0100
        /*055e*/ 	.byte	0x06
	.zero		1


	//   ....[16]....
        /*0560*/ 	.word	0x00000a00
        /*0564*/ 	.word	0x000000ff
        /*0568*/ 	.word	0x00000070
        /*056c*/ 	.short	0x0100
        /*056e*/ 	.byte	0x06
	.zero		1


	//   ....[17]....
        /*0570*/ 	.word	0x00000a10
        /*0574*/ 	.word	0x000000ff
        /*0578*/ 	.word	0x00000090
        /*057c*/ 	.short	0x0100
        /*057e*/ 	.byte	0x06
	.zero		1


	//   ....[18]....
        /*0580*/ 	.word	0x00000a20
        /*0584*/ 	.word	0x000000ff
        /*0588*/ 	.word	0x00000078
        /*058c*/ 	.short	0x0100
        /*058e*/ 	.byte	0x06
	.zero		1


	//   ....[19]....
        /*0590*/ 	.word	0x00000a30
        /*0594*/ 	.word	0x000000ff
        /*0598*/ 	.word	0x00000098
        /*059c*/ 	.short	0x0100
        /*059e*/ 	.byte	0x06
	.zero		1


	//   ....[20]....
        /*05a0*/ 	.word	0x00000b10
        /*05a4*/ 	.word	0x000000ff
        /*05a8*/ 	.word	0x000000a0
        /*05ac*/ 	.short	0x0100
        /*05ae*/ 	.byte	0x05
	.zero		1


	//   ....[21]....
        /*05b0*/ 	.word	0x00000b20
        /*05b4*/ 	.word	0x000000ff
        /*05b8*/ 	.word	0x000000a8
        /*05bc*/ 	.short	0x0100
        /*05be*/ 	.byte	0x05
	.zero		1


	//   ....[22]....
        /*05c0*/ 	.word	0x00000c40
        /*05c4*/ 	.word	0x000000ff
        /*05c8*/ 	.word	0x000000b0
        /*05cc*/ 	.short	0x0100
        /*05ce*/ 	.byte	0x06
	.zero		1


	//   ....[23]....
        /*05d0*/ 	.word	0x00000c50
        /*05d4*/ 	.word	0x000000ff
        /*05d8*/ 	.word	0x000000f0
        /*05dc*/ 	.short	0x0100
        /*05de*/ 	.byte	0x06
	.zero		1


	//   ....[24]....
        /*05e0*/ 	.word	0x00000c60
        /*05e4*/ 	.word	0x000000ff
        /*05e8*/ 	.word	0x000000b8
        /*05ec*/ 	.short	0x0100
        /*05ee*/ 	.byte	0x06
	.zero		1


	//   ....[25]....
        /*05f0*/ 	.word	0x00000c70
        /*05f4*/ 	.word	0x000000ff
        /*05f8*/ 	.word	0x000000f8
        /*05fc*/ 	.short	0x0100
        /*05fe*/ 	.byte	0x06
	.zero		1


	//   ....[26]....
        /*0600*/ 	.word	0x00000c80
        /*0604*/ 	.word	0x000000ff
        /*0608*/ 	.word	0x000000c0
        /*060c*/ 	.short	0x0100
        /*060e*/ 	.byte	0x06
	.zero		1


	//   ....[27]....
        /*0610*/ 	.word	0x00000c90
        /*0614*/ 	.word	0x000000ff
        /*0618*/ 	.word	0x00000100
        /*061c*/ 	.short	0x0100
        /*061e*/ 	.byte	0x06
	.zero		1


	//   ....[28]....
        /*0620*/ 	.word	0x00000ca0
        /*0624*/ 	.word	0x000000ff
        /*0628*/ 	.word	0x000000c8
        /*062c*/ 	.short	0x0100
        /*062e*/ 	.byte	0x06
	.zero		1


	//   ....[29]....
        /*0630*/ 	.word	0x00000cb0
        /*0634*/ 	.word	0x000000ff
        /*0638*/ 	.word	0x00000108
        /*063c*/ 	.short	0x0100
        /*063e*/ 	.byte	0x06
	.zero		1


	//   ....[30]....
        /*0640*/ 	.word	0x00000cc0
        /*0644*/ 	.word	0x000000ff
        /*0648*/ 	.word	0x000000d0
        /*064c*/ 	.short	0x0100
        /*064e*/ 	.byte	0x06
	.zero		1


	//   ....[31]....
        /*0650*/ 	.word	0x00000cd0
        /*0654*/ 	.word	0x000000ff
        /*0658*/ 	.word	0x00000110
        /*065c*/ 	.short	0x0100
        /*065e*/ 	.byte	0x06
	.zero		1


	//   ....[32]....
        /*0660*/ 	.word	0x00000ce0
        /*0664*/ 	.word	0x000000ff
        /*0668*/ 	.word	0x000000d8
        /*066c*/ 	.short	0x0100
        /*066e*/ 	.byte	0x06
	.zero		1


	//   ....[33]....
        /*0670*/ 	.word	0x00000cf0
        /*0674*/ 	.word	0x000000ff
        /*0678*/ 	.word	0x00000118
        /*067c*/ 	.short	0x0100
        /*067e*/ 	.byte	0x06
	.zero		1


	//   ....[34]....
        /*0680*/ 	.word	0x00000d00
        /*0684*/ 	.word	0x000000ff
        /*0688*/ 	.word	0x000000e0
        /*068c*/ 	.short	0x0100
        /*068e*/ 	.byte	0x06
	.zero		1


	//   ....[35]....
        /*0690*/ 	.word	0x00000d10
        /*0694*/ 	.word	0x000000ff
        /*0698*/ 	.word	0x00000120
        /*069c*/ 	.short	0x0100
        /*069e*/ 	.byte	0x06
	.zero		1


	//   ....[36]....
        /*06a0*/ 	.word	0x00000d20
        /*06a4*/ 	.word	0x000000ff
        /*06a8*/ 	.word	0x000000e8
        /*06ac*/ 	.short	0x0100
        /*06ae*/ 	.byte	0x06
	.zero		1


	//   ....[37]....
        /*06b0*/ 	.word	0x00000d30
        /*06b4*/ 	.word	0x000000ff
        /*06b8*/ 	.word	0x00000128
        /*06bc*/ 	.short	0x0100
        /*06be*/ 	.byte	0x06
	.zero		1


	//   ....[38]....
        /*06c0*/ 	.word	0x00000e50
        /*06c4*/ 	.word	0x000000ff
        /*06c8*/ 	.word	0x00000190
        /*06cc*/ 	.short	0x0100
        /*06ce*/ 	.byte	0x06
	.zero		1


	//   ....[39]....
        /*06d0*/ 	.word	0x00000e60
        /*06d4*/ 	.word	0x000000ff
        /*06d8*/ 	.word	0x000001d0
        /*06dc*/ 	.short	0x0100
        /*06de*/ 	.byte	0x06
	.zero		1


	//   ....[40]....
        /*06e0*/ 	.word	0x00000e70
        /*06e4*/ 	.word	0x000000ff
        /*06e8*/ 	.word	0x00000198
        /*06ec*/ 	.short	0x0100
        /*06ee*/ 	.byte	0x06
	.zero		1


	//   ....[41]....
        /*06f0*/ 	.word	0x00000e80
        /*06f4*/ 	.word	0x000000ff
        /*06f8*/ 	.word	0x000001d8
        /*06fc*/ 	.short	0x0100
        /*06fe*/ 	.byte	0x06
	.zero		1


	//   ....[42]....
        /*0700*/ 	.word	0x00000e90
        /*0704*/ 	.word	0x000000ff
        /*0708*/ 	.word	0x000001a0
        /*070c*/ 	.short	0x0100
        /*070e*/ 	.byte	0x06
	.zero		1


	//   ....[43]....
        /*0710*/ 	.word	0x00000ea0
        /*0714*/ 	.word	0x000000ff
        /*0718*/ 	.word	0x000001e0
        /*071c*/ 	.short	0x0100
        /*071e*/ 	.byte	0x06
	.zero		1


	//   ....[44]....
        /*0720*/ 	.word	0x00000eb0
        /*0724*/ 	.word	0x000000ff
        /*0728*/ 	.word	0x000001a8
        /*072c*/ 	.short	0x0100
        /*072e*/ 	.byte	0x06
	.zero		1


	//   ....[45]....
        /*0730*/ 	.word	0x00000ec0
        /*0734*/ 	.word	0x000000ff
        /*0738*/ 	.word	0x000001e8
        /*073c*/ 	.short	0x0100
        /*073e*/ 	.byte	0x06
	.zero		1


	//   ....[46]....
        /*0740*/ 	.word	0x00000ed0
        /*0744*/ 	.word	0x000000ff
        /*0748*/ 	.word	0x000001b0
        /*074c*/ 	.short	0x0100
        /*074e*/ 	.byte	0x06
	.zero		1


	//   ....[47]....
        /*0750*/ 	.word	0x00000ee0
        /*0754*/ 	.word	0x000000ff
        /*0758*/ 	.word	0x000001f0
        /*075c*/ 	.short	0x0100
        /*075e*/ 	.byte	0x06
	.zero		1


	//   ....[48]....
        /*0760*/ 	.word	0x00000ef0
        /*0764*/ 	.word	0x000000ff
        /*0768*/ 	.word	0x000001b8
        /*076c*/ 	.short	0x0100
        /*076e*/ 	.byte	0x06
	.zero		1


	//   ....[49]....
        /*0770*/ 	.word	0x00000f00
        /*0774*/ 	.word	0x000000ff
        /*0778*/ 	.word	0x000001f8
        /*077c*/ 	.short	0x0100
        /*077e*/ 	.byte	0x06
	.zero		1


	//   ....[50]....
        /*0780*/ 	.word	0x00000f10
        /*0784*/ 	.word	0x000000ff
        /*0788*/ 	.word	0x000001c0
        /*078c*/ 	.short	0x0100
        /*078e*/ 	.byte	0x06
	.zero		1


	//   ....[51]....
        /*0790*/ 	.word	0x00000f20
        /*0794*/ 	.word	0x000000ff
        /*0798*/ 	.word	0x00000200
        /*079c*/ 	.short	0x0100
        /*079e*/ 	.byte	0x06
	.zero		1


	//   ....[52]....
        /*07a0*/ 	.word	0x00000f30
        /*07a4*/ 	.word	0x000000ff
        /*07a8*/ 	.word	0x000001c8
        /*07ac*/ 	.short	0x0100
        /*07ae*/ 	.byte	0x06
	.zero		1


	//   ....[53]....
        /*07b0*/ 	.word	0x00000f40
        /*07b4*/ 	.word	0x000000ff
        /*07b8*/ 	.word	0x00000208
        /*07bc*/ 	.short	0x0100
        /*07be*/ 	.byte	0x06
	.zero		1


	//   ....[54]....
        /*07c0*/ 	.word	0x00001070
        /*07c4*/ 	.word	0x000000ff
        /*07c8*/ 	.word	0x00000130
        /*07cc*/ 	.short	0x0100
        /*07ce*/ 	.byte	0x06
	.zero		1


	//   ....[55]....
        /*07d0*/ 	.word	0x00001080
        /*07d4*/ 	.word	0x000000ff
        /*07d8*/ 	.word	0x00000150
        /*07dc*/ 	.short	0x0100
        /*07de*/ 	.byte	0x06
	.zero		1


	//   ....[56]....
        /*07e0*/ 	.word	0x00001090
        /*07e4*/ 	.word	0x000000ff
        /*07e8*/ 	.word	0x00000138
        /*07ec*/ 	.short	0x0100
        /*07ee*/ 	.byte	0x06
	.zero		1


	//   ....[57]....
        /*07f0*/ 	.word	0x000010a0
        /*07f4*/ 	.word	0x000000ff
        /*07f8*/ 	.word	0x00000158
        /*07fc*/ 	.short	0x0100
        /*07fe*/ 	.byte	0x06
	.zero		1


	//   ....[58]....
        /*0800*/ 	.word	0x000010b0
        /*0804*/ 	.word	0x000000ff
        /*0808*/ 	.word	0x00000140
        /*080c*/ 	.short	0x0100
        /*080e*/ 	.byte	0x06
	.zero		1


	//   ....[59]....
        /*0810*/ 	.word	0x000010c0
        /*0814*/ 	.word	0x000000ff
        /*0818*/ 	.word	0x00000160
        /*081c*/ 	.short	0x0100
        /*081e*/ 	.byte	0x06
	.zero		1


	//   ....[60]....
        /*0820*/ 	.word	0x000010d0
        /*0824*/ 	.word	0x000000ff
        /*0828*/ 	.word	0x00000148
        /*082c*/ 	.short	0x0100
        /*082e*/ 	.byte	0x06
	.zero		1


	//   ....[61]....
        /*0830*/ 	.word	0x000010e0
        /*0834*/ 	.word	0x000000ff
        /*0838*/ 	.word	0x00000168
        /*083c*/ 	.short	0x0100
        /*083e*/ 	.byte	0x06
	.zero		1


	//   ....[62]....
        /*0840*/ 	.word	0x000011e0
        /*0844*/ 	.word	0x000000ff
        /*0848*/ 	.word	0x00000180
        /*084c*/ 	.short	0x0100
        /*084e*/ 	.byte	0x05
	.zero		1


	//   ....[63]....
        /*0850*/ 	.word	0x00004190
        /*0854*/ 	.word	0x000000ff
        /*0858*/ 	.word	0x00000030
        /*085c*/ 	.short	0x010a
        /*085e*/ 	.byte	0x07
	.zero		1


	//   ....[64]....
        /*0860*/ 	.word	0x00004300
        /*0864*/ 	.word	0x000000ff
        /*0868*/ 	.word	0x00000030
        /*086c*/ 	.short	0x010a
        /*086e*/ 	.byte	0x11
	.zero		1


	//   ....[65]....
        /*0870*/ 	.word	0x000044a0
        /*0874*/ 	.word	0x000000ff
        /*0878*/ 	.word	0x00000030
        /*087c*/ 	.short	0x010a
        /*087e*/ 	.byte	0x04
	.zero		1


	//   ....[66]....
        /*0880*/ 	.word	0x000045d0
        /*0884*/ 	.word	0x000000ff
        /*0888*/ 	.word	0x000000a8
        /*088c*/ 	.short	0x0101
        /*088e*/ 	.byte	0x14
	.zero		1


	//   ....[67]....
        /*0890*/ 	.word	0x000045f0
        /*0894*/ 	.word	0x000000ff
        /*0898*/ 	.word	0x00000030
        /*089c*/ 	.short	0x010a
        /*089e*/ 	.byte	0x04
	.zero		1


	//   ....[68]....
        /*08a0*/ 	.word	0x00004670
        /*08a4*/ 	.word	0x000000ff
        /*08a8*/ 	.word	0x00000030
        /*08ac*/ 	.short	0x010a
        /*08ae*/ 	.byte	0x09
	.zero		1


	//   ....[69]....
        /*08b0*/ 	.word	0x00004800
        /*08b4*/ 	.word	0x000000ff
        /*08b8*/ 	.word	0x00000030
        /*08bc*/ 	.short	0x010a
        /*08be*/ 	.byte	0x04
	.zero		1


	//   ....[70]....
        /*08c0*/ 	.word	0x00004990
        /*08c4*/ 	.word	0x000000ff
        /*08c8*/ 	.word	0x00000190
        /*08cc*/ 	.short	0x010a
        /*08ce*/ 	.byte	0x04
	.zero		1


	//   ....[71]....
        /*08d0*/ 	.word	0x00004b20
        /*08d4*/ 	.word	0x000000ff
        /*08d8*/ 	.word	0x00000000
        /*08dc*/ 	.short	0x0101
        /*08de*/ 	.byte	0x04
	.zero		1


	//   ....[72]....
        /*08e0*/ 	.word	0x00004b90
        /*08e4*/ 	.word	0x000000ff
        /*08e8*/ 	.word	0x00000000
        /*08ec*/ 	.short	0x010a
        /*08ee*/ 	.byte	0x04
	.zero		1


	//   ....[73]....
        /*08f0*/ 	.word	0x00004c20
        /*08f4*/ 	.word	0x000000ff
        /*08f8*/ 	.word	0x00000000
        /*08fc*/ 	.short	0x010a
        /*08fe*/ 	.byte	0x04
	.zero		1


	//   ....[74]....
        /*0900*/ 	.word	0x00004cb0
        /*0904*/ 	.word	0x000000ff
        /*0908*/ 	.word	0x00000000
        /*090c*/ 	.short	0x010a
        /*090e*/ 	.byte	0x04
	.zero		1


	//   ....[75]....
        /*0910*/ 	.word	0x00004d40
        /*0914*/ 	.word	0x000000ff
        /*0918*/ 	.word	0x00000000
        /*091c*/ 	.short	0x010a
        /*091e*/ 	.byte	0x04
	.zero		1


	//   ....[76]....
        /*0920*/ 	.word	0x00004dd0
        /*0924*/ 	.word	0x000000ff
        /*0928*/ 	.word	0x00000000
        /*092c*/ 	.short	0x010a
        /*092e*/ 	.byte	0x04
	.zero		1


	//   ....[77]....
        /*0930*/ 	.word	0x00004e70
        /*0934*/ 	.word	0x00000000
        /*0938*/ 	.word	0x00000000
        /*093c*/ 	.short	0x010a
        /*093e*/ 	.byte	0xff
	.zero		1


	//   ....[78]....
        /*0940*/ 	.word	0x00006a00
        /*0944*/ 	.word	0x000000ff
        /*0948*/ 	.word	0x000000f0
        /*094c*/ 	.short	0x010a
        /*094e*/ 	.byte	0x04
	.zero		1


	//   ....[79]....
        /*0950*/ 	.word	0x00006ba0
        /*0954*/ 	.word	0x000000ff
        /*0958*/ 	.word	0x000000b0
        /*095c*/ 	.short	0x0101
        /*095e*/ 	.byte	0x04
	.zero		1


	//   ....[80]....
        /*0960*/ 	.word	0x00008620
        /*0964*/ 	.word	0x000000ff
        /*0968*/ 	.word	0x000000f0
        /*096c*/ 	.short	0x010a
        /*096e*/ 	.byte	0x04
	.zero		1


	//   ....[81]....
        /*0970*/ 	.word	0x000087a0
        /*0974*/ 	.word	0x000000ff
        /*0978*/ 	.word	0x000000b0
        /*097c*/ 	.short	0x0101
        /*097e*/ 	.byte	0x04
	.zero		1


	//   ....[82]....
        /*0980*/ 	.word	0x00008ec0
        /*0984*/ 	.word	0x0000000f
        /*0988*/ 	.word	0x000000a8
        /*098c*/ 	.short	0x010a
        /*098e*/ 	.byte	0xff
	.zero		1


	//   ....[83]....
        /*0990*/ 	.word	0x00009130
        /*0994*/ 	.word	0x000000ff
        /*0998*/ 	.word	0x00000080
        /*099c*/ 	.short	0x010a
        /*099e*/ 	.byte	0x18
	.zero		1


	//   ....[84]....
        /*09a0*/ 	.word	0x00009250
        /*09a4*/ 	.word	0x000000ff
        /*09a8*/ 	.word	0x00000060
        /*09ac*/ 	.short	0x010b
        /*09ae*/ 	.byte	0x18
	.zero		1


	//   ....[85]....
        /*09b0*/ 	.word	0x000092c0
        /*09b4*/ 	.word	0x000000ff
        /*09b8*/ 	.word	0x00000000
        /*09bc*/ 	.short	0x0101
        /*09be*/ 	.byte	0x04
	.zero		1


	//   ....[86]....
        /*09c0*/ 	.word	0x000092f0
        /*09c4*/ 	.word	0x000000ff
        /*09c8*/ 	.word	0x00000088
        /*09cc*/ 	.short	0x010a
        /*09ce*/ 	.byte	0x18
	.zero		1


	//   ....[87]....
        /*09d0*/ 	.word	0x00009420
        /*09d4*/ 	.word	0x000000ff
        /*09d8*/ 	.word	0x00000068
        /*09dc*/ 	.short	0x010b
        /*09de*/ 	.byte	0x18
	.zero		1


	//   ....[88]....
        /*09e0*/ 	.word	0x00009480
        /*09e4*/ 	.word	0x000000ff
        /*09e8*/ 	.word	0x00000000
        /*09ec*/ 	.short	0x0101
        /*09ee*/ 	.byte	0x04
	.zero		1


	//   ....[89]....
        /*09f0*/ 	.word	0x000094b0
        /*09f4*/ 	.word	0x000000ff
        /*09f8*/ 	.word	0x00000090
        /*09fc*/ 	.short	0x010a
        /*09fe*/ 	.byte	0x18
	.zero		1


	//   ....[90]....
        /*0a00*/ 	.word	0x000095e0
        /*0a04*/ 	.word	0x000000ff
        /*0a08*/ 	.word	0x00000070
        /*0a0c*/ 	.short	0x010b
        /*0a0e*/ 	.byte	0x18
	.zero		1


	//   ....[91]....
        /*0a10*/ 	.word	0x00009640
        /*0a14*/ 	.word	0x000000ff
        /*0a18*/ 	.word	0x00000000
        /*0a1c*/ 	.short	0x0101
        /*0a1e*/ 	.byte	0x04
	.zero		1


	//   ....[92]....
        /*0a20*/ 	.word	0x00009670
        /*0a24*/ 	.word	0x000000ff
        /*0a28*/ 	.word	0x00000098
        /*0a2c*/ 	.short	0x010a
        /*0a2e*/ 	.byte	0x18
	.zero		1


	//   ....[93]....
        /*0a30*/ 	.word	0x000097a0
        /*0a34*/ 	.word	0x000000ff
        /*0a38*/ 	.word	0x00000078
        /*0a3c*/ 	.short	0x010b
        /*0a3e*/ 	.byte	0x18
	.zero		1


	//   ....[94]....
        /*0a40*/ 	.word	0x00009820
        /*0a44*/ 	.word	0x000000ff
        /*0a48*/ 	.word	0x00000000
        /*0a4c*/ 	.short	0x0101
        /*0a4e*/ 	.byte	0x04
	.zero		1


	//   ....[95]....
        /*0a50*/ 	.word	0x00009870
        /*0a54*/ 	.word	0x000000ff
        /*0a58*/ 	.word	0x00000190
        /*0a5c*/ 	.short	0x010a
        /*0a5e*/ 	.byte	0x08
	.zero		1


	//   ....[96]....
        /*0a60*/ 	.word	0x000099d0
        /*0a64*/ 	.word	0x000000ff
        /*0a68*/ 	.word	0x00000000
        /*0a6c*/ 	.short	0x0101
        /*0a6e*/ 	.byte	0x08
	.zero		1


	//   ....[97]....
        /*0a70*/ 	.word	0x00009a80
        /*0a74*/ 	.word	0x000000ff
        /*0a78*/ 	.word	0x00000080
        /*0a7c*/ 	.short	0x010a
        /*0a7e*/ 	.byte	0x18
	.zero		1


	//   ....[98]....
        /*0a80*/ 	.word	0x00009ac0
        /*0a84*/ 	.word	0x000000ff
        /*0a88*/ 	.word	0x00000088
        /*0a8c*/ 	.short	0x010a
        /*0a8e*/ 	.byte	0x18
	.zero		1


	//   ....[99]....
        /*0a90*/ 	.word	0x00009b00
        /*0a94*/ 	.word	0x000000ff
        /*0a98*/ 	.word	0x00000090
        /*0a9c*/ 	.short	0x010a
        /*0a9e*/ 	.byte	0x18
	.zero		1


	//   ....[100]....
        /*0aa0*/ 	.word	0x00009b60
        /*0aa4*/ 	.word	0x00000000
        /*0aa8*/ 	.word	0x00000098
        /*0aac*/ 	.short	0x010a
        /*0aae*/ 	.byte	0xff
	.zero		1


	//   ....[101]....
        /*0ab0*/ 	.word	0x0000a610
        /*0ab4*/ 	.word	0x000000ff
        /*0ab8*/ 	.word	0x00000190
        /*0abc*/ 	.short	0x010a
        /*0abe*/ 	.byte	0x06
	.zero		1


	//   ....[102]....
        /*0ac0*/ 	.word	0x0000a7a0
        /*0ac4*/ 	.word	0x000000ff
        /*0ac8*/ 	.word	0x00000000
        /*0acc*/ 	.short	0x0101
        /*0ace*/ 	.byte	0x04
	.zero		1


	//   ....[103]....
        /*0ad0*/ 	.word	0x0000ad10
        /*0ad4*/ 	.word	0x000000ff
        /*0ad8*/ 	.word	0x00000060
        /*0adc*/ 	.short	0x010a
        /*0ade*/ 	.byte	0x2b
	.zero		1


	//   ....[104]....
        /*0ae0*/ 	.word	0x0000ad90
        /*0ae4*/ 	.word	0x00000044
        /*0ae8*/ 	.word	0x00000130
        /*0aec*/ 	.short	0x010a
        /*0aee*/ 	.byte	0xff
	.zero		1


	//   ....[105]....
        /*0af0*/ 	.word	0x0000adb0
        /*0af4*/ 	.word	0x000000ff
        /*0af8*/ 	.word	0x00000060
        /*0afc*/ 	.short	0x010a
        /*0afe*/ 	.byte	0x2b
	.zero		1


	//   ....[106]....
        /*0b00*/ 	.word	0x0000af80
        /*0b04*/ 	.word	0x00000044
        /*0b08*/ 	.word	0x00000130
        /*0b0c*/ 	.short	0x010a
        /*0b0e*/ 	.byte	0xff
	.zero		1


	//   ....[107]....
        /*0b10*/ 	.word	0x0000b800
        /*0b14*/ 	.word	0x000000ff
        /*0b18*/ 	.word	0x00000000
        /*0b1c*/ 	.short	0x0101
        /*0b1e*/ 	.byte	0x04
	.zero		1


	//   ....[108]....
        /*0b20*/ 	.word	0x0000b850
        /*0b24*/ 	.word	0x000000ff
        /*0b28*/ 	.word	0x00000068
        /*0b2c*/ 	.short	0x010a
        /*0b2e*/ 	.byte	0x2b
	.zero		1


	//   ....[109]....
        /*0b30*/ 	.word	0x0000b880
        /*0b34*/ 	.word	0x000000ff
        /*0b38*/ 	.word	0x00000068
        /*0b3c*/ 	.short	0x010a
        /*0b3e*/ 	.byte	0x2b
	.zero		1


	//   ....[110]....
        /*0b40*/ 	.word	0x0000c200
        /*0b44*/ 	.word	0x000000ff
        /*0b48*/ 	.word	0x00000000
        /*0b4c*/ 	.short	0x0101
        /*0b4e*/ 	.byte	0x04
	.zero		1


	//   ....[111]....
        /*0b50*/ 	.word	0x0000c220
        /*0b54*/ 	.word	0x000000ff
        /*0b58*/ 	.word	0x00000070
        /*0b5c*/ 	.short	0x010a
        /*0b5e*/ 	.byte	0x2b
	.zero		1


	//   ....[112]....
        /*0b60*/ 	.word	0x0000c240
        /*0b64*/ 	.word	0x000000ff
        /*0b68*/ 	.word	0x00000070
        /*0b6c*/ 	.short	0x010a
        /*0b6e*/ 	.byte	0x2b
	.zero		1


	//   ....[113]....
        /*0b70*/ 	.word	0x0000cc00
        /*0b74*/ 	.word	0x000000ff
        /*0b78*/ 	.word	0x00000000
        /*0b7c*/ 	.short	0x0101
        /*0b7e*/ 	.byte	0x04
	.zero		1


	//   ....[114]....
        /*0b80*/ 	.word	0x0000cc20
        /*0b84*/ 	.word	0x000000ff
        /*0b88*/ 	.word	0x00000078
        /*0b8c*/ 	.short	0x010a
        /*0b8e*/ 	.byte	0x2b
	.zero		1


	//   ....[115]....
        /*0b90*/ 	.word	0x0000cc40
        /*0b94*/ 	.word	0x000000ff
        /*0b98*/ 	.word	0x00000078
        /*0b9c*/ 	.short	0x010a
        /*0b9e*/ 	.byte	0x2b
	.zero		1


	//   ....[116]....
        /*0ba0*/ 	.word	0x0000d190
        /*0ba4*/ 	.word	0x00000044
        /*0ba8*/ 	.word	0x00000000
        /*0bac*/ 	.short	0x0101
        /*0bae*/ 	.byte	0xff
	.zero		1


	//   ....[117]....
        /*0bb0*/ 	.word	0x0000d720
        /*0bb4*/ 	.word	0x000000ff
        /*0bb8*/ 	.word	0x00000000
        /*0bbc*/ 	.short	0x0101
        /*0bbe*/ 	.byte	0x04
	.zero		1


	//   ....[118]....
        /*0bc0*/ 	.word	0x0000d7c0
        /*0bc4*/ 	.word	0x000000ff
        /*0bc8*/ 	.word	0x00000000
        /*0bcc*/ 	.short	0x0101
        /*0bce*/ 	.byte	0x04
	.zero		1


	//   ....[119]....
        /*0bd0*/ 	.word	0x0000e0d0
        /*0bd4*/ 	.word	0x000000ff
        /*0bd8*/ 	.word	0x000000b0
        /*0bdc*/ 	.short	0x010a
        /*0bde*/ 	.byte	0x19
	.zero		1


	//   ....[120]....
        /*0be0*/ 	.word	0x0000e210
        /*0be4*/ 	.word	0x000000ff
        /*0be8*/ 	.word	0x00000000
        /*0bec*/ 	.short	0x0101
        /*0bee*/ 	.byte	0x06
	.zero		1


	//   ....[121]....
        /*0bf0*/ 	.word	0x0000e280
        /*0bf4*/ 	.word	0x000000ff
        /*0bf8*/ 	.word	0x000001d0
        /*0bfc*/ 	.short	0x010a
        /*0bfe*/ 	.byte	0x19
	.zero		1


	//   ....[122]....
        /*0c00*/ 	.word	0x0000f360
        /*0c04*/ 	.word	0x000000ff
        /*0c08*/ 	.word	0x00000190
        /*0c0c*/ 	.short	0x0101
        /*0c0e*/ 	.byte	0x19
	.zero		1


	//   ....[123]....
        /*0c10*/ 	.word	0x0000f650
        /*0c14*/ 	.word	0x000000ff
        /*0c18*/ 	.word	0x00000008
        /*0c1c*/ 	.short	0x010a
        /*0c1e*/ 	.byte	0x06
	.zero		1


	//   ....[124]....
        /*0c20*/ 	.word	0x0000f670
        /*0c24*/ 	.word	0x000000ff
        /*0c28*/ 	.word	0x00000008
        /*0c2c*/ 	.short	0x010a
        /*0c2e*/ 	.byte	0x06
	.zero		1


	//   ....[125]....
        /*0c30*/ 	.word	0x0000f800
        /*0c34*/ 	.word	0x000000ff
        /*0c38*/ 	.word	0x00000008
        /*0c3c*/ 	.short	0x010a
        /*0c3e*/ 	.byte	0x06
	.zero		1


	//   ....[126]....
        /*0c40*/ 	.word	0x0000f820
        /*0c44*/ 	.word	0x000000ff
        /*0c48*/ 	.word	0x00000008
        /*0c4c*/ 	.short	0x010a
        /*0c4e*/ 	.byte	0x06
	.zero		1


	//   ....[127]....
        /*0c50*/ 	.word	0x0000f8e0
        /*0c54*/ 	.word	0x000000ff
        /*0c58*/ 	.word	0x00000000
        /*0c5c*/ 	.short	0x0101
        /*0c5e*/ 	.byte	0x05
	.zero		1


	//   ....[128]....
        /*0c60*/ 	.word	0x0000fbd0
        /*0c64*/ 	.word	0x000000ff
        /*0c68*/ 	.word	0x00000000
        /*0c6c*/ 	.short	0x010a
        /*0c6e*/ 	.byte	0x06
	.zero		1


	//   ....[129]....
        /*0c70*/ 	.word	0x0000fc30
        /*0c74*/ 	.word	0x000000ff
        /*0c78*/ 	.word	0x00000150
        /*0c7c*/ 	.short	0x010a
        /*0c7e*/ 	.byte	0x08
	.zero		1


	//   ....[130]....
        /*0c80*/ 	.word	0x0000fe10
        /*0c84*/ 	.word	0x000000ff
        /*0c88*/ 	.word	0x00000000
        /*0c8c*/ 	.short	0x010a
        /*0c8e*/ 	.byte	0x0d
	.zero		1


	//   ....[131]....
        /*0c90*/ 	.word	0x0000ff40
        /*0c94*/ 	.word	0x000000ff
        /*0c98*/ 	.word	0x00000000
        /*0c9c*/ 	.short	0x010a
        /*0c9e*/ 	.byte	0x28
	.zero		1


	//   ....[132]....
        /*0ca0*/ 	.word	0x00010320
        /*0ca4*/ 	.word	0x000000ff
        /*0ca8*/ 	.word	0x00000190
        /*0cac*/ 	.short	0x010a
        /*0cae*/ 	.byte	0x06
	.zero		1


	//   ....[133]....
        /*0cb0*/ 	.word	0x00010450
        /*0cb4*/ 	.word	0x000000ff
        /*0cb8*/ 	.word	0x00000000
        /*0cbc*/ 	.short	0x0101
        /*0cbe*/ 	.byte	0x06
	.zero		1


	//   ....[134]....
        /*0cc0*/ 	.word	0x000105a0
        /*0cc4*/ 	.word	0x000000ff
        /*0cc8*/ 	.word	0x00000150
        /*0ccc*/ 	.short	0x010a
        /*0cce*/ 	.byte	0x06
	.zero		1


	//   ....[135]....
        /*0cd0*/ 	.word	0x00010660
        /*0cd4*/ 	.word	0x000000ff
        /*0cd8*/ 	.word	0x00000150
        /*0cdc*/ 	.short	0x010a
        /*0cde*/ 	.byte	0x07
	.zero		1


	//   ....[136]....
        /*0ce0*/ 	.word	0x00010720
        /*0ce4*/ 	.word	0x000000ff
        /*0ce8*/ 	.word	0x00000150
        /*0cec*/ 	.short	0x010a
        /*0cee*/ 	.byte	0x07
	.zero		1


	//   ....[137]....
        /*0cf0*/ 	.word	0x000107e0
        /*0cf4*/ 	.word	0x00000000
        /*0cf8*/ 	.word	0x00000150
        /*0cfc*/ 	.short	0x010a
        /*0cfe*/ 	.byte	0xff
	.zero		1


	//   ....[138]....
        /*0d00*/ 	.word	0x00010820
        /*0d04*/ 	.word	0x00000000
        /*0d08*/ 	.word	0x00000150
        /*0d0c*/ 	.short	0x010a
        /*0d0e*/ 	.byte	0xff
	.zero		1


	//   ....[139]....
        /*0d10*/ 	.word	0x00010890
        /*0d14*/ 	.word	0x000000ff
        /*0d18*/ 	.word	0x00000000
        /*0d1c*/ 	.short	0x0101
        /*0d1e*/ 	.byte	0x06
	.zero		1


	//   ....[140]....
        /*0d20*/ 	.word	0x000108d0
        /*0d24*/ 	.word	0x000000ff
        /*0d28*/ 	.word	0x00000180
        /*0d2c*/ 	.short	0x010a
        /*0d2e*/ 	.byte	0x04
	.zero		1


	//   ....[141]....
        /*0d30*/ 	.word	0x00010920
        /*0d34*/ 	.word	0x000000ff
        /*0d38*/ 	.word	0x00000000
        /*0d3c*/ 	.short	0x0101
        /*0d3e*/ 	.byte	0x06
	.zero		1


	//   ....[142]....
        /*0d40*/ 	.word	0x00010b70
        /*0d44*/ 	.word	0x00000000
        /*0d48*/ 	.word	0x00000030
        /*0d4c*/ 	.short	0x010a
        /*0d4e*/ 	.byte	0xff
	.zero		1


	//   ....[143]....
        /*0d50*/ 	.word	0x00010bd0
        /*0d54*/ 	.word	0x00000000
        /*0d58*/ 	.word	0x00000030
        /*0d5c*/ 	.short	0x010a
        /*0d5e*/ 	.byte	0xff
	.zero		1


	//   ....[144]....
        /*0d60*/ 	.word	0x00010c30
        /*0d64*/ 	.word	0x00000000
        /*0d68*/ 	.word	0x00000190
        /*0d6c*/ 	.short	0x010a
        /*0d6e*/ 	.byte	0xff
	.zero		1


	//   ....[145]....
        /*0d70*/ 	.word	0x00010c90
        /*0d74*/ 	.word	0x00000000
        /*0d78*/ 	.word	0x00000000
        /*0d7c*/ 	.short	0x010a
        /*0d7e*/ 	.byte	0xff
	.zero		1


	//   ....[146]....
        /*0d80*/ 	.word	0x00010cf0
        /*0d84*/ 	.word	0x00000000
        /*0d88*/ 	.word	0x00000000
        /*0d8c*/ 	.short	0x010a
        /*0d8e*/ 	.byte	0xff
	.zero		1


	//   ....[147]....
        /*0d90*/ 	.word	0x00010d50
        /*0d94*/ 	.word	0x00000000
        /*0d98*/ 	.word	0x00000000
        /*0d9c*/ 	.short	0x010a
        /*0d9e*/ 	.byte	0xff
	.zero		1


	//   ....[148]....
        /*0da0*/ 	.word	0x00010db0
        /*0da4*/ 	.word	0x00000000
        /*0da8*/ 	.word	0x00000000
        /*0dac*/ 	.short	0x010a
        /*0dae*/ 	.byte	0xff
	.zero		1


	//   ....[149]....
        /*0db0*/ 	.word	0x00010e10
        /*0db4*/ 	.word	0x00000000
        /*0db8*/ 	.word	0x00000000
        /*0dbc*/ 	.short	0x010a
        /*0dbe*/ 	.byte	0xff
	.zero		1


	//   ....[150]....
        /*0dc0*/ 	.word	0x00010e70
        /*0dc4*/ 	.word	0x00000014
        /*0dc8*/ 	.word	0x000000f0
        /*0dcc*/ 	.short	0x010a
        /*0dce*/ 	.byte	0xff
	.zero		1


	//   ....[151]....
        /*0dd0*/ 	.word	0x00010ed0
        /*0dd4*/ 	.word	0x0000000b
        /*0dd8*/ 	.word	0x000000f0
        /*0ddc*/ 	.short	0x010a
        /*0dde*/ 	.byte	0xff
	.zero		1


	//   ....[152]....
        /*0de0*/ 	.word	0x00010f20
        /*0de4*/ 	.word	0x0000000f
        /*0de8*/ 	.word	0x000000a8
        /*0dec*/ 	.short	0x010a
        /*0dee*/ 	.byte	0xff
	.zero		1


	//   ....[153]....
        /*0df0*/ 	.word	0x00010f80
        /*0df4*/ 	.word	0x00000000
        /*0df8*/ 	.word	0x00000080
        /*0dfc*/ 	.short	0x010a
        /*0dfe*/ 	.byte	0xff
	.zero		1


	//   ....[154]....
        /*0e00*/ 	.word	0x00010fe0
        /*0e04*/ 	.word	0x00000000
        /*0e08*/ 	.word	0x00000088
        /*0e0c*/ 	.short	0x010a
        /*0e0e*/ 	.byte	0xff
	.zero		1


	//   ....[155]....
        /*0e10*/ 	.word	0x00011040
        /*0e14*/ 	.word	0x00000000
        /*0e18*/ 	.word	0x00000090
        /*0e1c*/ 	.short	0x010a
        /*0e1e*/ 	.byte	0xff
	.zero		1


	//   ....[156]....
        /*0e20*/ 	.word	0x000110a0
        /*0e24*/ 	.word	0x00000000
        /*0e28*/ 	.word	0x00000098
        /*0e2c*/ 	.short	0x010a
        /*0e2e*/ 	.byte	0xff
	.zero		1


	//   ....[157]....
        /*0e30*/ 	.word	0x00011100
        /*0e34*/ 	.word	0x00000000
        /*0e38*/ 	.word	0x00000190
        /*0e3c*/ 	.short	0x010a
        /*0e3e*/ 	.byte	0xff
	.zero		1


	//   ....[158]....
        /*0e40*/ 	.word	0x00011160
        /*0e44*/ 	.word	0x00000000
        /*0e48*/ 	.word	0x00000080
        /*0e4c*/ 	.short	0x010a
        /*0e4e*/ 	.byte	0xff
	.zero		1


	//   ....[159]....
        /*0e50*/ 	.word	0x000111c0
        /*0e54*/ 	.word	0x00000000
        /*0e58*/ 	.word	0x00000088
        /*0e5c*/ 	.short	0x010a
        /*0e5e*/ 	.byte	0xff
	.zero		1


	//   ....[160]....
        /*0e60*/ 	.word	0x00011220
        /*0e64*/ 	.word	0x00000000
        /*0e68*/ 	.word	0x00000090
        /*0e6c*/ 	.short	0x010a
        /*0e6e*/ 	.byte	0xff
	.zero		1


	//   ....[161]....
        /*0e70*/ 	.word	0x00011280
        /*0e74*/ 	.word	0x00000000
        /*0e78*/ 	.word	0x00000190
        /*0e7c*/ 	.short	0x010a
        /*0e7e*/ 	.byte	0xff
	.zero		1


	//   ....[162]....
        /*0e80*/ 	.word	0x00011340
        /*0e84*/ 	.word	0x00000005
        /*0e88*/ 	.word	0x00000060
        /*0e8c*/ 	.short	0x010a
        /*0e8e*/ 	.byte	0xff
	.zero		1


	//   ....[163]....
        /*0e90*/ 	.word	0x00011390
        /*0e94*/ 	.word	0x00000044
        /*0e98*/ 	.word	0x00000130
        /*0e9c*/ 	.short	0x010a
        /*0e9e*/ 	.byte	0xff
	.zero		1


	//   ....[164]....
        /*0ea0*/ 	.word	0x000113f0
        /*0ea4*/ 	.word	0x00000000
        /*0ea8*/ 	.word	0x00000068
        /*0eac*/ 	.short	0x010a
        /*0eae*/ 	.byte	0xff
	.zero		1


	//   ....[165]....
        /*0eb0*/ 	.word	0x00011450
        /*0eb4*/ 	.word	0x00000000
        /*0eb8*/ 	.word	0x00000070
        /*0ebc*/ 	.short	0x010a
        /*0ebe*/ 	.byte	0xff
	.zero		1


	//   ....[166]....
        /*0ec0*/ 	.word	0x000114b0
        /*0ec4*/ 	.word	0x00000000
        /*0ec8*/ 	.word	0x00000078
        /*0ecc*/ 	.short	0x010a
        /*0ece*/ 	.byte	0xff
	.zero		1


	//   ....[167]....
        /*0ed0*/ 	.word	0x00011510
        /*0ed4*/ 	.word	0x00000004
        /*0ed8*/ 	.word	0x000000b0
        /*0edc*/ 	.short	0x010a
        /*0ede*/ 	.byte	0xff
	.zero		1


	//   ....[168]....
        /*0ee0*/ 	.word	0x00011570
        /*0ee4*/ 	.word	0x00000004
        /*0ee8*/ 	.word	0x000001d0
        /*0eec*/ 	.short	0x010a
        /*0eee*/ 	.byte	0xff
	.zero		1


	//   ....[169]....
        /*0ef0*/ 	.word	0x000115d0
        /*0ef4*/ 	.word	0x00000000
        /*0ef8*/ 	.word	0x00000008
        /*0efc*/ 	.short	0x010a
        /*0efe*/ 	.byte	0xff
	.zero		1


	//   ....[170]....
        /*0f00*/ 	.word	0x000116b0
        /*0f04*/ 	.word	0x00000000
        /*0f08*/ 	.word	0x00000008
        /*0f0c*/ 	.short	0x010a
        /*0f0e*/ 	.byte	0xff
	.zero		1


	//   ....[171]....
        /*0f10*/ 	.word	0x00011710
        /*0f14*/ 	.word	0x00000003
        /*0f18*/ 	.word	0x00000150
        /*0f1c*/ 	.short	0x010a
        /*0f1e*/ 	.byte	0xff
	.zero		1


	//   ....[172]....
        /*0f20*/ 	.word	0x00011770
        /*0f24*/ 	.word	0x00000003
        /*0f28*/ 	.word	0x00000000
        /*0f2c*/ 	.short	0x010a
        /*0f2e*/ 	.byte	0xff
	.zero		1


	//   ....[173]....
        /*0f30*/ 	.word	0x000117d0
        /*0f34*/ 	.word	0x00000003
        /*0f38*/ 	.word	0x00000190
        /*0f3c*/ 	.short	0x010a
        /*0f3e*/ 	.byte	0xff
	.zero		1


	//   ....[174]....
        /*0f40*/ 	.word	0x00011830
        /*0f44*/ 	.word	0x00000000
        /*0f48*/ 	.word	0x00000150
        /*0f4c*/ 	.short	0x010a
        /*0f4e*/ 	.byte	0xff
	.zero		1


	//   ....[175]....
        /*0f50*/ 	.word	0x00011890
        /*0f54*/ 	.word	0x00000000
        /*0f58*/ 	.word	0x00000150
        /*0f5c*/ 	.short	0x010a
        /*0f5e*/ 	.byte	0xff
	.zero		1


	//   ....[176]....
        /*0f60*/ 	.word	0x000118f0
        /*0f64*/ 	.word	0x00000000
        /*0f68*/ 	.word	0x00000150
        /*0f6c*/ 	.short	0x010a
        /*0f6e*/ 	.byte	0xff
	.zero		1


	//   ....[177]....
        /*0f70*/ 	.word	0x00011950
        /*0f74*/ 	.word	0x00000000
        /*0f78*/ 	.word	0x00000180
        /*0f7c*/ 	.short	0x010a
        /*0f7e*/ 	.byte	0xff
	.zero		1


	//----- nvinfo : EIATTR_NUM_MBARRIERS
	.align		4
.L_49:
        /*0f80*/ 	.byte	0x03, 0x38
        /*0f82*/ 	.short	0x003f


	//----- nvinfo : EIATTR_EXIT_INSTR_OFFSETS
	.align		4
        /*0f84*/ 	.byte	0x04, 0x1c
        /*0f86*/ 	.short	(.L_51 - .L_50)


	//   ....[0]....
.L_50:
        /*0f88*/ 	.word	0x00003840


	//   ....[1]....
        /*0f8c*/ 	.word	0x00004ea0


	//   ....[2]....
        /*0f90*/ 	.word	0x00008840


	//   ....[3]....
        /*0f94*/ 	.word	0x00009b90


	//   ....[4]....
        /*0f98*/ 	.word	0x0000d7d0


	//   ....[5]....
        /*0f9c*/ 	.word	0x0000d800


	//   ....[6]....
        /*0fa0*/ 	.word	0x0000f430


	//   ....[7]....
        /*0fa4*/ 	.word	0x00010b50


	//----- nvinfo : EIATTR_INDIRECT_BRANCH_TARGETS
	.align		4
.L_51:
        /*0fa8*/ 	.byte	0x04, 0x34
        /*0faa*/ 	.short	(.L_53 - .L_52)


	//   ....[0]....
.L_52:
        /*0fac*/ 	.word	.L_x_300@srel
        /*0fb0*/ 	.short	0x0
        /*0fb2*/ 	.short	0x0
        /*0fb4*/ 	.word	0xa
        /*0fb8*/ 	.word	.L_x_301@srel
        /* <DEDUP_REMOVED lines=9> */


	//----- nvinfo : EIATTR_MAX_THREADS
	.align		4
.L_53:
        /*0fe0*/ 	.byte	0x04, 0x05
        /*0fe2*/ 	.short	(.L_55 - .L_54)
.L_54:
        /*0fe4*/ 	.word	0x00000180
        /*0fe8*/ 	.word	0x00000001
        /*0fec*/ 	.word	0x00000001


	//----- nvinfo : EIATTR_CRS_STACK_SIZE
	.align		4
.L_55:
        /*0ff0*/ 	.byte	0x04, 0x1e
        /*0ff2*/ 	.short	(.L_57 - .L_56)
.L_56:
        /*0ff4*/ 	.word	0x00000000


	//----- nvinfo : EIATTR_CBANK_PARAM_SIZE
	.align		4
.L_57:
        /*0ff8*/ 	.byte	0x03, 0x19
        /*0ffa*/ 	.short	0x0900


	//----- nvinfo : EIATTR_PARAM_CBANK
	.align		4
        /*0ffc*/ 	.byte	0x04, 0x0a
        /*0ffe*/ 	.short	(.L_59 - .L_58)
	.align		4
.L_58:
        /*1000*/ 	.word	index@(.nv.constant0._ZN7cutlass13device_kernelINS_4gemm6kernel13GemmUniversalINS1_17GroupProblemShapeIN4cute5tupleIJiiiEEEEENS1_10collective13CollectiveMmaINS1_40MainloopSm100ArrayTmaUmmaWarpSpecializedILi6ELi8ELi4ENS6_IJNS5_1CILi2EEENSC_ILi1EEESE_EEEEENS6_IJNSC_ILi128EEESH_SH_EEENS_10bfloat16_tEPNS6_IJlSE_NSC_ILi0EEEEEESJ_SM_NS5_8TiledMMAINS5_8MMA_AtomIJNS5_26SM100_MMA_F16BF16_2x1SM_SSISJ_SJ_fLi128ELi128ELNS5_4UMMA5MajorE0ELSR_0ELNSQ_7ScaleInE0ELSS_0EEEEEENS5_6LayoutINS6_IJSE_SE_SE_EEENS6_IJSK_SK_SK_EEEEENS6_IJNS5_10UnderscoreESZ_SZ_EEEEENS5_18SM100_TMA_2SM_LOADENS5_14ComposedLayoutINS5_7SwizzleILi3ELi4ELi3EEENS5_18smem_ptr_flag_bitsILi16EEENSV_INS6_IJNSC_ILi8EEENSC_ILi64EEEEEENS6_IJS19_SE_EEEEEEEvNS5_8identityES12_S1D_vS1E_EENS_8epilogue10collective18CollectiveEpilogueINS1G_31Sm100PtrArrayTmaWarpSpecializedILi4ELi2ELi16ELb1ELb0EEEJNS6_IJS19_SH_SH_EEENS6_IJNSV_IS19_SE_EENSV_INS6_IJNSC_ILi16EEESD_EEENS6_IJSE_S19_EEEEEEEENS_6half_tEPNS6_IJSE_lSK_EEES1S_S1U_NS1G_6fusion15FusionCallbacksIS1K_NS1V_17LinearCombinationIS1S_fS1S_fLNS_15FloatRoundStyleE2EEES1L_S1R_JEEENS5_5SM1004TMEM4LOAD26SM100_TMEM_LOAD_16dp256b2xENS5_13SM90_TMA_LOADENS13_IS15_S17_NSV_INS6_IJS19_S18_EEES1P_EEEENS5_17SM75_U16x8_LDSM_TENS5_14SM90_TMA_STOREES28_NS5_17SM90_U16x8_STSM_TENS5_39AutoVectorizingCopyWithAssumedAlignmentILi128EEEEEEvvEEEEvNT_6ParamsE)
        /*1004*/ 	.short	0x0380
        /*1006*/ 	.short	0x0900


	//----- nvinfo : EIATTR_SW_WAR
	.align		4
.L_59:
        /*1008*/ 	.byte	0x04, 0x36
        /*100a*/ 	.short	(.L_61 - .L_60)
.L_60:
        /*100c*/ 	.word	0x00000008
.L_61:


//--------------------- .nv.callgraph             --------------------------
	.section	.nv.callgraph,"",@"SHT_CUDA_CALLGRAPH"
	.align	4
	.sectionentsize	8
	.align		4
        /*0000*/ 	.word	0x00000000
	.align		4
        /*0004*/ 	.word	0xffffffff
	.align		4
        /*0008*/ 	.word	index@(_ZN7cutlass13device_kernelINS_4gemm6kernel13GemmUniversalINS1_17GroupProblemShapeIN4cute5tupleIJiiiEEEEENS1_10collective13CollectiveMmaINS1_40MainloopSm100ArrayTmaUmmaWarpSpecializedILi6ELi8ELi4ENS6_IJNS5_1CILi2EEENSC_ILi1EEESE_EEEEENS6_IJNSC_ILi128EEESH_SH_EEENS_10bfloat16_tEPNS6_IJlSE_NSC_ILi0EEEEEESJ_SM_NS5_8TiledMMAINS5_8MMA_AtomIJNS5_26SM100_MMA_F16BF16_2x1SM_SSISJ_SJ_fLi128ELi128ELNS5_4UMMA5MajorE0ELSR_0ELNSQ_7ScaleInE0ELSS_0EEEEEENS5_6LayoutINS6_IJSE_SE_SE_EEENS6_IJSK_SK_SK_EEEEENS6_IJNS5_10UnderscoreESZ_SZ_EEEEENS5_18SM100_TMA_2SM_LOADENS5_14ComposedLayoutINS5_7SwizzleILi3ELi4ELi3EEENS5_18smem_ptr_flag_bitsILi16EEENSV_INS6_IJNSC_ILi8EEENSC_ILi64EEEEEENS6_IJS19_SE_EEEEEEEvNS5_8identityES12_S1D_vS1E_EENS_8epilogue10collective18CollectiveEpilogueINS1G_31Sm100PtrArrayTmaWarpSpecializedILi4ELi2ELi16ELb1ELb0EEEJNS6_IJS19_SH_SH_EEENS6_IJNSV_IS19_SE_EENSV_INS6_IJNSC_ILi16EEESD_EEENS6_IJSE_S19_EEEEEEEENS_6half_tEPNS6_IJSE_lSK_EEES1S_S1U_NS1G_6fusion15FusionCallbacksIS1K_NS1V_17LinearCombinationIS1S_fS1S_fLNS_15FloatRoundStyleE2EEES1L_S1R_JEEENS5_5SM1004TMEM4LOAD26SM100_TMEM_LOAD_16dp256b2xENS5_13SM90_TMA_LOADENS13_IS15_S17_NSV_INS6_IJS19_S18_EEES1P_EEEENS5_17SM75_U16x8_LDSM_TENS5_14SM90_TMA_STOREES28_NS5_17SM90_U16x8_STSM_TENS5_39AutoVectorizingCopyWithAssumedAlignmentILi128EEEEEEvvEEEEvNT_6ParamsE)
	.align		4
        /*000c*/ 	.word	index@(__assertfail)
	.align		4
        /*0010*/ 	.word	0x00000000
	.align		4
        /*0014*/ 	.word	0xfffffffe
	.align		4
        /*0018*/ 	.word	0x00000000
	.align		4
        /*001c*/ 	.word	0xfffffffd
	.align		4
        /*0020*/ 	.word	0x00000000
	.align		4
        /*0024*/ 	.word	0xfffffffc


//--------------------- .nv.constant4             --------------------------
	.section	.nv.constant4,"a",@progbits
	.align	8
	.align		8
.nv.constant4:
        /*0000*/ 	.dword	__assertfail
	.align		8
        /*0008*/ 	.dword	__unnamed_1
	.align		8
        /*0010*/ 	.dword	__unnamed_2
	.align		8
        /*0018*/ 	.dword	_ZN39_INTERNAL_ac77af51_4_k_cu_d8e2a824_28334cuda3std3__45__cpo5beginE
	.align		8
        /*0020*/ 	.dword	_ZN39_INTERNAL_ac77af51_4_k_cu_d8e2a824_28334cuda3std3__45__cpo3endE
	.align		8
        /*0028*/ 	.dword	_ZN39_INTERNAL_ac77af51_4_k_cu_d8e2a824_28334cuda3std3__45__cpo6cbeginE
	.align		8
        /*0030*/ 	.dword	_ZN39_INTERNAL_ac77af51_4_k_cu_d8e2a824_28334cuda3std3__45__cpo4cendE
	.align		8
        /*0038*/ 	.dword	_ZN39_INTERNAL_ac77af51_4_k_cu_d8e2a824_28334cuda3std3__441_GLOBAL__N__ac77af51_4_k_cu_d8e2a824_28336ignoreE
	.align		8
        /*0040*/ 	.dword	_ZN39_INTERNAL_ac77af51_4_k_cu_d8e2a824_28334cuda3std3__419piecewise_constructE
	.align		8
        /*0048*/ 	.dword	_ZN39_INTERNAL_ac77af51_4_k_cu_d8e2a824_28334cuda3std3__48in_placeE
	.align		8
        /*0050*/ 	.dword	_ZN39_INTERNAL_ac77af51_4_k_cu_d8e2a824_28334cuda3std6ranges3__45__cpo4swapE
	.align		8
        /*0058*/ 	.dword	_ZN39_INTERNAL_ac77af51_4_k_cu_d8e2a824_28334cuda3std6ranges3__45__cpo9iter_moveE
	.align		8
        /*0060*/ 	.dword	_ZN39_INTERNAL_ac77af51_4_k_cu_d8e2a824_28334cute7productE
	.align		8
        /*0068*/ 	.dword	_ZN39_INTERNAL_ac77af51_4_k_cu_d8e2a824_28334cute1_E
	.align		8
        /*0070*/ 	.dword	$str$24
	.align		8
        /*0078*/ 	.dword	$str$25
	.align		8
        /*0080*/ 	.dword	$str$26
	.align		8
        /*0088*/ 	.dword	$str$27


//--------------------- .nv.constant2._ZN7cutlass13device_kernelINS_4gemm6kernel13GemmUniversalINS1_17GroupProblemShapeIN4cute5tupleIJiiiEEEEENS1_10collective13CollectiveMmaINS1_40MainloopSm100ArrayTmaUmmaWarpSpecializedILi6ELi8ELi4ENS6_IJNS5_1CILi2EEENSC_ILi1EEESE_EEEEENS6_IJNSC_ILi128EEESH_SH_EEENS_10bfloat16_tEPNS6_IJlSE_NSC_ILi0EEEEEESJ_SM_NS5_8TiledMMAINS5_8MMA_AtomIJNS5_26SM100_MMA_F16BF16_2x1SM_SSISJ_SJ_fLi128ELi128ELNS5_4UMMA5MajorE0ELSR_0ELNSQ_7ScaleInE0ELSS_0EEEEEENS5_6LayoutINS6_IJSE_SE_SE_EEENS6_IJSK_SK_SK_EEEEENS6_IJNS5_10UnderscoreESZ_SZ_EEEEENS5_18SM100_TMA_2SM_LOADENS5_14ComposedLayoutINS5_7SwizzleILi3ELi4ELi3EEENS5_18smem_ptr_flag_bitsILi16EEENSV_INS6_IJNSC_ILi8EEENSC_ILi64EEEEEENS6_IJS19_SE_EEEEEEEvNS5_8identityES12_S1D_vS1E_EENS_8epilogue10collective18CollectiveEpilogueINS1G_31Sm100PtrArrayTmaWarpSpecializedILi4ELi2ELi16ELb1ELb0EEEJNS6_IJS19_SH_SH_EEENS6_IJNSV_IS19_SE_EENSV_INS6_IJNSC_ILi16EEESD_EEENS6_IJSE_S19_EEEEEEEENS_6half_tEPNS6_IJSE_lSK_EEES1S_S1U_NS1G_6fusion15FusionCallbacksIS1K_NS1V_17LinearCombinationIS1S_fS1S_fLNS_15FloatRoundStyleE2EEES1L_S1R_JEEENS5_5SM1004TMEM4LOAD26SM100_TMEM_LOAD_16dp256b2xENS5_13SM90_TMA_LOADENS13_IS15_S17_NSV_INS6_IJS19_S18_EEES1P_EEEENS5_17SM75_U16x8_LDSM_TENS5_14SM90_TMA_STOREES28_NS5_17SM90_U16x8_STSM_TENS5_39AutoVectorizingCopyWithAssumedAlignmentILi128EEEEEEvvEEEEvNT_6ParamsE --------------------------
	.section	.nv.constant2._ZN7cutlass13device_kernelINS_4gemm6kernel13GemmUniversalINS1_17GroupProblemShapeIN4cute5tupleIJiiiEEEEENS1_10collective13CollectiveMmaINS1_40MainloopSm100ArrayTmaUmmaWarpSpecializedILi6ELi8ELi4ENS6_IJNS5_1CILi2EEENSC_ILi1EEESE_EEEEENS6_IJNSC_ILi128EEESH_SH_EEENS_10bfloat16_tEPNS6_IJlSE_NSC_ILi0EEEEEESJ_SM_NS5_8TiledMMAINS5_8MMA_AtomIJNS5_26SM100_MMA_F16BF16_2x1SM_SSISJ_SJ_fLi128ELi128ELNS5_4UMMA5MajorE0ELSR_0ELNSQ_7ScaleInE0ELSS_0EEEEEENS5_6LayoutINS6_IJSE_SE_SE_EEENS6_IJSK_SK_SK_EEEEENS6_IJNS5_10UnderscoreESZ_SZ_EEEEENS5_18SM100_TMA_2SM_LOADENS5_14ComposedLayoutINS5_7SwizzleILi3ELi4ELi3EEENS5_18smem_ptr_flag_bitsILi16EEENSV_INS6_IJNSC_ILi8EEENSC_ILi64EEEEEENS6_IJS19_SE_EEEEEEEvNS5_8identityES12_S1D_vS1E_EENS_8epilogue10collective18CollectiveEpilogueINS1G_31Sm100PtrArrayTmaWarpSpecializedILi4ELi2ELi16ELb1ELb0EEEJNS6_IJS19_SH_SH_EEENS6_IJNSV_IS19_SE_EENSV_INS6_IJNSC_ILi16EEESD_EEENS6_IJSE_S19_EEEEEEEENS_6half_tEPNS6_IJSE_lSK_EEES1S_S1U_NS1G_6fusion15FusionCallbacksIS1K_NS1V_17LinearCombinationIS1S_fS1S_fLNS_15FloatRoundStyleE2EEES1L_S1R_JEEENS5_5SM1004TMEM4LOAD26SM100_TMEM_LOAD_16dp256b2xENS5_13SM90_TMA_LOADENS13_IS15_S17_NSV_INS6_IJS19_S18_EEES1P_EEEENS5_17SM75_U16x8_LDSM_TENS5_14SM90_TMA_STOREES28_NS5_17SM90_U16x8_STSM_TENS5_39AutoVectorizingCopyWithAssumedAlignmentILi128EEEEEEvvEEEEvNT_6ParamsE,"a",@progbits
	.sectionflags	@""
	.align	4
.nv.constant2._ZN7cutlass13device_kernelINS_4gemm6kernel13GemmUniversalINS1_17GroupProblemShapeIN4cute5tupleIJiiiEEEEENS1_10collective13CollectiveMmaINS1_40MainloopSm100ArrayTmaUmmaWarpSpecializedILi6ELi8ELi4ENS6_IJNS5_1CILi2EEENSC_ILi1EEESE_EEEEENS6_IJNSC_ILi128EEESH_SH_EEENS_10bfloat16_tEPNS6_IJlSE_NSC_ILi0EEEEEESJ_SM_NS5_8TiledMMAINS5_8MMA_AtomIJNS5_26SM100_MMA_F16BF16_2x1SM_SSISJ_SJ_fLi128ELi128ELNS5_4UMMA5MajorE0ELSR_0ELNSQ_7ScaleInE0ELSS_0EEEEEENS5_6LayoutINS6_IJSE_SE_SE_EEENS6_IJSK_SK_SK_EEEEENS6_IJNS5_10UnderscoreESZ_SZ_EEEEENS5_18SM100_TMA_2SM_LOADENS5_14ComposedLayoutINS5_7SwizzleILi3ELi4ELi3EEENS5_18smem_ptr_flag_bitsILi16EEENSV_INS6_IJNSC_ILi8EEENSC_ILi64EEEEEENS6_IJS19_SE_EEEEEEEvNS5_8identityES12_S1D_vS1E_EENS_8epilogue10collective18CollectiveEpilogueINS1G_31Sm100PtrArrayTmaWarpSpecializedILi4ELi2ELi16ELb1ELb0EEEJNS6_IJS19_SH_SH_EEENS6_IJNSV_IS19_SE_EENSV_INS6_IJNSC_ILi16EEESD_EEENS6_IJSE_S19_EEEEEEEENS_6half_tEPNS6_IJSE_lSK_EEES1S_S1U_NS1G_6fusion15FusionCallbacksIS1K_NS1V_17LinearCombinationIS1S_fS1S_fLNS_15FloatRoundStyleE2EEES1L_S1R_JEEENS5_5SM1004TMEM4LOAD26SM100_TMEM_LOAD_16dp256b2xENS5_13SM90_TMA_LOADENS13_IS15_S17_NSV_INS6_IJS19_S18_EEES1P_EEEENS5_17SM75_U16x8_LDSM_TENS5_14SM90_TMA_STOREES28_NS5_17SM90_U16x8_STSM_TENS5_39AutoVectorizingCopyWithAssumedAlignmentILi128EEEEEEvvEEEEvNT_6ParamsE:
        /*0000*/ 	.byte	0x50, 0xf4, 0x00, 0x00, 0x20, 0x4f, 0x00, 0x00, 0x20, 0x4f, 0x00, 0x00, 0x20, 0x4f, 0x00, 0x00
        /*0010*/ 	.byte	0x20, 0x4f, 0x00, 0x00, 0x20, 0x4f, 0x00, 0x00, 0x20, 0x4f, 0x00, 0x00, 0x20, 0x4f, 0x00, 0x00
        /*0020*/ 	.byte	0x10, 0xd8, 0x00, 0x00, 0x20, 0x4f, 0x00, 0x00


//--------------------- .text._ZN7cutlass13device_kernelINS_4gemm6kernel13GemmUniversalINS1_17GroupProblemShapeIN4cute5tupleIJiiiEEEEENS1_10collective13CollectiveMmaINS1_40MainloopSm100ArrayTmaUmmaWarpSpecializedILi6ELi8ELi4ENS6_IJNS5_1CILi2EEENSC_ILi1EEESE_EEEEENS6_IJNSC_ILi128EEESH_SH_EEENS_10bfloat16_tEPNS6_IJlSE_NSC_ILi0EEEEEESJ_SM_NS5_8TiledMMAINS5_8MMA_AtomIJNS5_26SM100_MMA_F16BF16_2x1SM_SSISJ_SJ_fLi128ELi128ELNS5_4UMMA5MajorE0ELSR_0ELNSQ_7ScaleInE0ELSS_0EEEEEENS5_6LayoutINS6_IJSE_SE_SE_EEENS6_IJSK_SK_SK_EEEEENS6_IJNS5_10UnderscoreESZ_SZ_EEEEENS5_18SM100_TMA_2SM_LOADENS5_14ComposedLayoutINS5_7SwizzleILi3ELi4ELi3EEENS5_18smem_ptr_flag_bitsILi16EEENSV_INS6_IJNSC_ILi8EEENSC_ILi64EEEEEENS6_IJS19_SE_EEEEEEEvNS5_8identityES12_S1D_vS1E_EENS_8epilogue10collective18CollectiveEpilogueINS1G_31Sm100PtrArrayTmaWarpSpecializedILi4ELi2ELi16ELb1ELb0EEEJNS6_IJS19_SH_SH_EEENS6_IJNSV_IS19_SE_EENSV_INS6_IJNSC_ILi16EEESD_EEENS6_IJSE_S19_EEEEEEEENS_6half_tEPNS6_IJSE_lSK_EEES1S_S1U_NS1G_6fusion15FusionCallbacksIS1K_NS1V_17LinearCombinationIS1S_fS1S_fLNS_15FloatRoundStyleE2EEES1L_S1R_JEEENS5_5SM1004TMEM4LOAD26SM100_TMEM_LOAD_16dp256b2xENS5_13SM90_TMA_LOADENS13_IS15_S17_NSV_INS6_IJS19_S18_EEES1P_EEEENS5_17SM75_U16x8_LDSM_TENS5_14SM90_TMA_STOREES28_NS5_17SM90_U16x8_STSM_TENS5_39AutoVectorizingCopyWithAssumedAlignmentILi128EEEEEEvvEEEEvNT_6ParamsE --------------------------
	.section	.text._ZN7cutlass13device_kernelINS_4gemm6kernel13GemmUniversalINS1_17GroupProblemShapeIN4cute5tupleIJiiiEEEEENS1_10collective13CollectiveMmaINS1_40MainloopSm100ArrayTmaUmmaWarpSpecializedILi6ELi8ELi4ENS6_IJNS5_1CILi2EEENSC_ILi1EEESE_EEEEENS6_IJNSC_ILi128EEESH_SH_EEENS_10bfloat16_tEPNS6_IJlSE_NSC_ILi0EEEEEESJ_SM_NS5_8TiledMMAINS5_8MMA_AtomIJNS5_26SM100_MMA_F16BF16_2x1SM_SSISJ_SJ_fLi128ELi128ELNS5_4UMMA5MajorE0ELSR_0ELNSQ_7ScaleInE0ELSS_0EEEEEENS5_6LayoutINS6_IJSE_SE_SE_EEENS6_IJSK_SK_SK_EEEEENS6_IJNS5_10UnderscoreESZ_SZ_EEEEENS5_18SM100_TMA_2SM_LOADENS5_14ComposedLayoutINS5_7SwizzleILi3ELi4ELi3EEENS5_18smem_ptr_flag_bitsILi16EEENSV_INS6_IJNSC_ILi8EEENSC_ILi64EEEEEENS6_IJS19_SE_EEEEEEEvNS5_8identityES12_S1D_vS1E_EENS_8epilogue10collective18CollectiveEpilogueINS1G_31Sm100PtrArrayTmaWarpSpecializedILi4ELi2ELi16ELb1ELb0EEEJNS6_IJS19_SH_SH_EEENS6_IJNSV_IS19_SE_EENSV_INS6_IJNSC_ILi16EEESD_EEENS6_IJSE_S19_EEEEEEEENS_6half_tEPNS6_IJSE_lSK_EEES1S_S1U_NS1G_6fusion15FusionCallbacksIS1K_NS1V_17LinearCombinationIS1S_fS1S_fLNS_15FloatRoundStyleE2EEES1L_S1R_JEEENS5_5SM1004TMEM4LOAD26SM100_TMEM_LOAD_16dp256b2xENS5_13SM90_TMA_LOADENS13_IS15_S17_NSV_INS6_IJS19_S18_EEES1P_EEEENS5_17SM75_U16x8_LDSM_TENS5_14SM90_TMA_STOREES28_NS5_17SM90_U16x8_STSM_TENS5_39AutoVectorizingCopyWithAssumedAlignmentILi128EEEEEEvvEEEEvNT_6ParamsE,"ax",@progbits
	.align	128
.text._ZN7cutlass13device_kernelINS_4gemm6kernel13GemmUniversalINS1_17GroupProblemShapeIN4cute5tupleIJiiiEEEEENS1_10collective13CollectiveMmaINS1_40MainloopSm100ArrayTmaUmmaWarpSpecializedILi6ELi8ELi4ENS6_IJNS5_1CILi2EEENSC_ILi1EEESE_EEEEENS6_IJNSC_ILi128EEESH_SH_EEENS_10bfloat16_tEPNS6_IJlSE_NSC_ILi0EEEEEESJ_SM_NS5_8TiledMMAINS5_8MMA_AtomIJNS5_26SM100_MMA_F16BF16_2x1SM_SSISJ_SJ_fLi128ELi128ELNS5_4UMMA5MajorE0ELSR_0ELNSQ_7ScaleInE0ELSS_0EEEEEENS5_6LayoutINS6_IJSE_SE_SE_EEENS6_IJSK_SK_SK_EEEEENS6_IJNS5_10UnderscoreESZ_SZ_EEEEENS5_18SM100_TMA_2SM_LOADENS5_14ComposedLayoutINS5_7SwizzleILi3ELi4ELi3EEENS5_18smem_ptr_flag_bitsILi16EEENSV_INS6_IJNSC_ILi8EEENSC_ILi64EEEEEENS6_IJS19_SE_EEEEEEEvNS5_8identityES12_S1D_vS1E_EENS_8epilogue10collective18CollectiveEpilogueINS1G_31Sm100PtrArrayTmaWarpSpecializedILi4ELi2ELi16ELb1ELb0EEEJNS6_IJS19_SH_SH_EEENS6_IJNSV_IS19_SE_EENSV_INS6_IJNSC_ILi16EEESD_EEENS6_IJSE_S19_EEEEEEEENS_6half_tEPNS6_IJSE_lSK_EEES1S_S1U_NS1G_6fusion15FusionCallbacksIS1K_NS1V_17LinearCombinationIS1S_fS1S_fLNS_15FloatRoundStyleE2EEES1L_S1R_JEEENS5_5SM1004TMEM4LOAD26SM100_TMEM_LOAD_16dp256b2xENS5_13SM90_TMA_LOADENS13_IS15_S17_NSV_INS6_IJS19_S18_EEES1P_EEEENS5_17SM75_U16x8_LDSM_TENS5_14SM90_TMA_STOREES28_NS5_17SM90_U16x8_STSM_TENS5_39AutoVectorizingCopyWithAssumedAlignmentILi128EEEEEEvvEEEEvNT_6ParamsE:
        .type           _ZN7cutlass13device_kernelINS_4gemm6kernel13GemmUniversalINS1_17GroupProblemShapeIN4cute5tupleIJiiiEEEEENS1_10collective13CollectiveMmaINS1_40MainloopSm100ArrayTmaUmmaWarpSpecializedILi6ELi8ELi4ENS6_IJNS5_1CILi2EEENSC_ILi1EEESE_EEEEENS6_IJNSC_ILi128EEESH_SH_EEENS_10bfloat16_tEPNS6_IJlSE_NSC_ILi0EEEEEESJ_SM_NS5_8TiledMMAINS5_8MMA_AtomIJNS5_26SM100_MMA_F16BF16_2x1SM_SSISJ_SJ_fLi128ELi128ELNS5_4UMMA5MajorE0ELSR_0ELNSQ_7ScaleInE0ELSS_0EEEEEENS5_6LayoutINS6_IJSE_SE_SE_EEENS6_IJSK_SK_SK_EEEEENS6_IJNS5_10UnderscoreESZ_SZ_EEEEENS5_18SM100_TMA_2SM_LOADENS5_14ComposedLayoutINS5_7SwizzleILi3ELi4ELi3EEENS5_18smem_ptr_flag_bitsILi16EEENSV_INS6_IJNSC_ILi8EEENSC_ILi64EEEEEENS6_IJS19_SE_EEEEEEEvNS5_8identityES12_S1D_vS1E_EENS_8epilogue10collective18CollectiveEpilogueINS1G_31Sm100PtrArrayTmaWarpSpecializedILi4ELi2ELi16ELb1ELb0EEEJNS6_IJS19_SH_SH_EEENS6_IJNSV_IS19_SE_EENSV_INS6_IJNSC_ILi16EEESD_EEENS6_IJSE_S19_EEEEEEEENS_6half_tEPNS6_IJSE_lSK_EEES1S_S1U_NS1G_6fusion15FusionCallbacksIS1K_NS1V_17LinearCombinationIS1S_fS1S_fLNS_15FloatRoundStyleE2EEES1L_S1R_JEEENS5_5SM1004TMEM4LOAD26SM100_TMEM_LOAD_16dp256b2xENS5_13SM90_TMA_LOADENS13_IS15_S17_NSV_INS6_IJS19_S18_EEES1P_EEEENS5_17SM75_U16x8_LDSM_TENS5_14SM90_TMA_STOREES28_NS5_17SM90_U16x8_STSM_TENS5_39AutoVectorizingCopyWithAssumedAlignmentILi128EEEEEEvvEEEEvNT_6ParamsE,@function
        .size           _ZN7cutlass13device_kernelINS_4gemm6kernel13GemmUniversalINS1_17GroupProblemShapeIN4cute5tupleIJiiiEEEEENS1_10collective13CollectiveMmaINS1_40MainloopSm100ArrayTmaUmmaWarpSpecializedILi6ELi8ELi4ENS6_IJNS5_1CILi2EEENSC_ILi1EEESE_EEEEENS6_IJNSC_ILi128EEESH_SH_EEENS_10bfloat16_tEPNS6_IJlSE_NSC_ILi0EEEEEESJ_SM_NS5_8TiledMMAINS5_8MMA_AtomIJNS5_26SM100_MMA_F16BF16_2x1SM_SSISJ_SJ_fLi128ELi128ELNS5_4UMMA5MajorE0ELSR_0ELNSQ_7ScaleInE0ELSS_0EEEEEENS5_6LayoutINS6_IJSE_SE_SE_EEENS6_IJSK_SK_SK_EEEEENS6_IJNS5_10UnderscoreESZ_SZ_EEEEENS5_18SM100_TMA_2SM_LOADENS5_14ComposedLayoutINS5_7SwizzleILi3ELi4ELi3EEENS5_18smem_ptr_flag_bitsILi16EEENSV_INS6_IJNSC_ILi8EEENSC_ILi64EEEEEENS6_IJS19_SE_EEEEEEEvNS5_8identityES12_S1D_vS1E_EENS_8epilogue10collective18CollectiveEpilogueINS1G_31Sm100PtrArrayTmaWarpSpecializedILi4ELi2ELi16ELb1ELb0EEEJNS6_IJS19_SH_SH_EEENS6_IJNSV_IS19_SE_EENSV_INS6_IJNSC_ILi16EEESD_EEENS6_IJSE_S19_EEEEEEEENS_6half_tEPNS6_IJSE_lSK_EEES1S_S1U_NS1G_6fusion15FusionCallbacksIS1K_NS1V_17LinearCombinationIS1S_fS1S_fLNS_15FloatRoundStyleE2EEES1L_S1R_JEEENS5_5SM1004TMEM4LOAD26SM100_TMEM_LOAD_16dp256b2xENS5_13SM90_TMA_LOADENS13_IS15_S17_NSV_INS6_IJS19_S18_EEES1P_EEEENS5_17SM75_U16x8_LDSM_TENS5_14SM90_TMA_STOREES28_NS5_17SM90_U16x8_STSM_TENS5_39AutoVectorizingCopyWithAssumedAlignmentILi128EEEEEEvvEEEEvNT_6ParamsE,(.L_x_311 - _ZN7cutlass13device_kernelINS_4gemm6kernel13GemmUniversalINS1_17GroupProblemShapeIN4cute5tupleIJiiiEEEEENS1_10collective13CollectiveMmaINS1_40MainloopSm100ArrayTmaUmmaWarpSpecializedILi6ELi8ELi4ENS6_IJNS5_1CILi2EEENSC_ILi1EEESE_EEEEENS6_IJNSC_ILi128EEESH_SH_EEENS_10bfloat16_tEPNS6_IJlSE_NSC_ILi0EEEEEESJ_SM_NS5_8TiledMMAINS5_8MMA_AtomIJNS5_26SM100_MMA_F16BF16_2x1SM_SSISJ_SJ_fLi128ELi128ELNS5_4UMMA5MajorE0ELSR_0ELNSQ_7ScaleInE0ELSS_0EEEEEENS5_6LayoutINS6_IJSE_SE_SE_EEENS6_IJSK_SK_SK_EEEEENS6_IJNS5_10UnderscoreESZ_SZ_EEEEENS5_18SM100_TMA_2SM_LOADENS5_14ComposedLayoutINS5_7SwizzleILi3ELi4ELi3EEENS5_18smem_ptr_flag_bitsILi16EEENSV_INS6_IJNSC_ILi8EEENSC_ILi64EEEEEENS6_IJS19_SE_EEEEEEEvNS5_8identityES12_S1D_vS1E_EENS_8epilogue10collective18CollectiveEpilogueINS1G_31Sm100PtrArrayTmaWarpSpecializedILi4ELi2ELi16ELb1ELb0EEEJNS6_IJS19_SH_SH_EEENS6_IJNSV_IS19_SE_EENSV_INS6_IJNSC_ILi16EEESD_EEENS6_IJSE_S19_EEEEEEEENS_6half_tEPNS6_IJSE_lSK_EEES1S_S1U_NS1G_6fusion15FusionCallbacksIS1K_NS1V_17LinearCombinationIS1S_fS1S_fLNS_15FloatRoundStyleE2EEES1L_S1R_JEEENS5_5SM1004TMEM4LOAD26SM100_TMEM_LOAD_16dp256b2xENS5_13SM90_TMA_LOADENS13_IS15_S17_NSV_INS6_IJS19_S18_EEES1P_EEEENS5_17SM75_U16x8_LDSM_TENS5_14SM90_TMA_STOREES28_NS5_17SM90_U16x8_STSM_TENS5_39AutoVectorizingCopyWithAssumedAlignmentILi128EEEEEEvvEEEEvNT_6ParamsE)
        .other          _ZN7cutlass13device_kernelINS_4gemm6kernel13GemmUniversalINS1_17GroupProblemShapeIN4cute5tupleIJiiiEEEEENS1_10collective13CollectiveMmaINS1_40MainloopSm100ArrayTmaUmmaWarpSpecializedILi6ELi8ELi4ENS6_IJNS5_1CILi2EEENSC_ILi1EEESE_EEEEENS6_IJNSC_ILi128EEESH_SH_EEENS_10bfloat16_tEPNS6_IJlSE_NSC_ILi0EEEEEESJ_SM_NS5_8TiledMMAINS5_8MMA_AtomIJNS5_26SM100_MMA_F16BF16_2x1SM_SSISJ_SJ_fLi128ELi128ELNS5_4UMMA5MajorE0ELSR_0ELNSQ_7ScaleInE0ELSS_0EEEEEENS5_6LayoutINS6_IJSE_SE_SE_EEENS6_IJSK_SK_SK_EEEEENS6_IJNS5_10UnderscoreESZ_SZ_EEEEENS5_18SM100_TMA_2SM_LOADENS5_14ComposedLayoutINS5_7SwizzleILi3ELi4ELi3EEENS5_18smem_ptr_flag_bitsILi16EEENSV_INS6_IJNSC_ILi8EEENSC_ILi64EEEEEENS6_IJS19_SE_EEEEEEEvNS5_8identityES12_S1D_vS1E_EENS_8epilogue10collective18CollectiveEpilogueINS1G_31Sm100PtrArrayTmaWarpSpecializedILi4ELi2ELi16ELb1ELb0EEEJNS6_IJS19_SH_SH_EEENS6_IJNSV_IS19_SE_EENSV_INS6_IJNSC_ILi16EEESD_EEENS6_IJSE_S19_EEEEEEEENS_6half_tEPNS6_IJSE_lSK_EEES1S_S1U_NS1G_6fusion15FusionCallbacksIS1K_NS1V_17LinearCombinationIS1S_fS1S_fLNS_15FloatRoundStyleE2EEES1L_S1R_JEEENS5_5SM1004TMEM4LOAD26SM100_TMEM_LOAD_16dp256b2xENS5_13SM90_TMA_LOADENS13_IS15_S17_NSV_INS6_IJS19_S18_EEES1P_EEEENS5_17SM75_U16x8_LDSM_TENS5_14SM90_TMA_STOREES28_NS5_17SM90_U16x8_STSM_TENS5_39AutoVectorizingCopyWithAssumedAlignmentILi128EEEEEEvvEEEEvNT_6ParamsE,@"STO_CUDA_ENTRY STV_DEFAULT"
_ZN7cutlass13device_kernelINS_4gemm6kernel13GemmUniversalINS1_17GroupProblemShapeIN4cute5tupleIJiiiEEEEENS1_10collective13CollectiveMmaINS1_40MainloopSm100ArrayTmaUmmaWarpSpecializedILi6ELi8ELi4ENS6_IJNS5_1CILi2EEENSC_ILi1EEESE_EEEEENS6_IJNSC_ILi128EEESH_SH_EEENS_10bfloat16_tEPNS6_IJlSE_NSC_ILi0EEEEEESJ_SM_NS5_8TiledMMAINS5_8MMA_AtomIJNS5_26SM100_MMA_F16BF16_2x1SM_SSISJ_SJ_fLi128ELi128ELNS5_4UMMA5MajorE0ELSR_0ELNSQ_7ScaleInE0ELSS_0EEEEEENS5_6LayoutINS6_IJSE_SE_SE_EEENS6_IJSK_SK_SK_EEEEENS6_IJNS5_10UnderscoreESZ_SZ_EEEEENS5_18SM100_TMA_2SM_LOADENS5_14ComposedLayoutINS5_7SwizzleILi3ELi4ELi3EEENS5_18smem_ptr_flag_bitsILi16EEENSV_INS6_IJNSC_ILi8EEENSC_ILi64EEEEEENS6_IJS19_SE_EEEEEEEvNS5_8identityES12_S1D_vS1E_EENS_8epilogue10collective18CollectiveEpilogueINS1G_31Sm100PtrArrayTmaWarpSpecializedILi4ELi2ELi16ELb1ELb0EEEJNS6_IJS19_SH_SH_EEENS6_IJNSV_IS19_SE_EENSV_INS6_IJNSC_ILi16EEESD_EEENS6_IJSE_S19_EEEEEEEENS_6half_tEPNS6_IJSE_lSK_EEES1S_S1U_NS1G_6fusion15FusionCallbacksIS1K_NS1V_17LinearCombinationIS1S_fS1S_fLNS_15FloatRoundStyleE2EEES1L_S1R_JEEENS5_5SM1004TMEM4LOAD26SM100_TMEM_LOAD_16dp256b2xENS5_13SM90_TMA_LOADENS13_IS15_S17_NSV_INS6_IJS19_S18_EEES1P_EEEENS5_17SM75_U16x8_LDSM_TENS5_14SM90_TMA_STOREES28_NS5_17SM90_U16x8_STSM_TENS5_39AutoVectorizingCopyWithAssumedAlignmentILi128EEEEEEvvEEEEvNT_6ParamsE:
[----:B------:R-:W1:Y:S01]  /*0000*/  LDC R1, c[0x0][0x37c] ;  /* 0x0000df00ff017b82 */ /* 0x000e620000000800 */
[----:B------:R-:W2:Y:S07]  /*0010*/  S2R R49, SR_TID.X ;  /* 0x0000000000317919 */ /* 0x000eae0000002100 */
[----:B------:R-:W3:Y:S01]  /*0020*/  S2UR UR35, SR_CgaCtaId ;  /* 0x00000000002379c3 */ /* 0x000ee20000008800 */
[----:B------:R-:W-:Y:S01]  /*0030*/  UMOV UR37, 0x4 ;  /* 0x0000000400257882 */ /* 0x000fe20000000000 */
[----:B------:R-:W4:Y:S01]  /*0040*/  LDCU UR34, c[0x0][0x370] ;  /* 0x00006e00ff2277ac */ /* 0x000f220008000800 */
[----:B------:R-:W-:-:S05]  /*0050*/  ELECT P2, URZ, PT ;  /* 0x0000000000ff782f */ /* 0x000fca0003840000 */
[----:B------:R-:W-:Y:S08]  /*0060*/  S2UR UR42, SR_CTAID.X ;  /* 0x00000000002a79c3 */ /* 0x000ff00000002500 */
[----:B------:R-:W4:Y:S01]  /*0070*/  S2UR UR58, SR_CTAID.Y ;  /* 0x00000000003a79c3 */ /* 0x000f220000002600 */
[----:B---3--:R-:W-:Y:S02]  /*0080*/  ULOP3.LUT UR44, UR35, 0x1, URZ, 0xc0, !UPT ;  /* 0x00000001232c7892 */ /* 0x008fe4000f8ec0ff */
[----:B------:R-:W-:Y:S01]  /*0090*/  ULOP3.LUT UR43, UR35, 0x1, URZ, 0x3c, !UPT ;  /* 0x00000001232b7892 */ /* 0x000fe2000f8e3cff */
[----:B--2---:R-:W-:-:S05]  /*00a0*/  SHF.R.U32.HI R48, RZ, 0x5, R49 ;  /* 0x00000005ff307819 */ /* 0x004fca0000011631 */
[----:B------:R-:W2:Y:S01]  /*00b0*/  SHFL.IDX PT, R0, R48, RZ, 0x1f ;  /* 0x00001fff30007589 */ /* 0x000ea200000e0000 */
[----:B----4-:R-:W-:Y:S01]  /*00c0*/  UIMAD UR16, UR58, UR34, UR42 ;  /* 0x000000223a1072a4 */ /* 0x010fe2000f8e022a */
[----:B--2---:R-:W-:-:S13]  /*00d0*/  R2UR UR21, R0 ;  /* 0x00000000001572ca */ /* 0x004fda00000e0000 */
[----:B------:R-:W-:Y:S02]  /*00e0*/  UISETP.GE.AND UP0, UPT, UR21, 0x8, UPT ;  /* 0x000000081500788c */ /* 0x000fe4000bf06270 */
[----:B------:R-:W-:Y:S02]  /*00f0*/  UISETP.GT.AND UP1, UPT, UR21, 0x3, UPT ;  /* 0x000000031500788c */ /* 0x000fe4000bf24270 */
[----:B------:R-:W-:-:S04]  /*0100*/  USEL UR37, UR37, 0x8, !UP0 ;  /* 0x0000000825257887 */ /* 0x000fc8000c000000 */
[----:B------:R-:W-:Y:S02]  /*0110*/  USEL UR37, UR37, UR21, UP1 ;  /* 0x0000001525257287 */ /* 0x000fe40008800000 */
[----:B------:R-:W-:Y:S02]  /*0120*/  ULOP3.LUT UR21, UR21, 0xfffffffc, URZ, 0xc0, !UPT ;  /* 0xfffffffc15157892 */ /* 0x000fe4000f8ec0ff */
[----:B------:R-:W-:-:S09]  /*0130*/  UISETP.NE.AND UP0, UPT, UR37, 0x2, UPT ;  /* 0x000000022500788c */ /* 0x000fd2000bf05270 */
[----:B-1----:R-:W-:Y:S05]  /*0140*/  BRA.U UP0, `(.L_x_0) ;  /* 0x0000000100f87547 */ /* 0x002fea000b800000 */
[----:B------:R-:W1:Y:S01]  /*0150*/  LDCU UR26, c[0x0][0xc1c] ;  /* 0x00018380ff1a77ac */ /* 0x000e620008000800 */
[----:B------:R-:W-:Y:S01]  /*0160*/  BSSY.RECONVERGENT B0, `(.L_x_1) ;  /* 0x000003b000007945 */ /* 0x000fe20003800200 */
[----:B------:R-:W2:Y:S01]  /*0170*/  LDCU.64 UR4, c[0x0][0x820] ;  /* 0x00010400ff0477ac */ /* 0x000ea20008000a00 */
[----:B------:R-:W-:Y:S01]  /*0180*/  ELECT P0, URZ, PT ;  /* 0x0000000000ff782f */ /* 0x000fe20003800000 */
[----:B------:R-:W-:Y:S02]  /*0190*/  USHF.L.U32 UR28, UR16, 0x4, URZ ;  /* 0x00000004101c7899 */ /* 0x000fe400080006ff */
[----:B-1----:R-:W-:-:S04]  /*01a0*/  UIADD3 UR26, UPT, UPT, UR16, UR26, URZ ;  /* 0x0000001a101a7290 */ /* 0x002fc8000fffe0ff */
[----:B------:R-:W-:Y:S02]  /*01b0*/  USHF.L.U32 UR26, UR26, 0x4, URZ ;  /* 0x000000041a1a7899 */ /* 0x000fe400080006ff */
[----:B--2---:R-:W-:Y:S02]  /*01c0*/  UIMAD.WIDE.U32 UR28, UR28, 0x80, UR4 ;  /* 0x000000801c1c78a5 */ /* 0x004fe4000f8e0004 */
[----:B------:R-:W-:Y:S02]  /*01d0*/  UIMAD.WIDE.U32 UR26, UR26, 0x80, UR4 ;  /* 0x000000801a1a78a5 */ /* 0x000fe4000f8e0004 */
[----:B------:R-:W-:Y:S10]  /*01e0*/  @!P0 BRA `(.L_x_2) ;  /* 0x0000000000c88947 */ /* 0x000ff40003800000 */
[----:B------:R-:W1:Y:S01]  /*01f0*/  LDC.64 R68, c[0x0][0x400] ;  /* 0x00010000ff447b82 */ /* 0x000e620000000a00 */
[----:B------:R-:W-:Y:S02]  /*0200*/  UMOV UR4, 0x400 ;  /* 0x0000040000047882 */ /* 0x000fe40000000000 */
[----:B------:R-:W-:-:S05]  /*0210*/  ULEA UR4, UR35, UR4, 0x18 ;  /* 0x0000000423047291 */ /* 0x000fca000f8ec0ff */
[----:B------:R-:W1:Y:S08]  /*0220*/  LDC.64 R70, c[0x0][0x408] ;  /* 0x00010200ff467b82 */ /* 0x000e700000000a00 */
[----:B------:R-:W2:Y:S08]  /*0230*/  LDC.64 R64, c[0x0][0x410] ;  /* 0x00010400ff407b82 */ /* 0x000eb00000000a00 */
[----:B------:R-:W2:Y:S08]  /*0240*/  LDC.64 R66, c[0x0][0x418] ;  /* 0x00010600ff427b82 */ /* 0x000eb00000000a00 */
[----:B------:R-:W3:Y:S01]  /*0250*/  LDC.64 R60, c[0x0][0x420] ;  /* 0x00010800ff3c7b82 */ /* 0x000ee20000000a00 */
[----:B-1----:R1:W-:Y:S07]  /*0260*/  STS.128 [UR4+0x480], R68 ;  /* 0x00048044ff007988 */ /* 0x0023ee0008000c04 */
[----:B------:R-:W3:Y:S08]  /*0270*/  LDC.64 R62, c[0x0][0x428] ;  /* 0x00010a00ff3e7b82 */ /* 0x000ef00000000a00 */
[----:B------:R-:W4:Y:S01]  /*0280*/  LDC.64 R56, c[0x0][0x430] ;  /* 0x00010c00ff387b82 */ /* 0x000f220000000a00 */
[----:B--2---:R1:W-:Y:S07]  /*0290*/  STS.128 [UR4+0x490], R64 ;  /* 0x00049040ff007988 */ /* 0x0043ee0008000c04 */
[----:B------:R-:W4:Y:S08]  /*02a0*/  LDC.64 R58, c[0x0][0x438] ;  /* 0x00010e00ff3a7b82 */ /* 0x000f300000000a00 */
[----:B------:R-:W2:Y:S01]  /*02b0*/  LDC.64 R52, c[0x0][0x440] ;  /* 0x00011000ff347b82 */ /* 0x000ea20000000a00 */
[----:B---3--:R1:W-:Y:S07]  /*02c0*/  STS.128 [UR4+0x4a0], R60 ;  /* 0x0004a03cff007988 */ /* 0x0083ee0008000c04 */
[----:B------:R-:W2:Y:S08]  /*02d0*/  LDC.64 R54, c[0x0][0x448] ;  /* 0x00011200ff367b82 */ /* 0x000eb00000000a00 */
[----:B------:R-:W3:Y:S01]  /*02e0*/  LDC.64 R44, c[0x0][0x450] ;  /* 0x00011400ff2c7b82 */ /* 0x000ee20000000a00 */
[----:B----4-:R1:W-:Y:S07]  /*02f0*/  STS.128 [UR4+0x4b0], R56 ;  /* 0x0004b038ff007988 */ /* 0x0103ee0008000c04 */
        /* <DEDUP_REMOVED lines=30> */
[----:B------:R-:W4:Y:S01]  /*04e0*/  LDC.64 R6, c[0x0][0x578] ;  /* 0x00015e00ff067b82 */ /* 0x000f220000000a00 */
[----:B---3--:R1:W-:Y:S04]  /*04f0*/  STS.128 [UR4+0x560], R8 ;  /* 0x00056008ff007988 */ /* 0x0083e80008000c04 */
[----:B----4-:R1:W-:Y:S02]  /*0500*/  STS.128 [UR4+0x570], R4 ;  /* 0x00057004ff007988 */ /* 0x0103e40008000c04 */
.L_x_2:
[----:B------:R-:W-:Y:S05]  /*0510*/  BSYNC.RECONVERGENT B0 ;  /* 0x0000000000007941 */ /* 0x000fea0003800200 */
.L_x_1:
[----:B------:R-:W-:Y:S01]  /*0520*/  NOP ;  /* 0x0000000000007918 */ /* 0x000fe20000000000 */
.L_x_0:
[----:B------:R-:W-:-:S09]  /*0530*/  UISETP.NE.AND UP0, UPT, UR37, 0x3, UPT ;  /* 0x000000032500788c */ /* 0x000fd2000bf05270 */
[----:B------:R-:W-:Y:S05]  /*0540*/  BRA.U UP0, `(.L_x_3) ;  /* 0x00000001007c7547 */ /* 0x000fea000b800000 */
[----:B-1----:R-:W1:Y:S01]  /*0550*/  LDC.64 R32, c[0x0][0x900] ;  /* 0x00024000ff207b82 */ /* 0x002e620000000a00 */
[----:B------:R-:W2:Y:S01]  /*0560*/  LDCU.64 UR6, c[0x0][0xb00] ;  /* 0x00016000ff0677ac */ /* 0x000ea20008000a00 */
[----:B------:R-:W-:Y:S01]  /*0570*/  ELECT P0, URZ, PT ;  /* 0x0000000000ff782f */ /* 0x000fe20003800000 */
[----:B------:R-:W-:-:S05]  /*0580*/  UMOV UR4, 0x400 ;  /* 0x0000040000047882 */ /* 0x000fca0000000000 */
[----:B------:R-:W1:Y:S01]  /*0590*/  LDC.64 R34, c[0x0][0x908] ;  /* 0x00024200ff227b82 */ /* 0x000e620000000a00 */
[----:B------:R-:W-:Y:S02]  /*05a0*/  ULEA UR4, UR35, UR4, 0x18 ;  /* 0x0000000423047291 */ /* 0x000fe4000f8ec0ff */
[----:B------:R-:W-:-:S05]  /*05b0*/  UIMAD UR22, UR16, 0xe, URZ ;  /* 0x0000000e101678a4 */ /* 0x000fca000f8e02ff */
[----:B------:R-:W3:Y:S01]  /*05c0*/  LDC.64 R28, c[0x0][0x910] ;  /* 0x00024400ff1c7b82 */ /* 0x000ee20000000a00 */
[----:B--2---:R-:W-:-:S07]  /*05d0*/  UIMAD.WIDE.U32 UR22, UR22, 0x80, UR6 ;  /* 0x00000080161678a5 */ /* 0x004fce000f8e0006 */
[----:B------:R-:W3:Y:S08]  /*05e0*/  LDC.64 R30, c[0x0][0x918] ;  /* 0x00024600ff1e7b82 */ /* 0x000ef00000000a00 */
[----:B------:R-:W2:Y:S01]  /*05f0*/  LDC.64 R24, c[0x0][0x920] ;  /* 0x00024800ff187b82 */ /* 0x000ea20000000a00 */
[----:B-1----:R4:W-:Y:S07]  /*0600*/  @P0 STS.128 [UR4+0x380], R32 ;  /* 0x00038020ff000988 */ /* 0x0029ee0008000c04 */
[----:B------:R-:W2:Y:S08]  /*0610*/  LDC.64 R26, c[0x0][0x928] ;  /* 0x00024a00ff1a7b82 */ /* 0x000eb00000000a00 */
[----:B------:R-:W1:Y:S01]  /*0620*/  LDC.64 R20, c[0x0][0x930] ;  /* 0x00024c00ff147b82 */ /* 0x000e620000000a00 */
[----:B---3--:R4:W-:Y:S07]  /*0630*/  @P0 STS.128 [UR4+0x390], R28 ;  /* 0x0003901cff000988 */ /* 0x0089ee0008000c04 */
[----:B------:R-:W1:Y:S08]  /*0640*/  LDC.64 R22, c[0x0][0x938] ;  /* 0x00024e00ff167b82 */ /* 0x000e700000000a00 */
[----:B------:R-:W3:Y:S01]  /*0650*/  LDC.64 R16, c[0x0][0x940] ;  /* 0x00025000ff107b82 */ /* 0x000ee20000000a00 */
[----:B--2---:R4:W-:Y:S07]  /*0660*/  @P0 STS.128 [UR4+0x3a0], R24 ;  /* 0x0003a018ff000988 */ /* 0x0049ee0008000c04 */
        /* <DEDUP_REMOVED lines=9> */
[----:B------:R-:W3:Y:S01]  /*0700*/  LDC.64 R6, c[0x0][0x978] ;  /* 0x00025e00ff067b82 */ /* 0x000ee20000000a00 */
[----:B-1----:R4:W-:Y:S04]  /*0710*/  @P0 STS.128 [UR4+0x3e0], R8 ;  /* 0x0003e008ff000988 */ /* 0x0029e80008000c04 */
[----:B---3--:R4:W-:Y:S01]  /*0720*/  @P0 STS.128 [UR4+0x3f0], R4 ;  /* 0x0003f004ff000988 */ /* 0x0089e20008000c04 */
[----:B------:R-:W-:Y:S01]  /*0730*/  NOP ;  /* 0x0000000000007918 */ /* 0x000fe20000000000 */
.L_x_3:
[----:B------:R-:W2:Y:S02]  /*0740*/  SHFL.IDX PT, R0, R48, RZ, 0x1f ;  /* 0x00001fff30007589 */ /* 0x000ea400000e0000 */
[----:B--2---:R-:W-:-:S13]  /*0750*/  ISETP.NE.AND P0, PT, R0, RZ, PT ;  /* 0x000000ff0000720c */ /* 0x004fda0003f05270 */
[----:B------:R-:W-:Y:S05]  /*0760*/  @P0 BRA `(.L_x_4) ;  /* 0x0000000000540947 */ /* 0x000fea0003800000 */
[----:B------:R-:W-:Y:S01]  /*0770*/  UMOV UR5, 0x400 ;  /* 0x0000040000057882 */ /* 0x000fe20000000000 */
[----:B------:R-:W-:Y:S01]  /*0780*/  UMOV UR4, 0x1 ;  /* 0x0000000100047882 */ /* 0x000fe20000000000 */
[----:B------:R-:W-:Y:S02]  /*0790*/  ULEA UR5, UR35, UR5, 0x18 ;  /* 0x0000000523057291 */ /* 0x000fe4000f8ec0ff */
[----:B------:R-:W-:-:S04]  /*07a0*/  UIADD3 UR6, UPT, UPT, -UR4, 0x100000, URZ ;  /* 0x0010000004067890 */ /* 0x000fc8000fffe1ff */
[----:B------:R-:W-:Y:S02]  /*07b0*/  USHF.L.U32 UR7, UR6, 0xb, URZ ;  /* 0x0000000b06077899 */ /* 0x000fe400080006ff */
[----:B------:R-:W-:Y:S01]  /*07c0*/  USHF.L.U32 UR6, UR6, 0x1, URZ ;  /* 0x0000000106067899 */ /* 0x000fe200080006ff */
[----:B------:R-:W-:Y:S01]  /*07d0*/  ELECT P0, URZ, PT ;  /* 0x0000000000ff782f */ /* 0x000fe20003800000 */
[----:B------:R-:W2:Y:S10]  /*07e0*/  FENCE.VIEW.ASYNC.S ;  /* 0x00000000000073c6 */ /* 0x000eb40000000000 */
[----:B--2---:R2:W3:Y:S01]  /*07f0*/  SYNCS.EXCH.64 URZ, [UR5], UR6 ;  /* 0x0000000605ff75b2 */ /* 0x0044e20008000100 */
[----:B------:R2:W1:Y:S01]  /*0800*/  SYNCS.EXCH.64 URZ, [UR5+0x30], UR6 ;  /* 0x0000300605ff75b2 */ /* 0x0004620008000100 */
        /* <DEDUP_REMOVED lines=10> */
[----:B------:R-:W-:Y:S01]  /*08b0*/  NOP ;  /* 0x0000000000007918 */ /* 0x000fe20000000000 */
.L_x_4:
[----:B------:R-:W5:Y:S01]  /*08c0*/  SHFL.IDX PT, R0, R48, RZ, 0x1f ;  /* 0x00001fff30007589 */ /* 0x000f6200000e0000 */
[----:B------:R-:W-:Y:S01]  /*08d0*/  NOP ;  /* 0x0000000000007918 */ /* 0x000fe20000000000 */
[----:B-----5:R-:W-:-:S13]  /*08e0*/  ISETP.NE.AND P0, PT, R0, 0x1, PT ;  /* 0x000000010000780c */ /* 0x020fda0003f05270 */
[----:B------:R-:W-:Y:S05]  /*08f0*/  @P0 BRA `(.L_x_5) ;  /* 0x0000000000540947 */ /* 0x000fea0003800000 */
[----:B--2---:R-:W-:Y:S01]  /*0900*/  UMOV UR6, 0x400 ;  /* 0x0000040000067882 */ /* 0x004fe20000000000 */
[----:B------:R-:W-:Y:S01]  /*0910*/  UMOV UR5, 0x20 ;  /* 0x0000002000057882 */ /* 0x000fe20000000000 */
[----:B------:R-:W-:Y:S01]  /*0920*/  UMOV UR4, 0x80 ;  /* 0x0000008000047882 */ /* 0x000fe20000000000 */
[----:B------:R-:W-:Y:S02]  /*0930*/  ULEA UR6, UR35, UR6, 0x18 ;  /* 0x0000000623067291 */ /* 0x000fe4000f8ec0ff */
[----:B------:R-:W-:-:S04]  /*0940*/  UIADD3 UR8, UPT, UPT, -UR5, 0x100000, URZ ;  /* 0x0010000005087890 */ /* 0x000fc8000fffe1ff */
[----:B------:R-:W-:Y:S02]  /*0950*/  USHF.L.U32 UR9, UR8, 0xb, URZ ;  /* 0x0000000b08097899 */ /* 0x000fe400080006ff */
[----:B------:R-:W-:Y:S02]  /*0960*/  USHF.L.U32 UR8, UR8, 0x1, URZ ;  /* 0x0000000108087899 */ /* 0x000fe400080006ff */
[----:B------:R-:W-:-:S04]  /*0970*/  UIADD3 UR4, UPT, UPT, -UR4, 0x100000, URZ ;  /* 0x0010000004047890 */ /* 0x000fc8000fffe1ff */
[----:B------:R-:W-:Y:S02]  /*0980*/  USHF.L.U32 UR5, UR4, 0xb, URZ ;  /* 0x0000000b04057899 */ /* 0x000fe400080006ff */
[----:B------:R-:W-:Y:S01]  /*0990*/  USHF.L.U32 UR4, UR4, 0x1, URZ ;  /* 0x0000000104047899 */ /* 0x000fe200080006ff */
[----:B------:R-:W-:Y:S01]  /*09a0*/  ELECT P0, URZ, PT ;  /* 0x0000000000ff782f */ /* 0x000fe20003800000 */
[----:B------:R-:W2:Y:S02]  /*09b0*/  FENCE.VIEW.ASYNC.S ;  /* 0x00000000000073c6 */ /* 0x000ea40000000000 */
[----:B--2---:R2:W1:Y:S08]  /*09c0*/  SYNCS.EXCH.64 URZ, [UR6+0x60], UR8 ;  /* 0x0000600806ff75b2 */ /* 0x0044700008000100 */
        /* <DEDUP_REMOVED lines=8> */
.L_x_5:
[----:B------:R-:W5:Y:S01]  /*0a50*/  SHFL.IDX PT, R0, R48, RZ, 0x1f ;  /* 0x00001fff30007589 */ /* 0x000f6200000e0000 */
[----:B------:R-:W-:Y:S01]  /*0a60*/  NOP ;  /* 0x0000000000007918 */ /* 0x000fe20000000000 */
[----:B-----5:R-:W-:-:S13]  /*0a70*/  ISETP.NE.AND P0, PT, R0, 0x3, PT ;  /* 0x000000030000780c */ /* 0x020fda0003f05270 */
[----:B------:R-:W-:Y:S05]  /*0a80*/  @P0 BRA `(.L_x_6) ;  /* 0x00000000002c0947 */ /* 0x000fea0003800000 */
[----:B--2---:R-:W-:Y:S01]  /*0a90*/  UMOV UR5, 0x400 ;  /* 0x0000040000057882 */ /* 0x004fe20000000000 */
[----:B------:R-:W-:Y:S01]  /*0aa0*/  UMOV UR4, 0x20 ;  /* 0x0000002000047882 */ /* 0x000fe20000000000 */
[----:B------:R-:W-:Y:S02]  /*0ab0*/  ULEA UR5, UR35, UR5, 0x18 ;  /* 0x0000000523057291 */ /* 0x000fe4000f8ec0ff */
[----:B------:R-:W-:-:S04]  /*0ac0*/  UIADD3 UR6, UPT, UPT, -UR4, 0x100000, URZ ;  /* 0x0010000004067890 */ /* 0x000fc8000fffe1ff */
[----:B------:R-:W-:Y:S02]  /*0ad0*/  USHF.L.U32 UR7, UR6, 0xb, URZ ;  /* 0x0000000b06077899 */ /* 0x000fe400080006ff */
[----:B------:R-:W-:Y:S01]  /*0ae0*/  USHF.L.U32 UR6, UR6, 0x1, URZ ;  /* 0x0000000106067899 */ /* 0x000fe200080006ff */
[----:B------:R-:W-:Y:S01]  /*0af0*/  ELECT P0, URZ, PT ;  /* 0x0000000000ff782f */ /* 0x000fe20003800000 */
[----:B------:R-:W2:Y:S10]  /*0b00*/  FENCE.VIEW.ASYNC.S ;  /* 0x00000000000073c6 */ /* 0x000eb40000000000 */
[----:B--2---:R2:W1:Y:S01]  /*0b10*/  SYNCS.EXCH.64 URZ, [UR5+0xa0], UR6 ;  /* 0x0000a00605ff75b2 */ /* 0x0044620008000100 */
[----:B------:R2:W1:Y:S01]  /*0b20*/  SYNCS.EXCH.64 URZ, [UR5+0xa8], UR6 ;  /* 0x0000a80605ff75b2 */ /* 0x0004620008000100 */
[----:B------:R-:W-:Y:S01]  /*0b30*/  NOP ;  /* 0x0000000000007918 */ /* 0x000fe20000000000 */
.L_x_6:
        /* <DEDUP_REMOVED lines=31> */
[----:B------:R2:W1:Y:S02]  /*0d30*/  SYNCS.EXCH.64 URZ, [UR6+0x128], UR4 ;  /* 0x0001280406ff75b2 */ /* 0x0004640008000100 */
[----:B--2---:R-:W-:Y:S01]  /*0d40*/  NOP ;  /* 0x0000000000007918 */ /* 0x004fe20000000000 */
.L_x_7:
        /* <DEDUP_REMOVED lines=33> */
.L_x_8:
[----:B------:R-:W5:Y:S01]  /*0f60*/  SHFL.IDX PT, R0, R48, RZ, 0x1f ;  /* 0x00001fff30007589 */ /* 0x000f6200000e0000 */
[----:B------:R-:W-:Y:S01]  /*0f70*/  ISETP.NE.OR P0, PT, RZ, UR37, !P2 ;  /* 0x00000025ff007c0c */ /* 0x000fe2000d705670 */
        /* <DEDUP_REMOVED lines=24> */
.L_x_9:
[----:B------:R-:W-:Y:S01]  /*1100*/  VOTEU.ALL UP0, P0 ;  /* 0x0000000000ff7886 */ /* 0x000fe20000000000 */
[----:B--2---:R-:W-:Y:S01]  /*1110*/  UMOV UR4, 0x20 ;  /* 0x0000002000047882 */ /* 0x004fe20000000000 */
[----:B------:R-:W-:Y:S01]  /*1120*/  UISETP.NE.AND UP1, UPT, UR37, 0x2, UPT ;  /* 0x000000022500788c */ /* 0x000fe2000bf25270 */
[----:B------:R-:W-:Y:S02]  /*1130*/  NOP ;  /* 0x0000000000007918 */ /* 0x000fe40000000000 */
[----:B------:R-:W-:Y:S01]  /*1140*/  @!UP0 UMOV UR5, 0x400 ;  /* 0x0000040000058882 */ /* 0x000fe20000000000 */
[----:B------:R-:W-:-:S04]  /*1150*/  @!UP0 UIADD3 UR6, UPT, UPT, -UR4, 0x100000, URZ ;  /* 0x0010000004068890 */ /* 0x000fc8000fffe1ff */
[----:B------:R-:W-:Y:S02]  /*1160*/  @!UP0 USHF.L.U32 UR7, UR6, 0xb, URZ ;  /* 0x0000000b06078899 */ /* 0x000fe400080006ff */
[----:B------:R-:W-:Y:S02]  /*1170*/  @!UP0 USHF.L.U32 UR6, UR6, 0x1, URZ ;  /* 0x0000000106068899 */ /* 0x000fe400080006ff */
[----:B------:R-:W-:Y:S01]  /*1180*/  @!UP0 ULEA UR5, UR35, UR5, 0x18 ;  /* 0x0000000523058291 */ /* 0x000fe2000f8ec0ff */
[----:B------:R-:W2:Y:S01]  /*1190*/  LDCU UR4, c[0x0][0x36c] ;  /* 0x00006d80ff0477ac */ /* 0x000ea20008000800 */
[----:B------:R-:W-:Y:S01]  /*11a0*/  VOTEU.ALL UP0, P0 ;  /* 0x0000000000ff7886 */ /* 0x000fe20000000000 */
[----:B------:R-:W-:Y:S02]  /*11b0*/  USEL UR20, URZ, 0x1, UP1 ;  /* 0x00000001ff147887 */ /* 0x000fe40008800000 */
[----:B------:R-:W-:Y:S01]  /*11c0*/  UISETP.EQ.AND UP2, UPT, UR44, URZ, !UP1 ;  /* 0x000000ff2c00728c */ /* 0x000fe2000cf42270 */
[----:B------:R-:W5:Y:S06]  /*11d0*/  FENCE.VIEW.ASYNC.S ;  /* 0x00000000000073c6 */ /* 0x000f6c0000000000 */
[----:B-----5:R1:W1:Y:S01]  /*11e0*/  @!UP0 SYNCS.EXCH.64 URZ, [UR5+0x180], UR6 ;  /* 0x0001800605ff85b2 */ /* 0x0202620008000100 */
[----:B------:R-:W-:Y:S01]  /*11f0*/  UISETP.NE.AND UP0, UPT, UR37, URZ, UPT ;  /* 0x000000ff2500728c */ /* 0x000fe2000bf05270 */
[----:B------:R-:W-:-:S03]  /*1200*/  PLOP3.LUT P2, PT, P2, PT, UP2, 0x80, 0x8 ;  /* 0x000000000008781c */ /* 0x000fc6000174f028 */
[----:B------:R-:W-:Y:S02]  /*1210*/  USEL UR24, UR20, 0x2, UP0 ;  /* 0x0000000214187887 */ /* 0x000fe40008000000 */
[----:B--2---:R-:W-:-:S09]  /*1220*/  UISETP.EQ.U32.AND UP0, UPT, UR4, 0x1, UPT ;  /* 0x000000010400788c */ /* 0x004fd2000bf02070 */
[----:B------:R-:W-:Y:S05]  /*1230*/  BRA.U !UP0, `(.L_x_10) ;  /* 0x0000000108087547 */ /* 0x000fea000b800000 */
[----:B-1-3--:R-:W-:Y:S01]  /*1240*/  UCGABAR_ARV ;  /* 0x00000000000079c7 */ /* 0x00afe20008000000 */
[----:B------:R-:W-:Y:S05]  /*1250*/  BRA `(.L_x_11) ;  /* 0x0000000000047947 */ /* 0x000fea0003800000 */
.L_x_10:
[----:B-1-3--:R-:W-:Y:S01]  /*1260*/  NOP ;  /* 0x0000000000007918 */ /* 0x00afe20000000000 */
.L_x_11:
[----:B----4-:R-:W1:Y:S01]  /*1270*/  LDC.64 R14, c[0x0][0xbf0] ;  /* 0x0002fc00ff0e7b82 */ /* 0x010e620000000a00 */
[----:B------:R-:W1:Y:S01]  /*1280*/  LDCU.64 UR50, c[0x0][0x358] ;  /* 0x00006b00ff3277ac */ /* 0x000e620008000a00 */
[----:B------:R-:W2:Y:S01]  /*1290*/  LDCU UR33, c[0x0][0xc0c] ;  /* 0x00018180ff2177ac */ /* 0x000ea20008000800 */
[----:B------:R-:W2:Y:S01]  /*12a0*/  LDCU UR4, c[0x0][0xbdc] ;  /* 0x00017b80ff0477ac */ /* 0x000ea20008000800 */
[----:B------:R-:W3:Y:S01]  /*12b0*/  LDCU UR32, c[0x0][0xc10] ;  /* 0x00018200ff2077ac */ /* 0x000ee20008000800 */
[----:B------:R-:W4:Y:S01]  /*12c0*/  LDCU.128 UR12, c[0x0][0xba0] ;  /* 0x00017400ff0c77ac */ /* 0x000f220008000c00 */
[----:B------:R-:W4:Y:S01]  /*12d0*/  LDCU.128 UR8, c[0x0][0xbb0] ;  /* 0x00017600ff0877ac */ /* 0x000f220008000c00 */
[----:B-1----:R-:W4:Y:S01]  /*12e0*/  LDG.E R8, desc[UR50][R14.64] ;  /* 0x000000320e087981 */ /* 0x002f22000c1e1900 */
[----:B------:R-:W1:Y:S03]  /*12f0*/  LDCU UR45, c[0x0][0xbe8] ;  /* 0x00017d00ff2d77ac */ /* 0x000e660008000800 */
[----:B------:R1:W4:Y:S01]  /*1300*/  LDG.E R3, desc[UR50][R14.64+0x4] ;  /* 0x000004320e037981 */ /* 0x000322000c1e1900 */
[----:B--2---:R-:W-:Y:S01]  /*1310*/  USHF.L.U32 UR33, UR33, UR4, URZ ;  /* 0x0000000421217299 */ /* 0x004fe200080006ff */
[----:B------:R-:W-:Y:S01]  /*1320*/  LOP3.LUT R7, R49, 0x1f, RZ, 0xc0, !PT ;  /* 0x0000001f31077812 */ /* 0x000fe200078ec0ff */
[----:B---3--:R-:W-:Y:S01]  /*1330*/  USHF.L.U32 UR32, UR32, UR4, URZ ;  /* 0x0000000420207299 */ /* 0x008fe200080006ff */
[----:B------:R-:W-:Y:S01]  /*1340*/  IMAD.MOV.U32 R5, RZ, RZ, RZ ;  /* 0x000000ffff057224 */ /* 0x000fe200078e00ff */
[----:B------:R-:W2:Y:S01]  /*1350*/  LDCU.128 UR4, c[0x0][0xbc0] ;  /* 0x00017800ff0477ac */ /* 0x000ea20008000c00 */
[----:B------:R-:W-:-:S02]  /*1360*/  IMAD.MOV.U32 R6, RZ, RZ, RZ ;  /* 0x000000ffff067224 */ /* 0x000fc400078e00ff */
[----:B------:R-:W-:Y:S01]  /*1370*/  IMAD.U32 R4, RZ, RZ, UR33 ;  /* 0x00000021ff047e24 */ /* 0x000fe2000f8e00ff */
[----:B------:R-:W-:Y:S01]  /*1380*/  UMOV UR36, 0x400 ;  /* 0x0000040000247882 */ /* 0x000fe20000000000 */
[----:B------:R-:W-:Y:S01]  /*1390*/  IMAD.U32 R0, RZ, RZ, UR32 ;  /* 0x00000020ff007e24 */ /* 0x000fe2000f8e00ff */
[----:B------:R-:W-:Y:S02]  /*13a0*/  UISETP.NE.AND UP5, UPT, UR37, 0x8, UPT ;  /* 0x000000082500788c */ /* 0x000fe4000bfa5270 */
[----:B------:R-:W-:Y:S01]  /*13b0*/  IABS R2, R4 ;  /* 0x0000000400027213 */ /* 0x000fe20000000000 */
[----:B----4-:R-:W-:Y:S01]  /*13c0*/  UISETP.NE.U32.AND UP3, UPT, UR14, URZ, UPT ;  /* 0x000000ff0e00728c */ /* 0x010fe2000bf65070 */
[----:B-1----:R-:W-:Y:S01]  /*13d0*/  ISETP.GE.AND P0, PT, R7, UR45, PT ;  /* 0x0000002d07007c0c */ /* 0x002fe2000bf06270 */
[----:B------:R-:W1:Y:S01]  /*13e0*/  LDCU UR40, c[0x0][0xbe0] ;  /* 0x00017c00ff2877ac */ /* 0x000e620008000800 */
[----:B------:R-:W-:Y:S02]  /*13f0*/  R2UR UR48, R2 ;  /* 0x00000000023072ca */ /* 0x000fe400000e0000 */
[----:B------:R-:W-:Y:S01]  /*1400*/  IABS R2, R0 ;  /* 0x0000000000027213 */ /* 0x000fe20000000000 */
[----:B------:R-:W-:Y:S01]  /*1410*/  UISETP.NE.AND UP1, UPT, UR37, 0x1, UPT ;  /* 0x000000012500788c */ /* 0x000fe2000bf25270 */
[----:B------:R-:W-:-:S05]  /*1420*/  CS2R.32 R23, SR_CgaSize ;  /* 0x0000000000177805 */ /* 0x000fca0000008a00 */
[----:B------:R-:W-:-:S05]  /*1430*/  IMAD R23, R23, -0xa0, RZ ;  /* 0xffffff6017177824 */ /* 0x000fca00078e02ff */
[----:B------:R-:W-:-:S14]  /*1440*/  R2UR UR39, R23 ;  /* 0x00000000172772ca */ /* 0x000fdc00000e0000 */
[----:B------:R-:W3:Y:S01]  /*1450*/  LDCU UR39, c[0x0][UR39+0x2b0] ;  /* 0x00005600272777ac */ /* 0x000ee20008000800 */
[----:B------:R-:W-:Y:S01]  /*1460*/  R2UR UR47, R2 ;  /* 0x00000000022f72ca */ /* 0x000fe200000e0000 */
[----:B------:R-:W-:Y:S02]  /*1470*/  UISETP.NE.AND.EX UP3, UPT, UR15, URZ, UPT, UP3 ;  /* 0x000000ff0f00728c */ /* 0x000fe4000bf65330 */
[----:B------:R-:W-:Y:S01]  /*1480*/  ULEA UR36, UR35, UR36, 0x18 ;  /* 0x0000002423247291 */ /* 0x000fe2000f8ec0ff */
[----:B------:R-:W4:Y:S01]  /*1490*/  @!P0 LDC.64 R12, c[0x0][0xbf0] ;  /* 0x0002fc00ff0c8b82 */ /* 0x000f220000000a00 */
[----:B------:R-:W2:Y:S01]  /*14a0*/  I2F.RP R2, UR48 ;  /* 0x0000003000027d06 */ /* 0x000ea20008209400 */
[----:B------:R-:W-:-:S05]  /*14b0*/  CS2R.32 R23, SR_CgaSize ;  /* 0x0000000000177805 */ /* 0x000fca0000008a00 */
[----:B------:R-:W-:-:S05]  /*14c0*/  IMAD R23, R23, -0xa0, RZ ;  /* 0xffffff6017177824 */ /* 0x000fca00078e02ff */
[----:B------:R-:W-:-:S14]  /*14d0*/  R2UR UR30, R23 ;  /* 0x00000000171e72ca */ /* 0x000fdc00000e0000 */
[----:B------:R-:W1:Y:S01]  /*14e0*/  LDCU UR30, c[0x0][UR30+0x2b4] ;  /* 0x000056801e1e77ac */ /* 0x000e620008000800 */
[----:B------:R-:W1:Y:S01]  /*14f0*/  LDCU UR19, c[0x0][0x374] ;  /* 0x00006e80ff1377ac */ /* 0x000e620008000800 */
[----:B------:R-:W1:Y:S01]  /*1500*/  LDCU.U8 UR17, c[0x0][0xbd8] ;  /* 0x00017b00ff1177ac */ /* 0x000e620008000000 */
[----:B--2---:R-:W2:Y:S01]  /*1510*/  MUFU.RCP R2, R2 ;  /* 0x0000000200027308 */ /* 0x004ea20000001000 */
[----:B------:R-:W-:Y:S01]  /*1520*/  I2FP.F32.U32 R9, UR42 ;  /* 0x0000002a00097c45 */ /* 0x000fe20008201000 */
[----:B----4-:R-:W-:-:S04]  /*1530*/  @!P0 IMAD.WIDE.U32 R12, R7, 0xc, R12 ;  /* 0x0000000c070c8825 */ /* 0x010fc800078e000c */
[----:B--2---:R-:W-:Y:S02]  /*1540*/  VIADD R2, R2, 0xffffffe ;  /* 0x0ffffffe02027836 */ /* 0x004fe40000000000 */
[----:B---3--:R-:W-:Y:S01]  /*1550*/  FMUL R9, R9, UR39 ;  /* 0x0000002709097c20 */ /* 0x008fe20008400000 */
[----:B------:R2:W5:Y:S03]  /*1560*/  @!P0 LDG.E R5, desc[UR50][R12.64] ;  /* 0x000000320c058981 */ /* 0x000566000c1e1900 */
[----:B------:R-:W-:Y:S01]  /*1570*/  F2I.FTZ.U32.TRUNC.NTZ R2, R2 ;  /* 0x0000000200027305 */ /* 0x000fe2000021f000 */
[----:B------:R-:W-:Y:S01]  /*1580*/  UMOV UR39, URZ ;  /* 0x000000ff00277c82 */ /* 0x000fe20008000000 */
[----:B------:R2:W5:Y:S01]  /*1590*/  @!P0 LDG.E R6, desc[UR50][R12.64+0x4] ;  /* 0x000004320c068981 */ /* 0x000562000c1e1900 */
[----:B------:R-:W-:-:S05]  /*15a0*/  CS2R.32 R23, SR_CgaSize ;  /* 0x0000000000177805 */ /* 0x000fca0000008a00 */
[----:B------:R-:W-:-:S05]  /*15b0*/  IMAD R23, R23, -0xa0, RZ ;  /* 0xffffff6017177824 */ /* 0x000fca00078e02ff */
[----:B------:R-:W-:-:S14]  /*15c0*/  R2UR UR56, R23 ;  /* 0x00000000173872ca */ /* 0x000fdc00000e0000 */
[----:B------:R-:W3:Y:S01]  /*15d0*/  LDCU UR56, c[0x0][UR56+0x2a0] ;  /* 0x00005400383877ac */ /* 0x000ee20008000800 */
[----:B------:R-:W-:Y:S01]  /*15e0*/  LOP3.LUT R10, R10, 0xfffffffd, RZ, 0xc0, !PT ;  /* 0xfffffffd0a0a7812 */ /* 0x000fe200078ec0ff */
[----:B------:R-:W-:Y:S01]  /*15f0*/  IMAD.MOV.U32 R14, RZ, RZ, RZ ;  /* 0x000000ffff0e7224 */ /* 0x000fe200078e00ff */
[----:B-1----:R-:W-:Y:S02]  /*1600*/  ISETP.NE.AND P3, PT, RZ, UR17, PT ;  /* 0x00000011ff007c0c */ /* 0x002fe4000bf65270 */
[----:B------:R-:W-:-:S05]  /*1610*/  CS2R.32 R23, SR_CgaSize ;  /* 0x0000000000177805 */ /* 0x000fca0000008a00 */
[----:B------:R-:W-:-:S05]  /*1620*/  IMAD R23, R23, -0xa0, RZ ;  /* 0xffffff6017177824 */ /* 0x000fca00078e02ff */
[----:B------:R-:W-:-:S14]  /*1630*/  R2UR UR54, R23 ;  /* 0x00000000173672ca */ /* 0x000fdc00000e0000 */
[----:B------:R-:W1:Y:S01]  /*1640*/  LDCU UR54, c[0x0][UR54+0x2a4] ;  /* 0x00005480363677ac */ /* 0x000e620008000800 */
[----:B------:R-:W-:Y:S01]  /*1650*/  F2I.U32.TRUNC.NTZ R9, R9 ;  /* 0x0000000900097305 */ /* 0x000fe2000020f000 */
[----:B------:R-:W-:Y:S01]  /*1660*/  IMAD.MOV.U32 R23, RZ, RZ, -0x1 ;  /* 0xffffffffff177424 */ /* 0x000fe200078e00ff */
[----:B------:R-:W-:Y:S01]  /*1670*/  UISETP.NE.AND UP0, UPT, UR37, URZ, UPT ;  /* 0x000000ff2500728c */ /* 0x000fe2000bf05270 */
[----:B------:R-:W-:Y:S02]  /*1680*/  R2UR UR59, R8 ;  /* 0x00000000083b72ca */ /* 0x000fe400000e0000 */
[----:B------:R-:W-:Y:S02]  /*1690*/  I2FP.F32.U32 R8, UR58 ;  /* 0x0000003a00087c45 */ /* 0x000fe40008201000 */
[----:B------:R-:W-:Y:S02]  /*16a0*/  R2UR UR25, R3 ;  /* 0x00000000031972ca */ /* 0x000fe400000e0000 */
[----:B------:R-:W4:Y:S01]  /*16b0*/  I2F.RP R3, UR47 ;  /* 0x0000002f00037d06 */ /* 0x000f220008209400 */
[----:B------:R-:W-:-:S06]  /*16c0*/  FMUL R8, R8, UR30 ;  /* 0x0000001e08087c20 */ /* 0x000fcc0008400000 */
[----:B------:R-:W-:Y:S01]  /*16d0*/  UIADD3 UR38, UP2, UPT, UR59, UR12, URZ ;  /* 0x0000000c3b267290 */ /* 0x000fe2000ff5e0ff */
[----:B------:R-:W-:Y:S03]  /*16e0*/  F2I.U32.TRUNC.NTZ R8, R8 ;  /* 0x0000000800087305 */ /* 0x000fe6000020f000 */
[----:B------:R-:W-:Y:S02]  /*16f0*/  ULEA.HI.X.SX32 UR59, UR59, UR13, 0x1, UP2 ;  /* 0x0000000d3b3b7291 */ /* 0x000fe400090f0eff */
[----:B------:R-:W-:Y:S02]  /*1700*/  UIADD3 UR38, UP2, UPT, UR38, -0x1, URZ ;  /* 0xffffffff26267890 */ /* 0x000fe4000ff5e0ff */
[----:B------:R-:W-:Y:S01]  /*1710*/  UIADD3 UR31, UP4, UPT, UR25, UR10, URZ ;  /* 0x0000000a191f7290 */ /* 0x000fe2000ff9e0ff */
[----:B----4-:R-:W4:Y:S01]  /*1720*/  MUFU.RCP R3, R3 ;  /* 0x0000000300037308 */ /* 0x010f220000001000 */
[----:B------:R-:W-:-:S02]  /*1730*/  UIADD3.X UR59, UPT, UPT, UR59, -0x1, URZ, UP2, !UPT ;  /* 0xffffffff3b3b7890 */ /* 0x000fc400097fe4ff */
[----:B------:R-:W-:Y:S02]  /*1740*/  UIADD3 UR18, UP6, UPT, UR38, UR9, URZ ;  /* 0x0000000926127290 */ /* 0x000fe4000ffde0ff */
[----:B------:R-:W-:Y:S02]  /*1750*/  ULEA.HI.X.SX32 UR25, UR25, UR11, 0x1, UP4 ;  /* 0x0000000b19197291 */ /* 0x000fe4000a0f0eff */
[----:B------:R-:W-:Y:S02]  /*1760*/  UIADD3.X UR41, UPT, UPT, URZ, UR59, URZ, UP6, !UPT ;  /* 0x0000003bff297290 */ /* 0x000fe4000b7fe4ff */
[----:B------:R-:W-:Y:S02]  /*1770*/  UIADD3 UR31, UP4, UPT, UR31, -0x1, URZ ;  /* 0xffffffff1f1f7890 */ /* 0x000fe4000ff9e0ff */
[----:B------:R-:W-:Y:S02]  /*1780*/  UIMAD.WIDE.U32 UR62, UR41, UR14, URZ ;  /* 0x0000000e293e72a5 */ /* 0x000fe4000f8e00ff */
[----:B------:R-:W-:-:S02]  /*1790*/  UIADD3.X UR25, UPT, UPT, UR25, -0x1, URZ, UP4, !UPT ;  /* 0xffffffff19197890 */ /* 0x000fc4000a7fe4ff */
[----:B------:R-:W-:Y:S02]  /*17a0*/  UIADD3 UR46, UP4, UPT, UR31, UR7, URZ ;  /* 0x000000071f2e7290 */ /* 0x000fe4000ff9e0ff */
[----:B------:R-:W-:Y:S01]  /*17b0*/  UIMAD.WIDE.U32 UR52, UR18, UR14, URZ ;  /* 0x0000000e123472a5 */ /* 0x000fe2000f8e00ff */
[----:B----4-:R-:W-:Y:S01]  /*17c0*/  VIADD R3, R3, 0xffffffe ;  /* 0x0ffffffe03037836 */ /* 0x010fe20000000000 */
[----:B------:R-:W-:Y:S02]  /*17d0*/  UIMAD.WIDE.U32 UR62, UP6, UR18, UR15, UR62 ;  /* 0x0000000f123e72a5 */ /* 0x000fe4000f8c003e */
[----:B------:R-:W-:Y:S02]  /*17e0*/  UIADD3.X UR18, UPT, UPT, URZ, UR25, URZ, UP4, !UPT ;  /* 0x00000019ff127290 */ /* 0x000fe4000a7fe4ff */
[----:B------:R-:W-:Y:S01]  /*17f0*/  UIADD3.X UR61, UPT, UPT, URZ, URZ, URZ, UP6, !UPT ;  /* 0x000000ffff3d7290 */ /* 0x000fe2000b7fe4ff */
[----:B------:R-:W4:Y:S01]  /*1800*/  F2I.FTZ.U32.TRUNC.NTZ R3, R3 ;  /* 0x0000000300037305 */ /* 0x000f22000021f000 */
[----:B------:R-:W-:-:S02]  /*1810*/  UIMAD.WIDE.U32 UR64, UR18, UR4, URZ ;  /* 0x00000004124072a5 */ /* 0x000fc4000f8e00ff */
[----:B------:R-:W-:Y:S01]  /*1820*/  UIADD3 URZ, UP6, UPT, UR53, UR62, URZ ;  /* 0x0000003e35ff7290 */ /* 0x000fe2000ffde0ff */
[----:B------:R-:W-:Y:S01]  /*1830*/  UMOV UR60, UR63 ;  /* 0x0000003f003c7c82 */ /* 0x000fe20008000000 */
[----:B------:R-:W-:Y:S02]  /*1840*/  UIMAD.WIDE.U32 UR52, UP4, UR46, UR5, UR64 ;  /* 0x000000052e3472a5 */ /* 0x000fe4000f880040 */
[----:B------:R-:W-:Y:S02]  /*1850*/  UIMAD.WIDE.U32.X UR64, UR41, UR15, UR60, UP6 ;  /* 0x0000000f294072a5 */ /* 0x000fe4000b0e043c */
[----:B------:R-:W-:Y:S02]  /*1860*/  UIMAD.WIDE.U32 UR62, UR46, UR4, URZ ;  /* 0x000000042e3e72a5 */ /* 0x000fe4000f8e00ff */
[----:B------:R-:W-:Y:S02]  /*1870*/  USEL UR38, UR38, UR64, !UP3 ;  /* 0x0000004026267287 */ /* 0x000fe4000d800000 */
[----:B------:R-:W-:Y:S01]  /*1880*/  USEL UR59, UR59, UR65, !UP3 ;  /* 0x000000413b3b7287 */ /* 0x000fe2000d800000 */
[----:B------:R-:W-:Y:S01]  /*1890*/  R2UR UR65, R2 ;  /* 0x00000000024172ca */ /* 0x000fe200000e0000 */
[----:B------:R-:W-:Y:S01]  /*18a0*/  UIADD3.X UR61, UPT, UPT, URZ, URZ, URZ, UP4, !UPT ;  /* 0x000000ffff3d7290 */ /* 0x000fe2000a7fe4ff */
[----:B------:R-:W-:Y:S01]  /*18b0*/  IABS R2, R4 ;  /* 0x0000000400027213 */ /* 0x000fe20000000000 */
[----:B------:R-:W-:-:S02]  /*18c0*/  UISETP.NE.U32.AND UP2, UPT, UR4, URZ, UPT ;  /* 0x000000ff0400728c */ /* 0x000fc4000bf45070 */
[----:B------:R-:W-:Y:S02]  /*18d0*/  UIADD3 URZ, UP4, UPT, UR63, UR52, URZ ;  /* 0x000000343fff7290 */ /* 0x000fe4000ff9e0ff */
[----:B------:R-:W-:Y:S01]  /*18e0*/  USHF.R.U64 UR59, UR38, UR8, UR59 ;  /* 0x00000008263b7299 */ /* 0x000fe2000800123b */
[----:B------:R-:W-:Y:S01]  /*18f0*/  IMAD.MOV R2, RZ, RZ, -R2 ;  /* 0x000000ffff027224 */ /* 0x000fe200078e0a02 */
[----:B------:R-:W-:Y:S01]  /*1900*/  UMOV UR60, UR53 ;  /* 0x00000035003c7c82 */ /* 0x000fe20008000000 */
[----:B------:R-:W-:Y:S01]  /*1910*/  UISETP.NE.AND.EX UP2, UPT, UR5, URZ, UPT, UP2 ;  /* 0x000000ff0500728c */ /* 0x000fe2000bf45320 */
[----:B----4-:R-:W-:Y:S01]  /*1920*/  R2UR UR53, R3 ;  /* 0x00000000033572ca */ /* 0x010fe200000e0000 */
[----:B------:R-:W-:Y:S02]  /*1930*/  UIMAD.WIDE.U32.X UR60, UR18, UR5, UR60, UP4 ;  /* 0x00000005123c72a5 */ /* 0x000fe4000a0e043c */
[----:B------:R-:W-:Y:S02]  /*1940*/  UIADD3 UR59, UPT, UPT, UR33, -0x1, UR59 ;  /* 0xffffffff213b7890 */ /* 0x000fe4000fffe03b */
[----:B------:R-:W-:-:S02]  /*1950*/  USEL UR31, UR31, UR60, !UP2 ;  /* 0x0000003c1f1f7287 */ /* 0x000fc4000d000000 */
[----:B------:R-:W-:Y:S01]  /*1960*/  USEL UR25, UR25, UR61, !UP2 ;  /* 0x0000003d19197287 */ /* 0x000fe2000d000000 */
[----:B------:R-:W-:Y:S01]  /*1970*/  R2UR UR60, R2 ;  /* 0x00000000023c72ca */ /* 0x000fe200000e0000 */
[----:B------:R-:W-:Y:S01]  /*1980*/  IMAD.U32 R3, RZ, RZ, UR59 ;  /* 0x0000003bff037e24 */ /* 0x000fe2000f8e00ff */
[----:B------:R-:W-:Y:S01]  /*1990*/  UIADD3 UR38, UPT, UPT, URZ, -UR65, URZ ;  /* 0x80000041ff267290 */ /* 0x000fe2000fffe0ff */
[----:B------:R-:W-:Y:S01]  /*19a0*/  IABS R2, R0 ;  /* 0x0000000000027213 */ /* 0x000fe20000000000 */
[----:B------:R-:W-:Y:S02]  /*19b0*/  USHF.R.U64 UR25, UR31, UR6, UR25 ;  /* 0x000000061f197299 */ /* 0x000fe40008001219 */
[----:B------:R-:W-:Y:S01]  /*19c0*/  IABS R3, R3 ;  /* 0x0000000300037213 */ /* 0x000fe20000000000 */
[----:B------:R-:W-:Y:S01]  /*19d0*/  UIMAD UR38, UR38, UR48, URZ ;  /* 0x00000030262672a4 */ /* 0x000fe2000f8e02ff */
[----:B------:R-:W-:Y:S01]  /*19e0*/  IMAD.MOV R2, RZ, RZ, -R2 ;  /* 0x000000ffff027224 */ /* 0x000fe200078e0a02 */
[----:B------:R-:W-:Y:S01]  /*19f0*/  UIADD3 UR57, UPT, UPT, UR32, -0x1, UR25 ;  /* 0xffffffff20397890 */ /* 0x000fe2000fffe019 */
[----:B------:R-:W-:Y:S01]  /*1a00*/  R2UR UR31, R3 ;  /* 0x00000000031f72ca */ /* 0x000fe200000e0000 */
[----:B------:R-:W-:Y:S01]  /*1a10*/  UMOV UR64, URZ ;  /* 0x000000ff00407c82 */ /* 0x000fe20008000000 */
[----:B------:R-:W-:Y:S01]  /*1a20*/  UIADD3 UR25, UPT, UPT, URZ, -UR53, URZ ;  /* 0x80000035ff197290 */ /* 0x000fe2000fffe0ff */
[----:B------:R-:W-:Y:S01]  /*1a30*/  R2UR UR46, R2 ;  /* 0x00000000022e72ca */ /* 0x000fe200000e0000 */
[----:B------:R-:W-:Y:S01]  /*1a40*/  UIMAD.WIDE.U32 UR62, UR65, UR38, UR64 ;  /* 0x00000026413e72a5 */ /* 0x000fe2000f8e0040 */
[----:B------:R-:W-:Y:S01]  /*1a50*/  IMAD.U32 R3, RZ, RZ, UR57 ;  /* 0x00000039ff037e24 */ /* 0x000fe2000f8e00ff */
[----:B------:R-:W-:Y:S01]  /*1a60*/  UIMAD UR25, UR25, UR47, URZ ;  /* 0x0000002f191972a4 */ /* 0x000fe2000f8e02ff */
[----:B------:R-:W-:Y:S01]  /*1a70*/  UMOV UR52, URZ ;  /* 0x000000ff00347c82 */ /* 0x000fe20008000000 */
[----:B------:R-:W-:-:S02]  /*1a80*/  UISETP.NE.AND UP4, UPT, UR40, 0x1, UPT ;  /* 0x000000012800788c */ /* 0x000fc4000bf85270 */
[----:B------:R-:W-:Y:S01]  /*1a90*/  IABS R3, R3 ;  /* 0x0000000300037213 */ /* 0x000fe20000000000 */
[----:B------:R-:W-:Y:S01]  /*1aa0*/  UMOV UR49, UR63 ;  /* 0x0000003f00317c82 */ /* 0x000fe20008000000 */
[----:B------:R-:W-:Y:S01]  /*1ab0*/  UIMAD.WIDE.U32 UR52, UR53, UR25, UR52 ;  /* 0x00000019353472a5 */ /* 0x000fe2000f8e0034 */
[----:B------:R-:W-:Y:S01]  /*1ac0*/  R2UR UR40, R9 ;  /* 0x00000000092872ca */ /* 0x000fe200000e0000 */
[----:B------:R-:W-:Y:S01]  /*1ad0*/  UIMAD.WIDE.U32 UR62, UR49, UR31, URZ ;  /* 0x0000001f313e72a5 */ /* 0x000fe2000f8e00ff */
[----:B------:R-:W-:Y:S01]  /*1ae0*/  R2UR UR55, R3 ;  /* 0x00000000033772ca */ /* 0x000fe200000e0000 */
[----:B------:R-:W-:Y:S01]  /*1af0*/  USEL UR38, UR42, UR58, !UP4 ;  /* 0x0000003a2a267287 */ /* 0x000fe2000e000000 */
[----:B------:R-:W4:Y:S01]  /*1b00*/  LDC.64 R2, c[0x0][0xbd0] ;  /* 0x0002f400ff027b82 */ /* 0x000f220000000a00 */
[----:B------:R-:W-:Y:S01]  /*1b10*/  ULOP3.LUT UR52, URZ, UR33, URZ, 0x33, !UPT ;  /* 0x00000021ff347292 */ /* 0x000fe2000f8e33ff */
[----:B------:R-:W-:Y:S01]  /*1b20*/  PRMT R9, RZ, 0x7610, R9 ;  /* 0x00007610ff097816 */ /* 0x000fe20000000009 */
[----:B------:R-:W-:Y:S01]  /*1b30*/  ULOP3.LUT UR49, URZ, UR32, URZ, 0x33, !UPT ;  /* 0x00000020ff317292 */ /* 0x000fe2000f8e33ff */
[----:B------:R-:W-:Y:S01]  /*1b40*/  UMOV UR25, UR63 ;  /* 0x0000003f00197c82 */ /* 0x000fe20008000000 */
[----:B------:R-:W-:-:S02]  /*1b50*/  UIMAD.WIDE.U32 UR62, UR34, UR19, URZ ;  /* 0x00000013223e72a5 */ /* 0x000fc4000f8e00ff */
[----:B------:R-:W-:Y:S02]  /*1b60*/  UIMAD UR60, UR25, UR60, UR31 ;  /* 0x0000003c193c72a4 */ /* 0x000fe4000f8e021f */
[----:B------:R-:W-:Y:S02]  /*1b70*/  UIADD3 UR25, UPT, UPT, UR36, 0x2b0, URZ ;  /* 0x000002b024197890 */ /* 0x000fe4000fffe0ff */
[----:B------:R-:W-:Y:S02]  /*1b80*/  UIMAD.WIDE.U32 UR66, UR53, UR55, URZ ;  /* 0x00000037354272a5 */ /* 0x000fe4000f8e00ff */
[----:B------:R-:W-:Y:S02]  /*1b90*/  UISETP.GT.U32.AND UP6, UPT, UR48, UR60, UPT ;  /* 0x0000003c3000728c */ /* 0x000fe4000bfc4070 */
[----:B------:R-:W-:Y:S01]  /*1ba0*/  UIADD3 UR36, UPT, UPT, UR36, 0x210, URZ ;  /* 0x0000021024247890 */ /* 0x000fe2000fffe0ff */
[----:B------:R-:W2:Y:S03]  /*1bb0*/  LDCU UR31, c[0x0][0x378] ;  /* 0x00006f00ff1f77ac */ /* 0x000ea60008000800 */
[----:B------:R-:W-:-:S02]  /*1bc0*/  @UP5 USEL UR36, UR36, UR25, !UP1 ;  /* 0x0000001924245287 */ /* 0x000fc4000c800000 */
[----:B------:R-:W-:Y:S01]  /*1bd0*/  UISETP.GE.AND UP1, UPT, UR59, URZ, UPT ;  /* 0x000000ff3b00728c */ /* 0x000fe2000bf26270 */
[----:B------:R-:W-:Y:S02]  /*1be0*/  UMOV UR25, UR67 ;  /* 0x0000004300197c82 */ /* 0x000fe40008000000 */
[----:B------:R-:W-:Y:S02]  /*1bf0*/  @!UP6 UIADD3 UR60, UPT, UPT, UR60, -UR48, URZ ;  /* 0x800000303c3ce290 */ /* 0x000fe4000fffe0ff */
[----:B------:R-:W-:Y:S02]  /*1c00*/  UIMAD UR55, UR25, UR46, UR55 ;  /* 0x0000002e193772a4 */ /* 0x000fe4000f8e0237 */
[----:B------:R-:W-:Y:S02]  /*1c10*/  UISETP.GT.U32.AND UP6, UPT, UR48, UR60, UPT ;  /* 0x0000003c3000728c */ /* 0x000fe4000bfc4070 */
[----:B------:R-:W-:Y:S02]  /*1c20*/  UISETP.GT.U32.AND UP5, UPT, UR47, UR55, UPT ;  /* 0x000000372f00728c */ /* 0x000fe4000bfa4070 */
[----:B------:R-:W-:-:S02]  /*1c30*/  USEL UR25, UR58, UR42, !UP4 ;  /* 0x0000002a3a197287 */ /* 0x000fc4000e000000 */
[----:B------:R-:W-:Y:S02]  /*1c40*/  USEL UR19, UR34, UR19, !UP4 ;  /* 0x0000001322137287 */ /* 0x000fe4000e000000 */
[----:B--2---:R-:W-:Y:S02]  /*1c50*/  UIMAD.WIDE.U32 UR34, UR62, UR31, URZ ;  /* 0x0000001f3e2272a5 */ /* 0x004fe4000f8e00ff */
[----:B------:R-:W-:Y:S02]  /*1c60*/  UIMAD UR31, UR63, UR31, URZ ;  /* 0x0000001f3f1f72a4 */ /* 0x000fe4000f8e02ff */
[----:B------:R-:W-:Y:S02]  /*1c70*/  @!UP6 UIADD3 UR60, UPT, UPT, UR60, -UR48, URZ ;  /* 0x800000303c3ce290 */ /* 0x000fe4000fffe0ff */
[----:B------:R-:W-:Y:S02]  /*1c80*/  @!UP5 UIADD3 UR55, UPT, UPT, UR55, -UR47, URZ ;  /* 0x8000002f3737d290 */ /* 0x000fe4000fffe0ff */
[----:B------:R-:W-:Y:S01]  /*1c90*/  UIMAD.WIDE.U32 UR62, UR25, UR19, UR38 ;  /* 0x00000013193e72a5 */ /* 0x000fe2000f8e0026 */
[----:B------:R-:W-:Y:S01]  /*1ca0*/  R2UR UR19, R8 ;  /* 0x00000000081372ca */ /* 0x000fe200000e0000 */
[----:B------:R-:W-:Y:S01]  /*1cb0*/  UISETP.GT.U32.AND UP5, UPT, UR47, UR55, UPT ;  /* 0x000000372f00728c */ /* 0x000fe2000bfa4070 */
[----:B------:R-:W-:Y:S01]  /*1cc0*/  PRMT R8, RZ, 0x7610, R8 ;  /* 0x00007610ff087816 */ /* 0x000fe20000000008 */
[----:B------:R-:W-:-:S02]  /*1cd0*/  @!UP1 UIADD3 UR60, UPT, UPT, -UR60, URZ, URZ ;  /* 0x000000ff3c3c9290 */ /* 0x000fc4000fffe1ff */
[----:B------:R-:W-:Y:S01]  /*1ce0*/  UISETP.GE.AND UP1, UPT, UR57, URZ, UPT ;  /* 0x000000ff3900728c */ /* 0x000fe2000bf26270 */
[----:B------:R-:W-:Y:S01]  /*1cf0*/  UMOV UR30, UR62 ;  /* 0x0000003e001e7c82 */ /* 0x000fe20008000000 */
[----:B------:R-:W-:Y:S01]  /*1d00*/  UMOV UR25, UR63 ;  /* 0x0000003f00197c82 */ /* 0x000fe20008000000 */
[----:B----4-:R-:W-:Y:S01]  /*1d10*/  ISETP.LE.U32.AND P0, PT, R2, UR30, PT ;  /* 0x0000001e02007c0c */ /* 0x010fe2000bf03070 */
[----:B------:R-:W-:Y:S01]  /*1d20*/  IMAD.U32 R2, RZ, RZ, UR25 ;  /* 0x00000019ff027e24 */ /* 0x000fe2000f8e00ff */
[----:B------:R-:W-:Y:S02]  /*1d30*/  UISETP.NE.AND UP6, UPT, UR33, URZ, UPT ;  /* 0x000000ff2100728c */ /* 0x000fe4000bfc5270 */
[----:B------:R-:W-:Y:S02]  /*1d40*/  @!UP5 UIADD3 UR55, UPT, UPT, UR55, -UR47, URZ ;  /* 0x8000002f3737d290 */ /* 0x000fe4000fffe0ff */
[----:B------:R-:W-:Y:S01]  /*1d50*/  UISETP.NE.AND UP5, UPT, UR32, URZ, UPT ;  /* 0x000000ff2000728c */ /* 0x000fe2000bfa5270 */
[----:B------:R-:W-:Y:S01]  /*1d60*/  ISETP.GE.U32.AND.EX P1, PT, R2, R3, PT, P0 ;  /* 0x000000030200720c */ /* 0x000fe20003f26100 */
[----:B------:R-:W-:Y:S01]  /*1d70*/  @!UP1 UIADD3 UR55, UPT, UPT, -UR55, URZ, URZ ;  /* 0x000000ff37379290 */ /* 0x000fe2000fffe1ff */
[----:B------:R-:W-:Y:S01]  /*1d80*/  PLOP3.LUT P0, PT, PT, PT, PT, 0x80, 0x8 ;  /* 0x000000000008781c */ /* 0x000fe20003f0f070 */
[----:B------:R-:W-:-:S02]  /*1d90*/  USEL UR60, UR52, UR60, !UP6 ;  /* 0x0000003c343c7287 */ /* 0x000fc4000f000000 */
[----:B------:R-:W-:Y:S02]  /*1da0*/  USEL UR55, UR49, UR55, !UP5 ;  /* 0x0000003731377287 */ /* 0x000fe4000e800000 */
[----:B------:R-:W-:Y:S02]  /*1db0*/  UIADD3 UR60, UPT, UPT, UR59, -UR60, URZ ;  /* 0x8000003c3b3c7290 */ /* 0x000fe4000fffe0ff */
[----:B------:R-:W-:Y:S02]  /*1dc0*/  UIADD3 UR55, UPT, UPT, UR57, -UR55, URZ ;  /* 0x8000003739377290 */ /* 0x000fe4000fffe0ff */
[----:B------:R-:W-:Y:S02]  /*1dd0*/  UIADD3 UR40, UPT, UPT, -UR40, URZ, URZ ;  /* 0x000000ff28287290 */ /* 0x000fe4000fffe1ff */
[----:B------:R-:W-:Y:S02]  /*1de0*/  UIMAD UR62, UR60, UR55, URZ ;  /* 0x000000373c3e72a4 */ /* 0x000fe4000f8e02ff */
[----:B------:R-:W-:Y:S01]  /*1df0*/  USEL UR60, UR55, UR60, !UP4 ;  /* 0x0000003c373c7287 */ /* 0x000fe2000e000000 */
[----:B------:R-:W-:Y:S01]  /*1e00*/  @P0 LOP3.LUT R10, R10, 0x2, RZ, 0xfc, !PT ;  /* 0x000000020a0a0812 */ /* 0x000fe200078efcff */
[----:B------:R-:W-:Y:S01]  /*1e10*/  UIADD3 UR19, UPT, UPT, -UR19, URZ, URZ ;  /* 0x000000ff13137290 */ /* 0x000fe2000fffe1ff */
[----:B------:R-:W-:Y:S01]  /*1e20*/  UMOV UR18, 0xffffffff ;  /* 0xffffffff00127882 */ /* 0x000fe20000000000 */
[----:B------:R-:W-:Y:S01]  /*1e30*/  UMOV UR41, URZ ;  /* 0x000000ff00297c82 */ /* 0x000fe20008000000 */
[----:B------:R-:W-:-:S02]  /*1e40*/  UIADD3 UR31, UPT, UPT, UR35, UR31, URZ ;  /* 0x0000001f231f7290 */ /* 0x000fc4000fffe0ff */
[----:B------:R-:W-:Y:S02]  /*1e50*/  USHF.R.S32.HI UR57, URZ, 0x1f, UR62 ;  /* 0x0000001fff397899 */ /* 0x000fe4000801143e */
[----:B------:R-:W-:Y:S02]  /*1e60*/  USHF.R.S32.HI UR55, URZ, 0x1f, UR60 ;  /* 0x0000001fff377899 */ /* 0x000fe4000801143c */
[----:B---3--:R-:W-:Y:S02]  /*1e70*/  UIMAD UR40, UR56, UR40, UR42 ;  /* 0x00000028382872a4 */ /* 0x008fe4000f8e022a */
[----:B-1----:R-:W-:Y:S01]  /*1e80*/  UIMAD UR19, UR54, UR19, UR58 ;  /* 0x00000013361372a4 */ /* 0x002fe2000f8e023a */
[----:B------:R-:W-:Y:S11]  /*1e90*/  BRA.U UP0, `(.L_x_12) ;  /* 0x0000000100347547 */ /* 0x000ff6000b800000 */
[----:B------:R-:W-:Y:S02]  /*1ea0*/  UISETP.NE.AND UP0, UPT, UR21, 0x4, UPT ;  /* 0x000000041500788c */ /* 0x000fe4000bf05270 */
[----:B------:R-:W-:-:S04]  /*1eb0*/  UISETP.NE.AND UP1, UPT, UR19, URZ, UPT ;  /* 0x000000ff1300728c */ /* 0x000fc8000bf25270 */
[----:B------:R-:W-:Y:S01]  /*1ec0*/  PLOP3.LUT P0, PT, PT, PT, UP0, 0x80, 0x8 ;  /* 0x000000000008781c */ /* 0x000fe20003f0f008 */
[----:B------:R-:W-:-:S04]  /*1ed0*/  UISETP.LT.U32.OR UP1, UPT, UR40, 0x2, !UP1 ;  /* 0x000000022800788c */ /* 0x000fc8000cf21470 */
[----:B------:R-:W-:Y:S01]  /*1ee0*/  @UP0 ULOP3.LUT UR40, UR40, 0xfffffffe, URZ, 0xc0, !UPT ;  /* 0xfffffffe28280892 */ /* 0x000fe2000f8ec0ff */
[----:B------:R-:W-:Y:S01]  /*1ef0*/  @UP0 UMOV UR19, 0x3 ;  /* 0x0000000300130882 */ /* 0x000fe20000000000 */
[----:B------:R-:W-:Y:S02]  /*1f00*/  USEL UR56, URZ, 0x1, !UP1 ;  /* 0x00000001ff387887 */ /* 0x000fe4000c800000 */
[----:B------:R-:W-:Y:S02]  /*1f10*/  @UP0 USHF.L.U32 UR19, UR19, UR40, URZ ;  /* 0x0000002813130299 */ /* 0x000fe400080006ff */
[----:B------:R-:W-:-:S04]  /*1f20*/  USEL UR54, URZ, 0x2, !UP1 ;  /* 0x00000002ff367887 */ /* 0x000fc8000c800000 */
[----:B------:R-:W-:Y:S01]  /*1f30*/  UIADD3 UR54, UPT, UPT, UR56, UR54, URZ ;  /* 0x0000003638367290 */ /* 0x000fe2000fffe0ff */
[----:B------:R-:W-:-:S05]  /*1f40*/  @P0 IMAD.U32 R2, RZ, RZ, UR19 ;  /* 0x00000013ff020e24 */ /* 0x000fca000f8e00ff */
[----:B------:R-:W-:Y:S01]  /*1f50*/  IMAD.U32 R9, RZ, RZ, UR54 ;  /* 0x00000036ff097e24 */ /* 0x000fe2000f8e00ff */
[----:B------:R-:W-:-:S07]  /*1f60*/  @P0 PRMT R8, R2, 0x7610, R8 ;  /* 0x0000761002080816 */ /* 0x000fce0000000008 */
.L_x_12:
[----:B------:R-:W-:Y:S01]  /*1f70*/  UMOV UR63, UR57 ;  /* 0x00000039003f7c82 */ /* 0x000fe20008000000 */
[----:B------:R-:W-:Y:S01]  /*1f80*/  UMOV UR61, UR55 ;  /* 0x00000037003d7c82 */ /* 0x000fe20008000000 */
[----:B------:R-:W-:Y:S01]  /*1f90*/  IMAD.U32 R16, RZ, RZ, UR62 ;  /* 0x0000003eff107e24 */ /* 0x000fe2000f8e00ff */
[----:B------:R-:W-:Y:S01]  /*1fa0*/  MOV R12, UR60 ;  /* 0x0000003c000c7c02 */ /* 0x000fe20008000f00 */
[----:B------:R-:W-:Y:S01]  /*1fb0*/  IMAD.U32 R17, RZ, RZ, UR63 ;  /* 0x0000003fff117e24 */ /* 0x000fe2000f8e00ff */
[----:B------:R-:W-:Y:S01]  /*1fc0*/  MOV R13, UR61 ;  /* 0x0000003d000d7c02 */ /* 0x000fe20008000f00 */
[----:B------:R-:W-:Y:S01]  /*1fd0*/  UMOV UR40, URZ ;  /* 0x000000ff00287c82 */ /* 0x000fe20008000000 */
[----:B------:R-:W-:Y:S01]  /*1fe0*/  UMOV UR19, 0xffffffff ;  /* 0xffffffff00137882 */ /* 0x000fe20000000000 */
[----:B------:R-:W-:Y:S05]  /*1ff0*/  @P1 BRA P3, `(.L_x_13) ;  /* 0x0000001400f01947 */ /* 0x000fea0001800000 */
[----:B------:R-:W-:Y:S01]  /*2000*/  IMAD.U32 R3, RZ, RZ, UR25 ;  /* 0x00000019ff037e24 */ /* 0x000fe2000f8e00ff */
[----:B------:R-:W-:Y:S01]  /*2010*/  ISETP.LE.U32.AND P0, PT, R16, UR30, PT ;  /* 0x0000001e10007c0c */ /* 0x000fe2000bf03070 */
[----:B------:R-:W-:Y:S01]  /*2020*/  UMOV UR41, URZ ;  /* 0x000000ff00297c82 */ /* 0x000fe20008000000 */
[----:B------:R-:W-:Y:S01]  /*2030*/  UMOV UR40, URZ ;  /* 0x000000ff00287c82 */ /* 0x000fe20008000000 */
[----:B------:R-:W-:Y:S01]  /*2040*/  IMAD.MOV.U32 R14, RZ, RZ, RZ ;  /* 0x000000ffff0e7224 */ /* 0x000fe200078e00ff */
[----:B------:R-:W-:-:S13]  /*2050*/  ISETP.GE.U32.AND.EX P0, PT, R3, R17, PT, P0 ;  /* 0x000000110300720c */ /* 0x000fda0003f06100 */
[----:B------:R-:W-:Y:S05]  /*2060*/  @!P0 BRA `(.L_x_14) ;  /* 0x0000001000b48947 */ /* 0x000fea0003800000 */
[----:B------:R-:W-:Y:S02]  /*2070*/  VIADD R2, R7, 0x20 ;  /* 0x0000002007027836 */ /* 0x000fe40000000000 */
[----:B------:R-:W-:Y:S02]  /*2080*/  IMAD.MOV.U32 R14, RZ, RZ, R7 ;  /* 0x000000ffff0e7224 */ /* 0x000fe400078e0007 */
[----:B-----5:R-:W-:Y:S01]  /*2090*/  IMAD.MOV.U32 R11, RZ, RZ, R6 ;  /* 0x000000ffff0b7224 */ /* 0x020fe200078e0006 */
[----:B------:R-:W-:Y:S02]  /*20a0*/  ISETP.GE.AND P0, PT, R2, UR45, PT ;  /* 0x0000002d02007c0c */ /* 0x000fe4000bf06270 */
[----:B------:R-:W-:-:S11]  /*20b0*/  MOV R2, R5 ;  /* 0x0000000500027202 */ /* 0x000fd60000000f00 */
[----:B------:R-:W1:Y:S01]  /*20c0*/  @!P0 LDC.64 R18, c[0x0][0xbf0] ;  /* 0x0002fc00ff128b82 */ /* 0x000e620000000a00 */
[----:B------:R-:W-:Y:S02]  /*20d0*/  UIADD3 UR19, UP1, UPT, UR10, -0x1, URZ ;  /* 0xffffffff0a137890 */ /* 0x000fe4000ff3e0ff */
[----:B------:R-:W-:Y:S01]  /*20e0*/  UIADD3 UR12, UP0, UPT, UR12, -0x1, URZ ;  /* 0xffffffff0c0c7890 */ /* 0x000fe2000ff1e0ff */
[----:B------:R-:W-:Y:S01]  /*20f0*/  BSSY.RECONVERGENT B0, `(.L_x_15) ;  /* 0x0000051000007945 */ /* 0x000fe20003800200 */
[----:B------:R-:W-:Y:S01]  /*2100*/  UIADD3.X UR40, UPT, UPT, UR11, -0x1, URZ, UP1, !UPT ;  /* 0xffffffff0b287890 */ /* 0x000fe20008ffe4ff */
[----:B-1----:R-:W-:-:S05]  /*2110*/  @!P0 IMAD.WIDE.U32 R18, R14, 0xc, R18 ;  /* 0x0000000c0e128825 */ /* 0x002fca00078e0012 */
[----:B------:R1:W5:Y:S04]  /*2120*/  @!P0 LDG.E R5, desc[UR50][R18.64+0x180] ;  /* 0x0001803212058981 */ /* 0x000368000c1e1900 */
[----:B------:R1:W5:Y:S01]  /*2130*/  @!P0 LDG.E R6, desc[UR50][R18.64+0x184] ;  /* 0x0001843212068981 */ /* 0x000362000c1e1900 */
[----:B------:R-:W-:Y:S01]  /*2140*/  ISETP.GE.AND P0, PT, R14, UR45, PT ;  /* 0x0000002d0e007c0c */ /* 0x000fe2000bf06270 */
[----:B------:R-:W-:Y:S01]  /*2150*/  UIADD3.X UR13, UPT, UPT, UR13, -0x1, URZ, UP0, !UPT ;  /* 0xffffffff0d0d7890 */ /* 0x000fe200087fe4ff */
[----:B------:R-:W-:Y:S01]  /*2160*/  HFMA2 R17, -RZ, RZ, 0, 0 ;  /* 0x00000000ff117431 */ /* 0x000fe200000001ff */
[----:B------:R-:W-:-:S10]  /*2170*/  MOV R16, 0x7fffffff ;  /* 0x7fffffff00107802 */ /* 0x000fd40000000f00 */
[----:B------:R-:W-:Y:S05]  /*2180*/  @P0 BRA `(.L_x_16) ;  /* 0x00000004001c0947 */ /* 0x000fea0003800000 */
[C---:B------:R-:W-:Y:S01]  /*2190*/  IADD3 R3, P1, PT, R2.reuse, UR12, RZ ;  /* 0x0000000c02037c10 */ /* 0x040fe2000ff3e0ff */
[----:B------:R-:W-:Y:S01]  /*21a0*/  UIADD3 UR10, UPT, UPT, URZ, -UR65, URZ ;  /* 0x80000041ff0a7290 */ /* 0x000fe2000fffe0ff */
[----:B------:R-:W-:Y:S01]  /*21b0*/  IADD3 R13, P0, PT, R11, UR19, RZ ;  /* 0x000000130b0d7c10 */ /* 0x000fe2000ff1e0ff */
[----:B------:R-:W-:Y:S01]  /*21c0*/  UMOV UR54, URZ ;  /* 0x000000ff00367c82 */ /* 0x000fe20008000000 */
[----:B------:R-:W-:Y:S01]  /*21d0*/  LEA.HI.X.SX32 R2, R2, UR13, 0x1, P1 ;  /* 0x0000000d02027c11 */ /* 0x000fe200088f0eff */
[----:B------:R-:W-:Y:S01]  /*21e0*/  UIMAD UR10, UR10, UR48, URZ ;  /* 0x000000300a0a72a4 */ /* 0x000fe2000f8e02ff */
[----:B------:R-:W-:Y:S01]  /*21f0*/  IADD3 R22, P1, PT, R3, UR9, RZ ;  /* 0x0000000903167c10 */ /* 0x000fe2000ff3e0ff */
[----:B------:R-:W-:Y:S01]  /*2200*/  UMOV UR55, UR65 ;  /* 0x0000004100377c82 */ /* 0x000fe20008000000 */
[----:B------:R-:W-:Y:S01]  /*2210*/  LEA.HI.X.SX32 R12, R11, UR40, 0x1, P0 ;  /* 0x000000280b0c7c11 */ /* 0x000fe200080f0eff */
[----:B------:R-:W-:Y:S01]  /*2220*/  UIMAD.WIDE.U32 UR10, UR65, UR10, UR54 ;  /* 0x0000000a410a72a5 */ /* 0x000fe2000f8e0036 */
[----:B------:R-:W-:Y:S01]  /*2230*/  IADD3 R16, P0, PT, R13, UR7, RZ ;  /* 0x000000070d107c10 */ /* 0x000fe2000ff1e0ff */
[----:B------:R-:W-:-:S04]  /*2240*/  IMAD.X R11, RZ, RZ, R2, P1 ;  /* 0x000000ffff0b7224 */ /* 0x000fc800008e0602 */
[----:B------:R-:W-:Y:S02]  /*2250*/  IMAD.X R15, RZ, RZ, R12, P0 ;  /* 0x000000ffff0f7224 */ /* 0x000fe400000e060c */
[----:B------:R-:W-:-:S04]  /*2260*/  IMAD.WIDE.U32 R20, R11, UR14, RZ ;  /* 0x0000000e0b147c25 */ /* 0x000fc8000f8e00ff */
[----:B-1----:R-:W-:-:S04]  /*2270*/  IMAD.WIDE.U32 R18, R15, UR4, RZ ;  /* 0x000000040f127c25 */ /* 0x002fc8000f8e00ff */
[----:B------:R-:W-:-:S04]  /*2280*/  IMAD.WIDE.U32 R20, P1, R22, UR15, R20 ;  /* 0x0000000f16147c25 */ /* 0x000fc8000f820014 */
[----:B------:R-:W-:-:S04]  /*2290*/  IMAD.WIDE.U32 R22, R22, UR14, RZ ;  /* 0x0000000e16167c25 */ /* 0x000fc8000f8e00ff */
[----:B------:R-:W-:-:S04]  /*22a0*/  IMAD.WIDE.U32 R18, P0, R16, UR5, R18 ;  /* 0x0000000510127c25 */ /* 0x000fc8000f800012 */
[----:B------:R-:W-:-:S04]  /*22b0*/  IMAD.WIDE.U32 R16, R16, UR4, RZ ;  /* 0x0000000410107c25 */ /* 0x000fc8000f8e00ff */
[----:B------:R-:W-:Y:S01]  /*22c0*/  IMAD.X R25, RZ, RZ, RZ, P1 ;  /* 0x000000ffff197224 */ /* 0x000fe200008e06ff */
[----:B------:R-:W-:Y:S01]  /*22d0*/  IADD3 RZ, P1, PT, R23, R20, RZ ;  /* 0x0000001417ff7210 */ /* 0x000fe20007f3e0ff */
[----:B------:R-:W-:Y:S02]  /*22e0*/  IMAD.MOV.U32 R24, RZ, RZ, R21 ;  /* 0x000000ffff187224 */ /* 0x000fe400078e0015 */
[----:B------:R-:W-:Y:S01]  /*22f0*/  IMAD.X R23, RZ, RZ, RZ, P0 ;  /* 0x000000ffff177224 */ /* 0x000fe200000e06ff */
[----:B------:R-:W-:Y:S01]  /*2300*/  IADD3 RZ, P0, PT, R17, R18, RZ ;  /* 0x0000001211ff7210 */ /* 0x000fe20007f1e0ff */
[----:B------:R-:W-:Y:S02]  /*2310*/  IMAD.MOV.U32 R22, RZ, RZ, R19 ;  /* 0x000000ffff167224 */ /* 0x000fe400078e0013 */
[----:B------:R-:W-:Y:S01]  /*2320*/  IMAD.WIDE.U32.X R24, R11, UR15, R24, P1 ;  /* 0x0000000f0b187c25 */ /* 0x000fe200088e0418 */
[----:B------:R-:W-:-:S03]  /*2330*/  PLOP3.LUT P1, PT, PT, PT, UP3, 0x80, 0x8 ;  /* 0x000000000008781c */ /* 0x000fc60003f2f038 */
[----:B------:R-:W-:Y:S01]  /*2340*/  IMAD.WIDE.U32.X R22, R15, UR5, R22, P0 ;  /* 0x000000050f167c25 */ /* 0x000fe200080e0416 */
[----:B------:R-:W-:Y:S02]  /*2350*/  PLOP3.LUT P0, PT, PT, PT, UP2, 0x80, 0x8 ;  /* 0x000000000008781c */ /* 0x000fe40003f0f028 */
[----:B------:R-:W-:Y:S02]  /*2360*/  SEL R3, R3, R24, !P1 ;  /* 0x0000001803037207 */ /* 0x000fe40004800000 */
[----:B------:R-:W-:Y:S02]  /*2370*/  SEL R2, R2, R25, !P1 ;  /* 0x0000001902027207 */ /* 0x000fe40004800000 */
[----:B------:R-:W-:Y:S02]  /*2380*/  SEL R13, R13, R22, !P0 ;  /* 0x000000160d0d7207 */ /* 0x000fe40004000000 */
[----:B------:R-:W-:Y:S02]  /*2390*/  SEL R12, R12, R23, !P0 ;  /* 0x000000170c0c7207 */ /* 0x000fe40004000000 */
[----:B------:R-:W-:-:S02]  /*23a0*/  SHF.R.U64 R3, R3, UR8, R2 ;  /* 0x0000000803037c19 */ /* 0x000fc40008001202 */
[----:B------:R-:W-:Y:S02]  /*23b0*/  SHF.R.U64 R13, R13, UR6, R12 ;  /* 0x000000060d0d7c19 */ /* 0x000fe4000800120c */
[----:B------:R-:W-:Y:S02]  /*23c0*/  IADD3 R11, PT, PT, R4, -0x1, R3 ;  /* 0xffffffff040b7810 */ /* 0x000fe40007ffe003 */
[----:B------:R-:W-:Y:S02]  /*23d0*/  IADD3 R3, PT, PT, R0, -0x1, R13 ;  /* 0xffffffff00037810 */ /* 0x000fe40007ffe00d */
[----:B------:R-:W-:Y:S02]  /*23e0*/  IABS R2, R4 ;  /* 0x0000000400027213 */ /* 0x000fe40000000000 */
[----:B------:R-:W-:Y:S02]  /*23f0*/  IABS R13, R11 ;  /* 0x0000000b000d7213 */ /* 0x000fe40000000000 */
[----:B------:R-:W-:Y:S01]  /*2400*/  IABS R12, R3 ;  /* 0x00000003000c7213 */ /* 0x000fe20000000000 */
[----:B------:R-:W-:Y:S01]  /*2410*/  IMAD.MOV R2, RZ, RZ, -R2 ;  /* 0x000000ffff027224 */ /* 0x000fe200078e0a02 */
[----:B------:R-:W-:Y:S01]  /*2420*/  ISETP.GE.AND P4, PT, R11, RZ, PT ;  /* 0x000000ff0b00720c */ /* 0x000fe20003f86270 */
[----:B------:R-:W-:Y:S01]  /*2430*/  IMAD.HI.U32 R16, R13, UR11, RZ ;  /* 0x0000000b0d107c27 */ /* 0x000fe2000f8e00ff */
[----:B------:R-:W-:-:S03]  /*2440*/  ISETP.GE.AND P3, PT, R3, RZ, PT ;  /* 0x000000ff0300720c */ /* 0x000fc60003f66270 */
[----:B------:R-:W-:-:S04]  /*2450*/  IMAD.HI.U32 R15, R12, UR53, RZ ;  /* 0x000000350c0f7c27 */ /* 0x000fc8000f8e00ff */
[----:B------:R-:W-:Y:S02]  /*2460*/  IMAD R2, R16, R2, R13 ;  /* 0x0000000210027224 */ /* 0x000fe400078e020d */
[----:B------:R-:W-:Y:S02]  /*2470*/  IMAD R13, R15, UR46, R12 ;  /* 0x0000002e0f0d7c24 */ /* 0x000fe4000f8e020c */
[----:B------:R-:W-:Y:S01]  /*2480*/  IMAD.U32 R12, RZ, RZ, UR52 ;  /* 0x00000034ff0c7e24 */ /* 0x000fe2000f8e00ff */
[----:B------:R-:W-:Y:S02]  /*2490*/  ISETP.LT.U32.AND P1, PT, R2, UR48, PT ;  /* 0x0000003002007c0c */ /* 0x000fe4000bf21070 */
[----:B------:R-:W-:-:S11]  /*24a0*/  ISETP.LT.U32.AND P0, PT, R13, UR47, PT ;  /* 0x0000002f0d007c0c */ /* 0x000fd6000bf01070 */
[----:B------:R-:W-:Y:S02]  /*24b0*/  @!P1 VIADD R2, R2, -UR48 ;  /* 0x8000003002029c36 */ /* 0x000fe40008000000 */
[----:B------:R-:W-:-:S03]  /*24c0*/  @!P0 VIADD R13, R13, -UR47 ;  /* 0x8000002f0d0d8c36 */ /* 0x000fc60008000000 */
[----:B------:R-:W-:Y:S02]  /*24d0*/  ISETP.LT.U32.AND P1, PT, R2, UR48, PT ;  /* 0x0000003002007c0c */ /* 0x000fe4000bf21070 */
[----:B------:R-:W-:-:S11]  /*24e0*/  ISETP.LT.U32.AND P0, PT, R13, UR47, PT ;  /* 0x0000002f0d007c0c */ /* 0x000fd6000bf01070 */
[----:B------:R-:W-:Y:S01]  /*24f0*/  @!P1 VIADD R2, R2, -UR48 ;  /* 0x8000003002029c36 */ /* 0x000fe20008000000 */
[----:B------:R-:W-:Y:S01]  /*2500*/  PLOP3.LUT P1, PT, PT, PT, UP6, 0x80, 0x8 ;  /* 0x000000000008781c */ /* 0x000fe20003f2f068 */
[----:B------:R-:W-:Y:S01]  /*2510*/  @!P0 VIADD R13, R13, -UR47 ;  /* 0x8000002f0d0d8c36 */ /* 0x000fe20008000000 */
[----:B------:R-:W-:Y:S01]  /*2520*/  PLOP3.LUT P0, PT, PT, PT, UP5, 0x80, 0x8 ;  /* 0x000000000008781c */ /* 0x000fe20003f0f058 */
[----:B------:R-:W-:Y:S02]  /*2530*/  IMAD.MOV.U32 R15, RZ, RZ, R2 ;  /* 0x000000ffff0f7224 */ /* 0x000fe400078e0002 */
[----:B------:R-:W-:Y:S02]  /*2540*/  IMAD.U32 R2, RZ, RZ, UR49 ;  /* 0x00000031ff027e24 */ /* 0x000fe4000f8e00ff */
[----:B------:R-:W-:Y:S02]  /*2550*/  @!P4 IMAD.MOV R15, RZ, RZ, -R15 ;  /* 0x000000ffff0fc224 */ /* 0x000fe400078e0a0f */
[----:B------:R-:W-:-:S03]  /*2560*/  @!P3 IMAD.MOV R13, RZ, RZ, -R13 ;  /* 0x000000ffff0db224 */ /* 0x000fc600078e0a0d */
[----:B------:R-:W-:Y:S02]  /*2570*/  SEL R12, R12, R15, !P1 ;  /* 0x0000000f0c0c7207 */ /* 0x000fe40004800000 */
[----:B------:R-:W-:Y:S02]  /*2580*/  SEL R2, R2, R13, !P0 ;  /* 0x0000000d02027207 */ /* 0x000fe40004000000 */
[----:B------:R-:W-:Y:S01]  /*2590*/  PLOP3.LUT P0, PT, PT, PT, UP4, 0x80, 0x8 ;  /* 0x000000000008781c */ /* 0x000fe20003f0f048 */
[----:B------:R-:W-:Y:S02]  /*25a0*/  IMAD.IADD R11, R11, 0x1, -R12 ;  /* 0x000000010b0b7824 */ /* 0x000fe400078e0a0c */
[----:B------:R-:W-:-:S04]  /*25b0*/  IMAD.IADD R2, R3, 0x1, -R2 ;  /* 0x0000000103027824 */ /* 0x000fc800078e0a02 */
[----:B------:R-:W-:Y:S01]  /*25c0*/  IMAD R16, R11, R2, RZ ;  /* 0x000000020b107224 */ /* 0x000fe200078e02ff */
[----:B------:R-:W-:-:S04]  /*25d0*/  SEL R12, R2, R11, !P0 ;  /* 0x0000000b020c7207 */ /* 0x000fc80004000000 */
[----:B------:R-:W-:Y:S02]  /*25e0*/  SHF.R.S32.HI R13, RZ, 0x1f, R12 ;  /* 0x0000001fff0d7819 */ /* 0x000fe4000001140c */
[----:B------:R-:W-:Y:S02]  /*25f0*/  SHF.R.S32.HI R17, RZ, 0x1f, R16 ;  /* 0x0000001fff117819 */ /* 0x000fe40000011410 */
.L_x_16:
[----:B------:R-:W-:Y:S05]  /*2600*/  BSYNC.RECONVERGENT B0 ;  /* 0x0000000000007941 */ /* 0x000fea0003800200 */
.L_x_15:
[----:B------:R-:W2:Y:S01]  /*2610*/  SHFL.UP PT, R3, R16, 0x1, RZ ;  /* 0x0420000010037989 */ /* 0x000ea200000e00ff */
[C---:B------:R-:W-:Y:S02]  /*2620*/  ISETP.NE.AND P6, PT, R7.reuse, RZ, PT ;  /* 0x000000ff0700720c */ /* 0x040fe40003fc5270 */
[C---:B------:R-:W-:Y:S01]  /*2630*/  ISETP.GE.U32.AND P1, PT, R7.reuse, 0x2, PT ;  /* 0x000000020700780c */ /* 0x040fe20003f26070 */
[----:B------:R-:W3:Y:S01]  /*2640*/  SHFL.UP PT, R2, R17, 0x1, RZ ;  /* 0x0420000011027989 */ /* 0x000ee200000e00ff */
[C---:B------:R-:W-:Y:S02]  /*2650*/  ISETP.GE.U32.AND P3, PT, R7.reuse, 0x4, PT ;  /* 0x000000040700780c */ /* 0x040fe40003f66070 */
[C---:B------:R-:W-:Y:S02]  /*2660*/  ISETP.GE.U32.AND P4, PT, R7.reuse, 0x8, PT ;  /* 0x000000080700780c */ /* 0x040fe40003f86070 */
[----:B------:R-:W-:Y:S02]  /*2670*/  ISETP.GE.U32.AND P5, PT, R7, 0x10, PT ;  /* 0x000000100700780c */ /* 0x000fe40003fa6070 */
[----:B--2---:R-:W-:-:S02]  /*2680*/  SEL R3, R3, RZ, P6 ;  /* 0x000000ff03037207 */ /* 0x004fc40003000000 */
[----:B---3--:R-:W-:Y:S02]  /*2690*/  SEL R2, R2, RZ, P6 ;  /* 0x000000ff02027207 */ /* 0x008fe40003000000 */
[----:B------:R-:W-:-:S05]  /*26a0*/  IADD3 R3, P0, PT, R3, R16, RZ ;  /* 0x0000001003037210 */ /* 0x000fca0007f1e0ff */
[----:B------:R-:W-:Y:S01]  /*26b0*/  IMAD.X R2, R2, 0x1, R17, P0 ;  /* 0x0000000102027824 */ /* 0x000fe200000e0611 */
[----:B-1----:R-:W1:Y:S04]  /*26c0*/  SHFL.UP PT, R18, R3, 0x2, RZ ;  /* 0x0440000003127989 */ /* 0x002e6800000e00ff */
[----:B------:R-:W2:Y:S01]  /*26d0*/  SHFL.UP PT, R11, R2, 0x2, RZ ;  /* 0x04400000020b7989 */ /* 0x000ea200000e00ff */
[----:B-1----:R-:W-:-:S04]  /*26e0*/  SEL R18, R18, RZ, P1 ;  /* 0x000000ff12127207 */ /* 0x002fc80000800000 */
[----:B------:R-:W-:Y:S02]  /*26f0*/  IADD3 R18, P0, PT, R18, R3, RZ ;  /* 0x0000000312127210 */ /* 0x000fe40007f1e0ff */
[----:B--2---:R-:W-:-:S03]  /*2700*/  SEL R11, R11, RZ, P1 ;  /* 0x000000ff0b0b7207 */ /* 0x004fc60000800000 */
[----:B------:R-:W1:Y:S02]  /*2710*/  SHFL.UP PT, R15, R18, 0x4, RZ ;  /* 0x04800000120f7989 */ /* 0x000e6400000e00ff */
[----:B------:R-:W-:-:S05]  /*2720*/  IMAD.X R11, R11, 0x1, R2, P0 ;  /* 0x000000010b0b7824 */ /* 0x000fca00000e0602 */
        /* <DEDUP_REMOVED lines=9> */
[----:B--2---:R-:W-:-:S05]  /*27c0*/  SEL R3, R3, RZ, P4 ;  /* 0x000000ff03037207 */ /* 0x004fca0002000000 */
[----:B------:R-:W-:Y:S02]  /*27d0*/  IMAD.X R11, R3, 0x1, R2, P0 ;  /* 0x00000001030b7824 */ /* 0x000fe400000e0602 */
[----:B------:R-:W1:Y:S01]  /*27e0*/  SHFL.UP PT, R3, R18, 0x10, RZ ;  /* 0x0600000012037989 */ /* 0x000e6200000e00ff */
[----:B------:R-:W-:-:S03]  /*27f0*/  IMAD.U32 R2, RZ, RZ, UR25 ;  /* 0x00000019ff027e24 */ /* 0x000fc6000f8e00ff */
[----:B------:R-:W2:Y:S01]  /*2800*/  SHFL.UP PT, R22, R11, 0x10, RZ ;  /* 0x060000000b167989 */ /* 0x000ea200000e00ff */
[----:B-1----:R-:W-:Y:S02]  /*2810*/  SEL R3, R3, RZ, P5 ;  /* 0x000000ff03037207 */ /* 0x002fe40002800000 */
[----:B--2---:R-:W-:Y:S02]  /*2820*/  SEL R22, R22, RZ, P5 ;  /* 0x000000ff16167207 */ /* 0x004fe40002800000 */
[----:B------:R-:W-:-:S05]  /*2830*/  IADD3 R20, P0, PT, R3, R18, RZ ;  /* 0x0000001203147210 */ /* 0x000fca0007f1e0ff */
[----:B------:R-:W-:Y:S01]  /*2840*/  IMAD.X R19, R22, 0x1, R11, P0 ;  /* 0x0000000116137824 */ /* 0x000fe200000e060b */
[----:B------:R-:W-:Y:S01]  /*2850*/  ISETP.LE.U32.AND P0, PT, R20, UR30, PT ;  /* 0x0000001e14007c0c */ /* 0x000fe2000bf03070 */
[----:B------:R-:W-:Y:S02]  /*2860*/  IMAD.MOV.U32 R18, RZ, RZ, R20 ;  /* 0x000000ffff127224 */ /* 0x000fe400078e0014 */
[----:B------:R-:W-:Y:S01]  /*2870*/  IMAD.MOV.U32 R15, RZ, RZ, R19 ;  /* 0x000000ffff0f7224 */ /* 0x000fe200078e0013 */
[----:B------:R-:W-:Y:S02]  /*2880*/  ISETP.GE.U32.AND.EX P0, PT, R2, R19, PT, P0 ;  /* 0x000000130200720c */ /* 0x000fe40003f06100 */
[----:B------:R-:W-:-:S11]  /*2890*/  CS2R R2, SRZ ;  /* 0x0000000000027805 */ /* 0x000fd6000001ff00 */
[----:B------:R-:W-:-:S04]  /*28a0*/  VOTE.ANY R21, PT, !P0 ;  /* 0x0000000000157806 */ /* 0x000fc800040e0100 */
[----:B------:R-:W-:-:S13]  /*28b0*/  ISETP.NE.AND P0, PT, R21, RZ, PT ;  /* 0x000000ff1500720c */ /* 0x000fda0003f05270 */
[----:B------:R-:W-:Y:S05]  /*28c0*/  @P0 BRA `(.L_x_17) ;  /* 0x0000000800500947 */ /* 0x000fea0003800000 */
[----:B------:R-:W1:Y:S01]  /*28d0*/  LDC R11, c[0x0][0xbe0] ;  /* 0x0002f800ff0b7b82 */ /* 0x000e620000000800 */
[----:B------:R-:W-:Y:S01]  /*28e0*/  LOP3.LUT R10, R10, 0xfffffffe, RZ, 0xc0, !PT ;  /* 0xfffffffe0a0a7812 */ /* 0x000fe200078ec0ff */
[----:B------:R-:W2:Y:S01]  /*28f0*/  LDCU UR45, c[0x0][0xbe8] ;  /* 0x00017d00ff2d77ac */ /* 0x000ea20008000800 */
[----:B------:R-:W3:Y:S01]  /*2900*/  LDCU.64 UR10, c[0x0][0xba8] ;  /* 0x00017500ff0a77ac */ /* 0x000ee20008000a00 */
[----:B------:R-:W4:Y:S01]  /*2910*/  LDCU.64 UR8, c[0x0][0xbb0] ;  /* 0x00017600ff0877ac */ /* 0x000f220008000a00 */
[----:B------:R-:W1:Y:S02]  /*2920*/  LDCU.128 UR4, c[0x0][0xbc0] ;  /* 0x00017800ff0477ac */ /* 0x000e640008000c00 */
[----:B-1----:R-:W-:-:S13]  /*2930*/  ISETP.NE.AND P0, PT, R11, 0x1, PT ;  /* 0x000000010b00780c */ /* 0x002fda0003f05270 */
[----:B--234-:R-:W-:-:S07]  /*2940*/  @P0 LOP3.LUT R10, R10, 0x1, RZ, 0xfc, !PT ;  /* 0x000000010a0a0812 */ /* 0x01cfce00078efcff */
.L_x_20:
[C---:B------:R-:W-:Y:S01]  /*2950*/  VIADD R2, R14.reuse, 0x40 ;  /* 0x000000400e027836 */ /* 0x040fe20000000000 */
[----:B-----5:R-:W-:Y:S01]  /*2960*/  MOV R18, R5 ;  /* 0x0000000500127202 */ /* 0x020fe20000000f00 */
[----:B------:R-:W-:Y:S02]  /*2970*/  VIADD R14, R14, 0x20 ;  /* 0x000000200e0e7836 */ /* 0x000fe40000000000 */
[----:B------:R-:W-:Y:S01]  /*2980*/  IMAD.MOV.U32 R15, RZ, RZ, R6 ;  /* 0x000000ffff0f7224 */ /* 0x000fe200078e0006 */
[----:B------:R-:W-:-:S13]  /*2990*/  ISETP.GE.AND P0, PT, R2, UR45, PT ;  /* 0x0000002d02007c0c */ /* 0x000fda000bf06270 */
[----:B------:R-:W1:Y:S01]  /*29a0*/  @!P0 LDC.64 R22, c[0x0][0xbf0] ;  /* 0x0002fc00ff168b82 */ /* 0x000e620000000a00 */
[----:B------:R2:W3:Y:S01]  /*29b0*/  SHFL.IDX PT, R2, R19, 0x1f, 0x1f ;  /* 0x03e01f0013027f89 */ /* 0x0004e200000e0000 */
[----:B------:R-:W-:Y:S01]  /*29c0*/  BSSY.RECONVERGENT B0, `(.L_x_18) ;  /* 0x000005e000007945 */ /* 0x000fe20003800200 */
[----:B------:R-:W-:Y:S02]  /*29d0*/  HFMA2 R17, -RZ, RZ, 0, 0 ;  /* 0x00000000ff117431 */ /* 0x000fe400000001ff */
[----:B------:R2:W4:Y:S01]  /*29e0*/  SHFL.IDX PT, R3, R20, 0x1f, 0x1f ;  /* 0x03e01f0014037f89 */ /* 0x00052200000e0000 */
[----:B-1----:R-:W-:-:S05]  /*29f0*/  @!P0 IMAD.WIDE.U32 R22, R14, 0xc, R22 ;  /* 0x0000000c0e168825 */ /* 0x002fca00078e0016 */
[----:B------:R2:W5:Y:S04]  /*2a00*/  @!P0 LDG.E R5, desc[UR50][R22.64+0x180] ;  /* 0x0001803216058981 */ /* 0x000568000c1e1900 */
[----:B------:R2:W5:Y:S01]  /*2a10*/  @!P0 LDG.E R6, desc[UR50][R22.64+0x184] ;  /* 0x0001843216068981 */ /* 0x000562000c1e1900 */
[----:B------:R-:W-:Y:S02]  /*2a20*/  ISETP.GE.AND P0, PT, R14, UR45, PT ;  /* 0x0000002d0e007c0c */ /* 0x000fe4000bf06270 */
[----:B------:R-:W-:-:S11]  /*2a30*/  MOV R16, 0x7fffffff ;  /* 0x7fffffff00107802 */ /* 0x000fd60000000f00 */
[----:B---34-:R-:W-:Y:S05]  /*2a40*/  @P0 BRA `(.L_x_19) ;  /* 0x0000000400540947 */ /* 0x018fea0003800000 */
[----:B------:R-:W-:-:S04]  /*2a50*/  IADD3 R13, P0, PT, R18, UR12, RZ ;  /* 0x0000000c120d7c10 */ /* 0x000fc8000ff1e0ff */
[----:B------:R-:W-:Y:S02]  /*2a60*/  LEA.HI.X.SX32 R12, R18, UR13, 0x1, P0 ;  /* 0x0000000d120c7c11 */ /* 0x000fe400080f0eff */
[----:B------:R-:W-:-:S04]  /*2a70*/  IADD3 R18, P0, PT, R15, UR19, RZ ;  /* 0x000000130f127c10 */ /* 0x000fc8000ff1e0ff */
[----:B------:R-:W-:Y:S02]  /*2a80*/  LEA.HI.X.SX32 R17, R15, UR40, 0x1, P0 ;  /* 0x000000280f117c11 */ /* 0x000fe400080f0eff */
[----:B------:R-:W-:-:S05]  /*2a90*/  IADD3 R16, P0, PT, R13, UR9, RZ ;  /* 0x000000090d107c10 */ /* 0x000fca000ff1e0ff */
[----:B------:R-:W-:Y:S01]  /*2aa0*/  IMAD.X R15, RZ, RZ, R12, P0 ;  /* 0x000000ffff0f7224 */ /* 0x000fe200000e060c */
[----:B--2---:R-:W-:Y:S01]  /*2ab0*/  IADD3 R20, P0, PT, R18, UR7, RZ ;  /* 0x0000000712147c10 */ /* 0x004fe2000ff1e0ff */
[----:B------:R-:W-:-:S04]  /*2ac0*/  IMAD.WIDE.U32 R28, R16, UR10, RZ ;  /* 0x0000000a101c7c25 */ /* 0x000fc8000f8e00ff */
[----:B------:R-:W-:-:S04]  /*2ad0*/  IMAD.WIDE.U32 R26, R15, UR10, RZ ;  /* 0x0000000a0f1a7c25 */ /* 0x000fc8000f8e00ff */
[----:B------:R-:W-:Y:S02]  /*2ae0*/  IMAD.X R19, RZ, RZ, R17, P0 ;  /* 0x000000ffff137224 */ /* 0x000fe400000e0611 */
[----:B------:R-:W-:-:S04]  /*2af0*/  IMAD.WIDE.U32 R26, P0, R16, UR11, R26 ;  /* 0x0000000b101a7c25 */ /* 0x000fc8000f80001a */
[----:B------:R-:W-:-:S04]  /*2b00*/  IMAD.WIDE.U32 R22, R19, UR4, RZ ;  /* 0x0000000413167c25 */ /* 0x000fc8000f8e00ff */
[----:B------:R-:W-:Y:S02]  /*2b10*/  IMAD.X R25, RZ, RZ, RZ, P0 ;  /* 0x000000ffff197224 */ /* 0x000fe400000e06ff */
[----:B------:R-:W-:-:S04]  /*2b20*/  IMAD.WIDE.U32 R22, P0, R20, UR5, R22 ;  /* 0x0000000514167c25 */ /* 0x000fc8000f800016 */
[----:B------:R-:W-:Y:S01]  /*2b30*/  IMAD.X R21, RZ, RZ, RZ, P0 ;  /* 0x000000ffff157224 */ /* 0x000fe200000e06ff */
[----:B------:R-:W-:Y:S01]  /*2b40*/  IADD3 RZ, P0, PT, R29, R26, RZ ;  /* 0x0000001a1dff7210 */ /* 0x000fe20007f1e0ff */
[----:B------:R-:W-:Y:S02]  /*2b50*/  IMAD.MOV.U32 R24, RZ, RZ, R27 ;  /* 0x000000ffff187224 */ /* 0x000fe400078e001b */
[----:B------:R-:W-:-:S04]  /*2b60*/  IMAD.WIDE.U32 R26, R20, UR4, RZ ;  /* 0x00000004141a7c25 */ /* 0x000fc8000f8e00ff */
[----:B------:R-:W-:Y:S01]  /*2b70*/  IMAD.WIDE.U32.X R24, R15, UR11, R24, P0 ;  /* 0x0000000b0f187c25 */ /* 0x000fe200080e0418 */
[----:B------:R-:W-:-:S03]  /*2b80*/  IADD3 RZ, P0, PT, R27, R22, RZ ;  /* 0x000000161bff7210 */ /* 0x000fc60007f1e0ff */
[----:B------:R-:W-:-:S04]  /*2b90*/  IMAD.MOV.U32 R20, RZ, RZ, R23 ;  /* 0x000000ffff147224 */ /* 0x000fc800078e0017 */
[----:B------:R-:W-:Y:S01]  /*2ba0*/  IMAD.WIDE.U32.X R20, R19, UR5, R20, P0 ;  /* 0x0000000513147c25 */ /* 0x000fe200080e0414 */
[----:B------:R-:W-:-:S04]  /*2bb0*/  ISETP.NE.U32.AND P0, PT, RZ, UR10, PT ;  /* 0x0000000aff007c0c */ /* 0x000fc8000bf05070 */
[----:B------:R-:W-:-:S04]  /*2bc0*/  ISETP.NE.AND.EX P0, PT, RZ, UR11, PT, P0 ;  /* 0x0000000bff007c0c */ /* 0x000fc8000bf05300 */
[----:B------:R-:W-:Y:S02]  /*2bd0*/  SEL R15, R13, R24, !P0 ;  /* 0x000000180d0f7207 */ /* 0x000fe40004000000 */
[----:B------:R-:W-:Y:S02]  /*2be0*/  SEL R12, R12, R25, !P0 ;  /* 0x000000190c0c7207 */ /* 0x000fe40004000000 */
[----:B------:R-:W-:Y:S02]  /*2bf0*/  ISETP.NE.U32.AND P0, PT, RZ, UR4, PT ;  /* 0x00000004ff007c0c */ /* 0x000fe4000bf05070 */
[----:B------:R-:W-:Y:S02]  /*2c00*/  SHF.R.U64 R15, R15, UR8, R12 ;  /* 0x000000080f0f7c19 */ /* 0x000fe4000800120c */
[----:B------:R-:W-:Y:S02]  /*2c10*/  ISETP.NE.AND.EX P0, PT, RZ, UR5, PT, P0 ;  /* 0x00000005ff007c0c */ /* 0x000fe4000bf05300 */
[----:B------:R-:W-:-:S02]  /*2c20*/  IADD3 R19, PT, PT, R4, -0x1, R15 ;  /* 0xffffffff04137810 */ /* 0x000fc40007ffe00f */
[----:B------:R-:W-:Y:S02]  /*2c30*/  SEL R13, R17, R21, !P0 ;  /* 0x00000015110d7207 */ /* 0x000fe40004000000 */
[----:B------:R-:W-:Y:S02]  /*2c40*/  IABS R17, R4 ;  /* 0x0000000400117213 */ /* 0x000fe40000000000 */
[----:B------:R-:W-:Y:S02]  /*2c50*/  SEL R18, R18, R20, !P0 ;  /* 0x0000001412127207 */ /* 0x000fe40004000000 */
[----:B------:R-:W1:Y:S01]  /*2c60*/  I2F.RP R22, R17 ;  /* 0x0000001100167306 */ /* 0x000e620000209400 */
[----:B------:R-:W-:Y:S02]  /*2c70*/  IABS R15, R19 ;  /* 0x00000013000f7213 */ /* 0x000fe40000000000 */
[----:B------:R-:W-:Y:S02]  /*2c80*/  IABS R12, R4 ;  /* 0x00000004000c7213 */ /* 0x000fe40000000000 */
[----:B------:R-:W-:-:S03]  /*2c90*/  SHF.R.U64 R13, R18, UR6, R13 ;  /* 0x00000006120d7c19 */ /* 0x000fc6000800120d */
[----:B------:R-:W-:Y:S01]  /*2ca0*/  IMAD.MOV R12, RZ, RZ, -R12 ;  /* 0x000000ffff0c7224 */ /* 0x000fe200078e0a0c */
[----:B------:R-:W-:-:S04]  /*2cb0*/  IADD3 R18, PT, PT, R0, -0x1, R13 ;  /* 0xffffffff00127810 */ /* 0x000fc80007ffe00d */
[----:B------:R-:W-:Y:S01]  /*2cc0*/  IABS R13, R18 ;  /* 0x00000012000d7213 */ /* 0x000fe20000000000 */
[----:B-1----:R-:W1:Y:S02]  /*2cd0*/  MUFU.RCP R20, R22 ;  /* 0x0000001600147308 */ /* 0x002e640000001000 */
[----:B-1----:R-:W-:-:S06]  /*2ce0*/  VIADD R20, R20, 0xffffffe ;  /* 0x0ffffffe14147836 */ /* 0x002fcc0000000000 */
[----:B------:R-:W1:Y:S02]  /*2cf0*/  F2I.FTZ.U32.TRUNC.NTZ R21, R20 ;  /* 0x0000001400157305 */ /* 0x000e64000021f000 */
[----:B-1----:R-:W-:Y:S02]  /*2d00*/  IMAD.MOV R16, RZ, RZ, -R21 ;  /* 0x000000ffff107224 */ /* 0x002fe400078e0a15 */
[----:B------:R-:W-:Y:S02]  /*2d10*/  IMAD.MOV.U32 R20, RZ, RZ, RZ ;  /* 0x000000ffff147224 */ /* 0x000fe400078e00ff */
[----:B------:R-:W-:Y:S01]  /*2d20*/  IMAD R23, R16, R17, RZ ;  /* 0x0000001110177224 */ /* 0x000fe200078e02ff */
[----:B------:R-:W-:-:S03]  /*2d30*/  IABS R16, R0 ;  /* 0x0000000000107213 */ /* 0x000fc60000000000 */
[----:B------:R-:W-:Y:S02]  /*2d40*/  IMAD.HI.U32 R23, R21, R23, R20 ;  /* 0x0000001715177227 */ /* 0x000fe400078e0014 */
[----:B------:R-:W1:Y:S04]  /*2d50*/  I2F.RP R21, R16 ;  /* 0x0000001000157306 */ /* 0x000e680000209400 */
[----:B------:R-:W-:-:S04]  /*2d60*/  IMAD.HI.U32 R23, R23, R15, RZ ;  /* 0x0000000f17177227 */ /* 0x000fc800078e00ff */
[----:B------:R-:W-:-:S05]  /*2d70*/  IMAD R20, R23, R12, R15 ;  /* 0x0000000c17147224 */ /* 0x000fca00078e020f */
[----:B------:R-:W-:Y:S01]  /*2d80*/  ISETP.GT.U32.AND P0, PT, R17, R20, PT ;  /* 0x000000141100720c */ /* 0x000fe20003f04070 */
[----:B-1----:R-:W1:-:S12]  /*2d90*/  MUFU.RCP R22, R21 ;  /* 0x0000001500167308 */ /* 0x002e580000001000 */
[----:B------:R-:W-:Y:S02]  /*2da0*/  @!P0 IMAD.IADD R20, R20, 0x1, -R17 ;  /* 0x0000000114148824 */ /* 0x000fe400078e0a11 */
[----:B-1----:R-:W-:-:S04]  /*2db0*/  VIADD R22, R22, 0xffffffe ;  /* 0x0ffffffe16167836 */ /* 0x002fc80000000000 */
[----:B------:R-:W1:Y:S02]  /*2dc0*/  F2I.FTZ.U32.TRUNC.NTZ R23, R22 ;  /* 0x0000001600177305 */ /* 0x000e64000021f000 */
[----:B-1----:R-:W-:Y:S02]  /*2dd0*/  IMAD.MOV R12, RZ, RZ, -R23 ;  /* 0x000000ffff0c7224 */ /* 0x002fe400078e0a17 */
[----:B------:R-:W-:Y:S02]  /*2de0*/  IMAD.MOV.U32 R22, RZ, RZ, RZ ;  /* 0x000000ffff167224 */ /* 0x000fe400078e00ff */
[----:B------:R-:W-:Y:S01]  /*2df0*/  IMAD R15, R12, R16, RZ ;  /* 0x000000100c0f7224 */ /* 0x000fe200078e02ff */
[----:B------:R-:W-:-:S03]  /*2e00*/  IABS R12, R0 ;  /* 0x00000000000c7213 */ /* 0x000fc60000000000 */
[----:B------:R-:W-:-:S04]  /*2e10*/  IMAD.HI.U32 R15, R23, R15, R22 ;  /* 0x0000000f170f7227 */ /* 0x000fc800078e0016 */
[----:B------:R-:W-:Y:S02]  /*2e20*/  IMAD.MOV R12, RZ, RZ, -R12 ;  /* 0x000000ffff0c7224 */ /* 0x000fe400078e0a0c */
[----:B------:R-:W-:-:S04]  /*2e30*/  IMAD.HI.U32 R15, R15, R13, RZ ;  /* 0x0000000d0f0f7227 */ /* 0x000fc800078e00ff */
[----:B------:R-:W-:-:S05]  /*2e40*/  IMAD R13, R15, R12, R13 ;  /* 0x0000000c0f0d7224 */ /* 0x000fca00078e020d */
[----:B------:R-:W-:-:S13]  /*2e50*/  ISETP.GT.U32.AND P0, PT, R16, R13, PT ;  /* 0x0000000d1000720c */ /* 0x000fda0003f04070 */
[----:B------:R-:W-:Y:S01]  /*2e60*/  @!P0 IMAD.IADD R13, R13, 0x1, -R16 ;  /* 0x000000010d0d8824 */ /* 0x000fe200078e0a10 */
[----:B------:R-:W-:-:S13]  /*2e70*/  ISETP.GT.U32.AND P0, PT, R17, R20, PT ;  /* 0x000000141100720c */ /* 0x000fda0003f04070 */
[----:B------:R-:W-:Y:S01]  /*2e80*/  @!P0 IMAD.IADD R20, R20, 0x1, -R17 ;  /* 0x0000000114148824 */ /* 0x000fe200078e0a11 */
[----:B------:R-:W-:-:S13]  /*2e90*/  ISETP.GT.U32.AND P0, PT, R16, R13, PT ;  /* 0x0000000d1000720c */ /* 0x000fda0003f04070 */
[----:B------:R-:W-:Y:S01]  /*2ea0*/  @!P0 IMAD.IADD R13, R13, 0x1, -R16 ;  /* 0x000000010d0d8824 */ /* 0x000fe200078e0a10 */
[----:B------:R-:W-:-:S13]  /*2eb0*/  ISETP.GE.AND P0, PT, R19, RZ, PT ;  /* 0x000000ff1300720c */ /* 0x000fda0003f06270 */
[----:B------:R-:W-:Y:S01]  /*2ec0*/  @!P0 IMAD.MOV R20, RZ, RZ, -R20 ;  /* 0x000000ffff148224 */ /* 0x000fe200078e0a14 */
[----:B------:R-:W-:-:S13]  /*2ed0*/  ISETP.GE.AND P0, PT, R18, RZ, PT ;  /* 0x000000ff1200720c */ /* 0x000fda0003f06270 */
[----:B------:R-:W-:Y:S01]  /*2ee0*/  @!P0 IMAD.MOV R13, RZ, RZ, -R13 ;  /* 0x000000ffff0d8224 */ /* 0x000fe200078e0a0d */
[----:B------:R-:W-:-:S13]  /*2ef0*/  ISETP.NE.AND P0, PT, RZ, UR33, PT ;  /* 0x00000021ff007c0c */ /* 0x000fda000bf05270 */
[----:B------:R-:W-:Y:S02]  /*2f00*/  @!P0 LOP3.LUT R20, RZ, UR33, RZ, 0x33, !PT ;  /* 0x00000021ff148c12 */ /* 0x000fe4000f8e33ff */
[----:B------:R-:W-:-:S03]  /*2f10*/  ISETP.NE.AND P0, PT, RZ, UR32, PT ;  /* 0x00000020ff007c0c */ /* 0x000fc6000bf05270 */
[----:B------:R-:W-:-:S10]  /*2f20*/  IMAD.IADD R16, R19, 0x1, -R20 ;  /* 0x0000000113107824 */ /* 0x000fd400078e0a14 */
[----:B------:R-:W-:Y:S02]  /*2f30*/  @!P0 LOP3.LUT R13, RZ, UR32, RZ, 0x33, !PT ;  /* 0x00000020ff0d8c12 */ /* 0x000fe4000f8e33ff */
[----:B------:R-:W-:-:S03]  /*2f40*/  ISETP.NE.AND P0, PT, R11, 0x1, PT ;  /* 0x000000010b00780c */ /* 0x000fc60003f05270 */
[----:B------:R-:W-:-:S05]  /*2f50*/  IMAD.IADD R13, R18, 0x1, -R13 ;  /* 0x00000001120d7824 */ /* 0x000fca00078e0a0d */
[CC--:B------:R-:W-:Y:S01]  /*2f60*/  SEL R12, R13.reuse, R16.reuse, !P0 ;  /* 0x000000100d0c7207 */ /* 0x0c0fe20004000000 */
[----:B------:R-:W-:-:S03]  /*2f70*/  IMAD R16, R13, R16, RZ ;  /* 0x000000100d107224 */ /* 0x000fc600078e02ff */
[----:B------:R-:W-:Y:S02]  /*2f80*/  SHF.R.S32.HI R13, RZ, 0x1f, R12 ;  /* 0x0000001fff0d7819 */ /* 0x000fe4000001140c */
[----:B------:R-:W-:Y:S02]  /*2f90*/  SHF.R.S32.HI R17, RZ, 0x1f, R16 ;  /* 0x0000001fff117819 */ /* 0x000fe40000011410 */
.L_x_19:
[----:B------:R-:W-:Y:S05]  /*2fa0*/  BSYNC.RECONVERGENT B0 ;  /* 0x0000000000007941 */ /* 0x000fea0003800200 */
.L_x_18:
[----:B------:R-:W1:Y:S04]  /*2fb0*/  SHFL.UP PT, R15, R16, 0x1, RZ ;  /* 0x04200000100f7989 */ /* 0x000e6800000e00ff */
[----:B--2---:R-:W2:Y:S01]  /*2fc0*/  SHFL.UP PT, R20, R17, 0x1, RZ ;  /* 0x0420000011147989 */ /* 0x004ea200000e00ff */
[----:B-1----:R-:W-:Y:S02]  /*2fd0*/  SEL R15, R15, RZ, P6 ;  /* 0x000000ff0f0f7207 */ /* 0x002fe40003000000 */
[----:B--2---:R-:W-:Y:S02]  /*2fe0*/  SEL R20, R20, RZ, P6 ;  /* 0x000000ff14147207 */ /* 0x004fe40003000000 */
[----:B------:R-:W-:-:S05]  /*2ff0*/  IADD3 R18, P0, PT, R15, R16, RZ ;  /* 0x000000100f127210 */ /* 0x000fca0007f1e0ff */
[----:B------:R-:W-:Y:S01]  /*3000*/  IMAD.X R15, R20, 0x1, R17, P0 ;  /* 0x00000001140f7824 */ /* 0x000fe200000e0611 */
[----:B------:R-:W1:Y:S04]  /*3010*/  SHFL.UP PT, R19, R18, 0x2, RZ ;  /* 0x0440000012137989 */ /* 0x000e6800000e00ff */
[----:B------:R-:W2:Y:S01]  /*3020*/  SHFL.UP PT, R20, R15, 0x2, RZ ;  /* 0x044000000f147989 */ /* 0x000ea200000e00ff */
        /* <DEDUP_REMOVED lines=14> */
[----:B------:R-:W-:Y:S01]  /*3110*/  IADD3 R23, P0, PT, R15, R22, RZ ;  /* 0x000000160f177210 */ /* 0x000fe20007f1e0ff */
[----:B------:R-:W-:-:S04]  /*3120*/  IMAD.U32 R22, RZ, RZ, UR25 ;  /* 0x00000019ff167e24 */ /* 0x000fc8000f8e00ff */
[----:B------:R-:W-:Y:S02]  /*3130*/  IMAD.X R24, R18, 0x1, R21, P0 ;  /* 0x0000000112187824 */ /* 0x000fe400000e0615 */
[----:B------:R-:W1:Y:S04]  /*3140*/  SHFL.UP PT, R18, R23, 0x10, RZ ;  /* 0x0600000017127989 */ /* 0x000e6800000e00ff */
[----:B------:R-:W2:Y:S01]  /*3150*/  SHFL.UP PT, R15, R24, 0x10, RZ ;  /* 0x06000000180f7989 */ /* 0x000ea200000e00ff */
[----:B-1----:R-:W-:Y:S02]  /*3160*/  SEL R18, R18, RZ, P5 ;  /* 0x000000ff12127207 */ /* 0x002fe40002800000 */
[----:B--2---:R-:W-:Y:S02]  /*3170*/  SEL R15, R15, RZ, P5 ;  /* 0x000000ff0f0f7207 */ /* 0x004fe40002800000 */
[----:B------:R-:W-:-:S05]  /*3180*/  IADD3 R18, P0, PT, R18, R23, RZ ;  /* 0x0000001712127210 */ /* 0x000fca0007f1e0ff */
[----:B------:R-:W-:Y:S01]  /*3190*/  IMAD.X R15, R15, 0x1, R24, P0 ;  /* 0x000000010f0f7824 */ /* 0x000fe200000e0618 */
[----:B------:R-:W-:-:S05]  /*31a0*/  IADD3 R20, P0, PT, R18, R3, RZ ;  /* 0x0000000312147210 */ /* 0x000fca0007f1e0ff */
[----:B------:R-:W-:Y:S01]  /*31b0*/  IMAD.X R19, R15, 0x1, R2, P0 ;  /* 0x000000010f137824 */ /* 0x000fe200000e0602 */
[----:B------:R-:W-:-:S04]  /*31c0*/  ISETP.LE.U32.AND P0, PT, R20, UR30, PT ;  /* 0x0000001e14007c0c */ /* 0x000fc8000bf03070 */
[----:B------:R-:W-:-:S13]  /*31d0*/  ISETP.GE.U32.AND.EX P0, PT, R22, R19, PT, P0 ;  /* 0x000000131600720c */ /* 0x000fda0003f06100 */
[----:B------:R-:W-:-:S04]  /*31e0*/  VOTE.ANY R21, PT, !P0 ;  /* 0x0000000000157806 */ /* 0x000fc800040e0100 */
[----:B------:R-:W-:-:S13]  /*31f0*/  ISETP.NE.AND P0, PT, R21, RZ, PT ;  /* 0x000000ff1500720c */ /* 0x000fda0003f05270 */
[----:B------:R-:W-:Y:S05]  /*3200*/  @!P0 BRA `(.L_x_20) ;  /* 0xfffffff400d08947 */ /* 0x000fea000383ffff */
.L_x_17:
[----:B------:R-:W1:Y:S08]  /*3210*/  BREV R11, R21 ;  /* 0x00000015000b7301 */ /* 0x000e700000000000 */
[----:B-1----:R-:W1:Y:S02]  /*3220*/  FLO.U32.SH R11, R11 ;  /* 0x0000000b000b7300 */ /* 0x002e6400000e0400 */
[----:B-1----:R-:W1:Y:S02]  /*3230*/  SHFL.IDX PT, R14, R14, R11, 0x1f ;  /* 0x00001f0b0e0e7589 */ /* 0x002e6400000e0000 */
[----:B-1----:R-:W-:-:S05]  /*3240*/  IMAD.IADD R19, R7, 0x1, R14 ;  /* 0x0000000107137824 */ /* 0x002fca00078e020e */
[----:B------:R-:W-:-:S13]  /*3250*/  ISETP.GE.AND P0, PT, R19, UR45, PT ;  /* 0x0000002d13007c0c */ /* 0x000fda000bf06270 */
[----:B------:R-:W1:Y:S02]  /*3260*/  @!P0 LDC.64 R22, c[0x0][0xbf0] ;  /* 0x0002fc00ff168b82 */ /* 0x000e640000000a00 */
[----:B-1----:R-:W-:-:S05]  /*3270*/  @!P0 IMAD.WIDE R22, R19, 0xc, R22 ;  /* 0x0000000c13168825 */ /* 0x002fca00078e0216 */
[----:B-----5:R1:W5:Y:S04]  /*3280*/  @!P0 LDG.E R5, desc[UR50][R22.64] ;  /* 0x0000003216058981 */ /* 0x020368000c1e1900 */
[----:B------:R1:W5:Y:S01]  /*3290*/  @!P0 LDG.E R6, desc[UR50][R22.64+0x4] ;  /* 0x0000043216068981 */ /* 0x000362000c1e1900 */
[----:B------:R-:W-:-:S03]  /*32a0*/  IADD3 R18, P1, P0, R3, R18, -R16 ;  /* 0x0000001203127210 */ /* 0x000fc6000783e810 */
[----:B------:R-:W-:Y:S01]  /*32b0*/  SHFL.IDX PT, R16, R16, R11, 0x1f ;  /* 0x00001f0b10107589 */ /* 0x000fe200000e0000 */
[----:B------:R-:W-:-:S03]  /*32c0*/  IADD3.X R2, PT, PT, R2, R15, ~R17, P1, P0 ;  /* 0x0000000f02027210 */ /* 0x000fc60000fe0c11 */
[----:B------:R-:W2:Y:S04]  /*32d0*/  SHFL.IDX PT, R18, R18, R11, 0x1f ;  /* 0x00001f0b12127589 */ /* 0x000ea800000e0000 */
[----:B------:R-:W3:Y:S04]  /*32e0*/  SHFL.IDX PT, R2, R2, R11, 0x1f ;  /* 0x00001f0b02027589 */ /* 0x000ee800000e0000 */
[----:B------:R1:W4:Y:S04]  /*32f0*/  SHFL.IDX PT, R17, R17, R11, 0x1f ;  /* 0x00001f0b11117589 */ /* 0x00032800000e0000 */
[----:B------:R1:W1:Y:S04]  /*3300*/  SHFL.IDX PT, R13, R13, R11, 0x1f ;  /* 0x00001f0b0d0d7589 */ /* 0x00026800000e0000 */
[----:B------:R1:W1:Y:S01]  /*3310*/  SHFL.IDX PT, R12, R12, R11, 0x1f ;  /* 0x00001f0b0c0c7589 */ /* 0x00026200000e0000 */
[----:B--2---:R-:W-:-:S02]  /*3320*/  R2UR UR41, R18 ;  /* 0x00000000122972ca */ /* 0x004fc400000e0000 */
[----:B---3--:R-:W-:-:S15]  /*3330*/  R2UR UR40, R2 ;  /* 0x00000000022872ca */ /* 0x008fde00000e0000 */
.L_x_14:
[----:B------:R-:W-:Y:S01]  /*3340*/  ISETP.GE.AND P0, PT, R14, UR45, PT ;  /* 0x0000002d0e007c0c */ /* 0x000fe2000bf06270 */
[----:B------:R-:W-:Y:S01]  /*3350*/  UMOV UR19, 0xffffffff ;  /* 0xffffffff00137882 */ /* 0x000fe20000000000 */
[----:B-1----:R-:W-:-:S11]  /*3360*/  MOV R23, 0xffffffff ;  /* 0xffffffff00177802 */ /* 0x002fd60000000f00 */
[----:B------:R-:W-:Y:S05]  /*3370*/  @P0 BRA `(.L_x_13) ;  /* 0x0000000400100947 */ /* 0x000fea0003800000 */
[----:B------:R-:W1:Y:S01]  /*3380*/  LDCU UR8, c[0x0][0xb98] ;  /* 0x00017300ff0877ac */ /* 0x000e620008000800 */
[----:B------:R-:W-:Y:S02]  /*3390*/  R2UR UR4, R12 ;  /* 0x000000000c0472ca */ /* 0x000fe400000e0000 */
[----:B------:R-:W-:Y:S01]  /*33a0*/  R2UR UR5, R13 ;  /* 0x000000000d0572ca */ /* 0x000fe200000e0000 */
[----:B------:R-:W2:Y:S01]  /*33b0*/  LDCU UR7, c[0x0][0xb88] ;  /* 0x00017100ff0777ac */ /* 0x000ea20008000800 */
[----:B------:R-:W3:Y:S01]  /*33c0*/  LDCU UR6, c[0x0][0xbdc] ;  /* 0x00017b80ff0677ac */ /* 0x000ee20008000800 */
[----:B------:R-:W-:-:S04]  /*33d0*/  UIADD3 UR10, UP0, UPT, -UR41, UR30, URZ ;  /* 0x0000001e290a7290 */ /* 0x000fc8000ff1e1ff */
[----:B------:R-:W-:-:S04]  /*33e0*/  UIADD3.X UR9, UPT, UPT, ~UR40, UR25, URZ, UP0, !UPT ;  /* 0x0000001928097290 */ /* 0x000fc800087fe5ff */
[----:B-1----:R-:W-:Y:S02]  /*33f0*/  USHF.R.U32.HI UR4, URZ, UR8, UR9 ;  /* 0x00000008ff047299 */ /* 0x002fe40008011609 */
[----:B------:R-:W-:Y:S01]  /*3400*/  USHF.R.U64 UR8, UR10, UR8, UR9 ;  /* 0x000000080a087299 */ /* 0x000fe20008001209 */
[----:B--2---:R-:W-:Y:S01]  /*3410*/  SHF.R.U64 R2, R12, UR7, R13 ;  /* 0x000000070c027c19 */ /* 0x004fe2000800120d */
[----:B------:R-:W-:Y:S02]  /*3420*/  USHF.R.U32.HI UR11, URZ, UR7, UR4 ;  /* 0x00000007ff0b7299 */ /* 0x000fe40008011604 */
[----:B------:R-:W-:Y:S02]  /*3430*/  USHF.R.U32.HI UR5, URZ, UR7, UR5 ;  /* 0x00000007ff057299 */ /* 0x000fe40008011605 */
[----:B---3--:R-:W-:Y:S02]  /*3440*/  USHF.R.U32.HI UR9, URZ, UR6, UR11 ;  /* 0x00000006ff097299 */ /* 0x008fe4000801160b */
[----:B------:R-:W-:Y:S01]  /*3450*/  USHF.R.U64 UR7, UR8, UR7, UR4 ;  /* 0x0000000708077299 */ /* 0x000fe20008001204 */
[----:B------:R-:W-:Y:S01]  /*3460*/  R2UR UR4, R2 ;  /* 0x00000000020472ca */ /* 0x000fe200000e0000 */
[----:B------:R-:W-:-:S02]  /*3470*/  ULOP3.LUT UR10, UR9, UR5, URZ, 0xfc, !UPT ;  /* 0x00000005090a7292 */ /* 0x000fc4000f8efcff */
[----:B------:R-:W-:Y:S02]  /*3480*/  USHF.R.U64 UR6, UR7, UR6, UR11 ;  /* 0x0000000607067299 */ /* 0x000fe4000800120b */
[----:B------:R-:W-:-:S09]  /*3490*/  UISETP.NE.U32.AND UP0, UPT, UR10, URZ, UPT ;  /* 0x000000ff0a00728c */ /* 0x000fd2000bf05070 */
[----:B------:R-:W-:Y:S05]  /*34a0*/  BRA.U UP0, `(.L_x_21) ;  /* 0x0000000100607547 */ /* 0x000fea000b800000 */
[----:B------:R-:W1:Y:S01]  /*34b0*/  I2F.U32.RP R3, UR4 ;  /* 0x0000000400037d06 */ /* 0x000e620008209000 */
[----:B------:R-:W-:Y:S01]  /*34c0*/  UMOV UR10, URZ ;  /* 0x000000ff000a7c82 */ /* 0x000fe20008000000 */
[----:B------:R-:W-:-:S06]  /*34d0*/  UISETP.NE.U32.AND UP0, UPT, UR4, URZ, UPT ;  /* 0x000000ff0400728c */ /* 0x000fcc000bf05070 */
[----:B-1----:R-:W1:Y:S02]  /*34e0*/  MUFU.RCP R2, R3 ;  /* 0x0000000300027308 */ /* 0x002e640000001000 */
[----:B-1----:R-:W-:-:S06]  /*34f0*/  IADD3 R2, PT, PT, R2, 0xffffffe, RZ ;  /* 0x0ffffffe02027810 */ /* 0x002fcc0007ffe0ff */
[----:B------:R-:W1:Y:S02]  /*3500*/  F2I.FTZ.U32.TRUNC.NTZ R2, R2 ;  /* 0x0000000200027305 */ /* 0x000e64000021f000 */
[----:B-1----:R-:W-:-:S13]  /*3510*/  R2UR UR11, R2 ;  /* 0x00000000020b72ca */ /* 0x002fda00000e0000 */
[----:B------:R-:W-:-:S04]  /*3520*/  UIADD3 UR5, UPT, UPT, URZ, -UR11, URZ ;  /* 0x8000000bff057290 */ /* 0x000fc8000fffe0ff */
[----:B------:R-:W-:-:S04]  /*3530*/  UIMAD UR5, UR5, UR4, URZ ;  /* 0x00000004050572a4 */ /* 0x000fc8000f8e02ff */
[----:B------:R-:W-:-:S07]  /*3540*/  UIMAD.WIDE.U32 UR10, UR11, UR5, UR10 ;  /* 0x000000050b0a72a5 */ /* 0x000fce000f8e000a */
[----:B------:R-:W-:Y:S02]  /*3550*/  UMOV UR5, UR11 ;  /* 0x0000000b00057c82 */ /* 0x000fe40008000000 */
[----:B------:R-:W-:-:S07]  /*3560*/  UIMAD.WIDE.U32 UR12, UR5, UR6, URZ ;  /* 0x00000006050c72a5 */ /* 0x000fce000f8e00ff */
[----:B------:R-:W-:Y:S02]  /*3570*/  UMOV UR12, UR13 ;  /* 0x0000000d000c7c82 */ /* 0x000fe40008000000 */
[----:B------:R-:W-:-:S04]  /*3580*/  UIADD3 UR5, UPT, UPT, -UR12, URZ, URZ ;  /* 0x000000ff0c057290 */ /* 0x000fc8000fffe1ff */
[----:B------:R-:W-:-:S04]  /*3590*/  UIMAD UR5, UR4, UR5, UR6 ;  /* 0x00000005040572a4 */ /* 0x000fc8000f8e0206 */
[----:B------:R-:W-:-:S11]  /*35a0*/  UISETP.GE.U32.AND UP2, UPT, UR5, UR4, UPT ;  /* 0x000000040500728c */ /* 0x000fd6000bf46070 */
[----:B------:R-:W-:Y:S02]  /*35b0*/  @UP2 UIADD3 UR5, UPT, UPT, UR5, -UR4, URZ ;  /* 0x8000000405052290 */ /* 0x000fe4000fffe0ff */
[----:B------:R-:W-:Y:S02]  /*35c0*/  @UP2 UIADD3 UR12, UPT, UPT, UR12, 0x1, URZ ;  /* 0x000000010c0c2890 */ /* 0x000fe4000fffe0ff */
[----:B------:R-:W-:-:S11]  /*35d0*/  UISETP.GE.U32.AND UP1, UPT, UR5, UR4, UPT ;  /* 0x000000040500728c */ /* 0x000fd6000bf26070 */
[----:B------:R-:W-:Y:S02]  /*35e0*/  @UP1 UIADD3 UR12, UPT, UPT, UR12, 0x1, URZ ;  /* 0x000000010c0c1890 */ /* 0x000fe4000fffe0ff */
[----:B------:R-:W-:-:S04]  /*35f0*/  @!UP0 ULOP3.LUT UR12, URZ, UR4, URZ, 0x33, !UPT ;  /* 0x00000004ff0c8292 */ /* 0x000fc8000f8e33ff */
[----:B------:R-:W-:-:S04]  /*3600*/  UIADD3 UR11, UPT, UPT, -UR12, URZ, URZ ;  /* 0x000000ff0c0b7290 */ /* 0x000fc8000fffe1ff */
[----:B------:R-:W-:Y:S01]  /*3610*/  UIMAD UR11, UR4, UR11, UR6 ;  /* 0x0000000b040b72a4 */ /* 0x000fe2000f8e0206 */
[----:B------:R-:W-:Y:S11]  /*3620*/  BRA `(.L_x_22) ;  /* 0x0000000000107947 */ /* 0x000ff60003800000 */
.L_x_21:
[----:B------:R-:W-:Y:S02]  /*3630*/  MOV R2, 0x3650 ;  /* 0x0000365000027802 */ /* 0x000fe40000000f00 */
[----:B----45:R-:W-:Y:S05]  /*3640*/  CALL.REL.NOINC `($__internal_3_$__cuda_sm20_div_u64) ;  /* 0x000000e000f87944 */ /* 0x030fea0003c00000 */
[----:B------:R-:W-:-:S04]  /*3650*/  UIADD3 UR11, UPT, UPT, -UR12, URZ, URZ ;  /* 0x000000ff0c0b7290 */ /* 0x000fc8000fffe1ff */
[----:B------:R-:W-:-:S12]  /*3660*/  UIMAD UR11, UR4, UR11, UR6 ;  /* 0x0000000b040b72a4 */ /* 0x000fd8000f8e0206 */
.L_x_22:
[----:B------:R-:W1:Y:S01]  /*3670*/  LDCU UR4, c[0x0][0xbdc] ;  /* 0x00017b80ff0477ac */ /* 0x000e620008000800 */
[----:B------:R-:W-:Y:S01]  /*3680*/  PLOP3.LUT P0, PT, PT, PT, PT, 0x8, 0x80 ;  /* 0x000000000080781c */ /* 0x000fe20003f0e170 */
[----:B------:R-:W-:Y:S01]  /*3690*/  IMAD.MOV.U32 R23, RZ, RZ, R14 ;  /* 0x000000ffff177224 */ /* 0x000fe200078e000e */
[----:B------:R-:W-:Y:S01]  /*36a0*/  LOP3.LUT R10, R10, 0xfffffffd, RZ, 0xc0, !PT ;  /* 0xfffffffd0a0a7812 */ /* 0x000fe200078ec0ff */
[----:B------:R-:W2:Y:S01]  /*36b0*/  LDCU UR6, c[0x0][0xb80] ;  /* 0x00017000ff0677ac */ /* 0x000ea20008000800 */
[----:B------:R-:W3:Y:S01]  /*36c0*/  LDCU UR5, c[0x0][0xbe0] ;  /* 0x00017c00ff0577ac */ /* 0x000ee20008000800 */
[----:B------:R-:W-:Y:S01]  /*36d0*/  UMOV UR10, 0xffffffff ;  /* 0xffffffff000a7882 */ /* 0x000fe20000000000 */
[----:B------:R-:W4:Y:S07]  /*36e0*/  LDCU UR9, c[0x0][0xb90] ;  /* 0x00017200ff0977ac */ /* 0x000f2e0008000800 */
[----:B------:R-:W-:Y:S01]  /*36f0*/  @P0 LOP3.LUT R10, R10, 0x2, RZ, 0xfc, !PT ;  /* 0x000000020a0a0812 */ /* 0x000fe200078efcff */
[----:B-1----:R-:W-:-:S02]  /*3700*/  USHF.L.U32 UR10, UR10, UR4, URZ ;  /* 0x000000040a0a7299 */ /* 0x002fc400080006ff */
[----:B------:R-:W-:Y:S02]  /*3710*/  USHF.L.U32 UR12, UR12, UR4, URZ ;  /* 0x000000040c0c7299 */ /* 0x000fe400080006ff */
[----:B------:R-:W-:Y:S02]  /*3720*/  ULOP3.LUT UR10, URZ, UR10, URZ, 0x33, !UPT ;  /* 0x0000000aff0a7292 */ /* 0x000fe4000f8e33ff */
[----:B--2---:R-:W-:Y:S02]  /*3730*/  UIADD3 UR4, UPT, UPT, UR6, -0x1, URZ ;  /* 0xffffffff06047890 */ /* 0x004fe4000fffe0ff */
[----:B------:R-:W-:Y:S02]  /*3740*/  ULOP3.LUT UR10, UR7, UR10, URZ, 0xc0, !UPT ;  /* 0x0000000a070a7292 */ /* 0x000fe4000f8ec0ff */
[----:B------:R-:W-:Y:S02]  /*3750*/  ULOP3.LUT UR4, UR4, UR8, URZ, 0xc0, !UPT ;  /* 0x0000000804047292 */ /* 0x000fe4000f8ec0ff */
[----:B------:R-:W-:-:S02]  /*3760*/  UIADD3 UR10, UPT, UPT, UR10, UR12, URZ ;  /* 0x0000000c0a0a7290 */ /* 0x000fc4000fffe0ff */
[----:B---3--:R-:W-:Y:S02]  /*3770*/  UISETP.NE.AND UP0, UPT, UR5, 0x1, UPT ;  /* 0x000000010500788c */ /* 0x008fe4000bf05270 */
[----:B------:R-:W-:Y:S02]  /*3780*/  UIMAD UR4, UR11, UR6, UR4 ;  /* 0x000000060b0472a4 */ /* 0x000fe4000f8e0204 */
[----:B----4-:R-:W-:-:S04]  /*3790*/  UIMAD UR9, UR10, UR9, UR38 ;  /* 0x000000090a0972a4 */ /* 0x010fc8000f8e0226 */
[----:B------:R-:W-:Y:S02]  /*37a0*/  USEL UR18, UR9, UR4, !UP0 ;  /* 0x0000000409127287 */ /* 0x000fe4000c000000 */
[----:B------:R-:W-:-:S12]  /*37b0*/  USEL UR19, UR4, UR9, !UP0 ;  /* 0x0000000904137287 */ /* 0x000fd8000c000000 */
.L_x_13:
[----:B------:R-:W1:Y:S02]  /*37c0*/  LDCU UR4, c[0x0][0x36c] ;  /* 0x00006d80ff0477ac */ /* 0x000e640008000800 */
[----:B-1----:R-:W-:-:S09]  /*37d0*/  UISETP.EQ.U32.AND UP0, UPT, UR4, 0x1, UPT ;  /* 0x000000010400788c */ /* 0x002fd2000bf02070 */
[----:B------:R-:W-:Y:S05]  /*37e0*/  BRA.U !UP0, `(.L_x_23) ;  /* 0x00000001080c7547 */ /* 0x000fea000b800000 */
[----:B------:R-:W-:Y:S01]  /*37f0*/  UCGABAR_WAIT ;  /* 0x0000000000007dc7 */ /* 0x000fe20008000000 */
[----:B------:R-:W-:Y:S01]  /*3800*/  CCTL.IVALL ;  /* 0x00000000ff00798f */ /* 0x000fe20002000000 */
[----:B------:R-:W-:Y:S05]  /*3810*/  BRA `(.L_x_24) ;  /* 0x0000000000047947 */ /* 0x000fea0003800000 */
.L_x_23:
[----:B------:R-:W-:Y:S06]  /*3820*/  BAR.SYNC.DEFER_BLOCKING 0x0 ;  /* 0x0000000000007b1d */ /* 0x000fec0000010000 */
.L_x_24:
[----:B------:R-:W-:-:S13]  /*3830*/  LOP3.LUT P0, RZ, R10, 0x2, RZ, 0xc0, !PT ;  /* 0x000000020aff7812 */ /* 0x000fda000780c0ff */
[----:B------:R-:W-:Y:S05]  /*3840*/  @P0 EXIT ;  /* 0x000000000000094d */ /* 0x000fea0003800000 */
[----:B------:R-:W1:Y:S01]  /*3850*/  S2UR UR5, SR_CgaCtaId ;  /* 0x00000000000579c3 */ /* 0x000e620000008800 */
[----:B------:R-:W-:-:S09]  /*3860*/  UISETP.NE.AND UP0, UPT, UR37, 0x2, UPT ;  /* 0x000000022500788c */ /* 0x000fd2000bf05270 */
[----:B------:R-:W-:Y:S05]  /*3870*/  BRA.U UP0, `(.L_x_25) ;  /* 0x0000001500907547 */ /* 0x000fea000b800000 */
[----:B------:R-:W-:-:S04]  /*3880*/  USHF.L.U32 UR25, UR42, 0x6, URZ ;  /* 0x000000062a197899 */ /* 0x000fc800080006ff */
[----:B------:R-:W-:-:S04]  /*3890*/  ULOP3.LUT UR25, UR25, 0x40, URZ, 0xc0, !UPT ;  /* 0x0000004019197892 */ /* 0x000fc8000f8ec0ff */
[----:B----45:R-:W2:-:S00]  /*38a0*/  USETMAXREG.DEALLOC.CTAPOOL 0x88 ;  /* 0x00000088000079c8 */ /* 0x030e8000080e0500 */
[----:B--2---:R-:W-:Y:S01]  /*38b0*/  ISETP.NE.AND P1, PT, R7, RZ, P2 ;  /* 0x000000ff0700720c */ /* 0x004fe20001725270 */
[----:B------:R-:W-:Y:S01]  /*38c0*/  IMAD.MOV.U32 R15, RZ, RZ, 0x1 ;  /* 0x00000001ff0f7424 */ /* 0x000fe200078e00ff */
[----:B------:R-:W-:Y:S01]  /*38d0*/  PLOP3.LUT P4, PT, PT, PT, PT, 0x8, 0x80 ;  /* 0x000000000080781c */ /* 0x000fe20003f8e170 */
[----:B------:R-:W-:Y:S01]  /*38e0*/  IMAD.MOV.U32 R13, RZ, RZ, RZ ;  /* 0x000000ffff0d7224 */ /* 0x000fe200078e00ff */
[----:B------:R-:W-:Y:S01]  /*38f0*/  PRMT R14, RZ, 0x7610, R14 ;  /* 0x00007610ff0e7816 */ /* 0x000fe2000000000e */
[----:B------:R-:W-:Y:S01]  /*3900*/  UMOV UR23, URZ ;  /* 0x000000ff00177c82 */ /* 0x000fe20008000000 */
[----:B------:R-:W-:-:S09]  /*3910*/  UMOV UR22, URZ ;  /* 0x000000ff00167c82 */ /* 0x000fd20008000000 */
.L_x_49:
[----:B------:R-:W2:Y:S02]  /*3920*/  LDC.64 R10, c[0x0][0x390] ;  /* 0x0000e400ff0a7b82 */ /* 0x000ea40000000a00 */
[----:B--2-4-:R-:W-:-:S05]  /*3930*/  IMAD.WIDE R10, R23, 0xc, R10 ;  /* 0x0000000c170a7825 */ /* 0x014fca00078e020a */
[----:B------:R-:W2:Y:S02]  /*3940*/  LDG.E R0, desc[UR50][R10.64+0x8] ;  /* 0x000008320a007981 */ /* 0x000ea4000c1e1900 */
[----:B--2---:R-:W-:Y:S01]  /*3950*/  R2UR UR4, R0 ;  /* 0x00000000000472ca */ /* 0x004fe200000e0000 */
[----:B------:R-:W-:-:S14]  /*3960*/  @P4 BRA `(.L_x_26) ;  /* 0x0000000400ac4947 */ /* 0x000fdc0003800000 */
[----:B------:R-:W2:Y:S01]  /*3970*/  S2R R12, SR_LANEID ;  /* 0x00000000000c7919 */ /* 0x000ea20000000000 */
[----:B------:R-:W-:Y:S02]  /*3980*/  ELECT P0, URZ, PT ;  /* 0x0000000000ff782f */ /* 0x000fe40003800000 */
[----:B------:R-:W-:Y:S01]  /*3990*/  MOV R0, 0x400 ;  /* 0x0000040000007802 */ /* 0x000fe20000000f00 */
[----:B------:R-:W-:Y:S01]  /*39a0*/  BSSY.RECONVERGENT B0, `(.L_x_27) ;  /* 0x0000054000007945 */ /* 0x000fe20003800200 */
[----:B------:R-:W3:Y:S01]  /*39b0*/  S2R R3, SR_CgaCtaId ;  /* 0x0000000000037919 */ /* 0x000ee20000008800 */
[----:B--2---:R-:W-:Y:S01]  /*39c0*/  IMAD.SHL.U32 R12, R12, 0x4, RZ ;  /* 0x000000040c0c7824 */ /* 0x004fe200078e00ff */
[----:B---3--:R-:W-:-:S04]  /*39d0*/  LEA R3, R3, R0, 0x18 ;  /* 0x0000000003037211 */ /* 0x008fc800078ec0ff */
[----:B------:R-:W-:-:S03]  /*39e0*/  IADD3 R0, PT, PT, R12, 0x480, R3 ;  /* 0x000004800c007810 */ /* 0x000fc60007ffe003 */
[----:B------:R-:W-:Y:S05]  /*39f0*/  @!P0 BRA `(.L_x_28) ;  /* 0x0000000400388947 */ /* 0x000fea0003800000 */
[----:B------:R-:W2:Y:S01]  /*3a00*/  LDC.64 R6, c[0x0][0x830] ;  /* 0x00020c00ff067b82 */ /* 0x000ea20000000a00 */
[----:B------:R-:W3:Y:S04]  /*3a10*/  LDG.E R9, desc[UR50][R10.64] ;  /* 0x000000320a097981 */ /* 0x000ee8000c1e1900 */
[----:B------:R4:W5:Y:S03]  /*3a20*/  LDG.E R17, desc[UR50][R10.64+0x4] ;  /* 0x000004320a117981 */ /* 0x000966000c1e1900 */
[----:B------:R-:W1:Y:S08]  /*3a30*/  LDC.64 R24, c[0x0][0x840] ;  /* 0x00021000ff187b82 */ /* 0x000e700000000a00 */
[----:B------:R-:W4:Y:S01]  /*3a40*/  LDC.64 R2, c[0x0][0x838] ;  /* 0x00020e00ff027b82 */ /* 0x000f220000000a00 */
[----:B--2---:R-:W-:-:S07]  /*3a50*/  IMAD.WIDE R6, R23, 0x8, R6 ;  /* 0x0000000817067825 */ /* 0x004fce00078e0206 */
[----:B------:R-:W2:Y:S01]  /*3a60*/  LDC.64 R4, c[0x0][0x828] ;  /* 0x00020a00ff047b82 */ /* 0x000ea20000000a00 */
[----:B------:R-:W3:Y:S01]  /*3a70*/  LDG.E.64 R6, desc[UR50][R6.64] ;  /* 0x0000003206067981 */ /* 0x000ee2000c1e1b00 */
[----:B-1----:R-:W-:-:S06]  /*3a80*/  IMAD.WIDE R24, R23, 0x8, R24 ;  /* 0x0000000817187825 */ /* 0x002fcc00078e0218 */
[----:B------:R-:W5:Y:S01]  /*3a90*/  LDG.E.64 R24, desc[UR50][R24.64] ;  /* 0x0000003218187981 */ /* 0x000f62000c1e1b00 */
[----:B----4-:R-:W-:-:S06]  /*3aa0*/  IMAD.WIDE R18, R23, 0x8, R2 ;  /* 0x0000000817127825 */ /* 0x010fcc00078e0202 */
[----:B------:R-:W4:Y:S01]  /*3ab0*/  LDG.E.64 R18, desc[UR50][R18.64] ;  /* 0x0000003212127981 */ /* 0x000f22000c1e1b00 */
[----:B--2---:R-:W-:-:S05]  /*3ac0*/  IMAD.WIDE R20, R23, 0x8, R4 ;  /* 0x0000000817147825 */ /* 0x004fca00078e0204 */
[----:B------:R1:W2:Y:S01]  /*3ad0*/  LDG.E.64 R22, desc[UR50][R20.64] ;  /* 0x0000003214167981 */ /* 0x0002a2000c1e1b00 */
[----:B------:R-:W1:Y:S01]  /*3ae0*/  S2UR UR5, SR_CgaCtaId ;  /* 0x00000000000579c3 */ /* 0x000e620000008800 */
[----:B------:R-:W-:Y:S02]  /*3af0*/  UMOV UR6, 0x400 ;  /* 0x0000040000067882 */ /* 0x000fe40000000000 */
[----:B-1----:R-:W-:-:S09]  /*3b00*/  ULEA UR5, UR5, UR6, 0x18 ;  /* 0x0000000605057291 */ /* 0x002fd2000f8ec0ff */
[----:B------:R-:W1:Y:S04]  /*3b10*/  LDS R5, [UR5+0x49c] ;  /* 0x00049c05ff057984 */ /* 0x000e680008000800 */
[----:B------:R-:W1:Y:S01]  /*3b20*/  LDS R4, [UR5+0x51c] ;  /* 0x00051c05ff047984 */ /* 0x000e620008000800 */
[----:B------:R-:W-:Y:S02]  /*3b30*/  UIADD3 UR7, UPT, UPT, UR5, 0x480, URZ ;  /* 0x0000048005077890 */ /* 0x000fe4000fffe0ff */
[----:B------:R-:W-:Y:S01]  /*3b40*/  UIADD3 UR6, UPT, UPT, UR5, 0x500, URZ ;  /* 0x0000050005067890 */ /* 0x000fe2000fffe0ff */
[----:B------:R-:W-:Y:S04]  /*3b50*/  STS [UR5+0x4b0], RZ ;  /* 0x0004b0ffff007988 */ /* 0x000fe80008000805 */
[----:B------:R-:W-:Y:S01]  /*3b60*/  STS [UR5+0x530], RZ ;  /* 0x000530ffff007988 */ /* 0x000fe20008000805 */
[----:B---3--:R-:W-:-:S02]  /*3b70*/  SHF.L.U64.HI R2, R6, 0x1, R7 ;  /* 0x0000000106027819 */ /* 0x008fc40000010207 */
[----:B-----5:R-:W-:Y:S02]  /*3b80*/  SHF.L.U64.HI R16, R24, 0x1, R25 ;  /* 0x0000000118107819 */ /* 0x020fe40000010219 */
[----:B------:R-:W-:Y:S02]  /*3b90*/  LOP3.LUT R25, R2, 0x1fffffff, RZ, 0xc0, !PT ;  /* 0x1fffffff02197812 */ /* 0x000fe400078ec0ff */
[----:B------:R-:W-:Y:S02]  /*3ba0*/  LOP3.LUT R16, R16, 0x1fffffff, RZ, 0xc0, !PT ;  /* 0x1fffffff10107812 */ /* 0x000fe400078ec0ff */
[----:B------:R-:W-:Y:S02]  /*3bb0*/  SHF.R.U32.HI R2, RZ, 0x4, R25 ;  /* 0x00000004ff027819 */ /* 0x000fe40000011619 */
[----:B------:R-:W-:Y:S02]  /*3bc0*/  SHF.R.U32.HI R3, RZ, 0x4, R16 ;  /* 0x00000004ff037819 */ /* 0x000fe40000011610 */
[----:B-1----:R-:W-:-:S02]  /*3bd0*/  LOP3.LUT R2, R5, 0xf, R2, 0xb8, !PT ;  /* 0x0000000f05027812 */ /* 0x002fc400078eb802 */
[----:B------:R-:W-:-:S03]  /*3be0*/  LOP3.LUT R10, R4, 0xf, R3, 0xb8, !PT ;  /* 0x0000000f040a7812 */ /* 0x000fc600078eb803 */
[----:B------:R-:W-:Y:S04]  /*3bf0*/  STS [UR5+0x49c], R2 ;  /* 0x00049c02ff007988 */ /* 0x000fe80008000805 */
[----:B------:R-:W-:Y:S04]  /*3c00*/  STS [UR5+0x51c], R10 ;  /* 0x00051c0aff007988 */ /* 0x000fe80008000805 */
[----:B------:R-:W1:Y:S04]  /*3c10*/  LDS R4, [UR5+0x49c] ;  /* 0x00049c05ff047984 */ /* 0x000e680008000800 */
[----:B------:R-:W3:Y:S01]  /*3c20*/  LDS R3, [UR5+0x51c] ;  /* 0x00051c05ff037984 */ /* 0x000ee20008000800 */
[----:B-1----:R-:W-:-:S02]  /*3c30*/  LOP3.LUT R7, R4, 0xf0, RZ, 0xb8, !PT ;  /* 0x000000f004077812 */ /* 0x002fc400078eb8ff */
[----:B---3--:R-:W-:-:S03]  /*3c40*/  LOP3.LUT R8, R3, 0xf0, RZ, 0xb8, !PT ;  /* 0x000000f003087812 */ /* 0x008fc600078eb8ff */
[----:B------:R-:W-:Y:S04]  /*3c50*/  STS [UR5+0x49c], R7 ;  /* 0x00049c07ff007988 */ /* 0x000fe80008000805 */
[----:B------:R-:W-:Y:S04]  /*3c60*/  STS [UR5+0x51c], R8 ;  /* 0x00051c08ff007988 */ /* 0x000fe80008000805 */
[----:B------:R-:W1:Y:S04]  /*3c70*/  LDS R5, [UR5+0x49c] ;  /* 0x00049c05ff057984 */ /* 0x000e680008000800 */
[----:B------:R-:W3:Y:S01]  /*3c80*/  LDS R3, [UR5+0x51c] ;  /* 0x00051c05ff037984 */ /* 0x000ee20008000800 */
[----:B------:R-:W-:-:S02]  /*3c90*/  IMAD.U32 R4, RZ, RZ, UR7 ;  /* 0x00000007ff047e24 */ /* 0x000fc4000f8e00ff */
[----:B------:R-:W-:-:S03]  /*3ca0*/  IMAD.U32 R2, RZ, RZ, UR6 ;  /* 0x00000006ff027e24 */ /* 0x000fc6000f8e00ff */
[----:B------:R-:W-:Y:S02]  /*3cb0*/  SHF.R.U64 R4, R4, 0x4, RZ ;  /* 0x0000000404047819 */ /* 0x000fe400000012ff */
[----:B------:R-:W-:Y:S02]  /*3cc0*/  SHF.R.U64 R2, R2, 0x4, RZ ;  /* 0x0000000402027819 */ /* 0x000fe400000012ff */
[----:B-1----:R-:W-:Y:S02]  /*3cd0*/  LOP3.LUT R5, R5, 0xf00, RZ, 0xb8, !PT ;  /* 0x00000f0005057812 */ /* 0x002fe400078eb8ff */
[----:B---3--:R-:W-:-:S03]  /*3ce0*/  LOP3.LUT R3, R3, 0xf00, RZ, 0xb8, !PT ;  /* 0x00000f0003037812 */ /* 0x008fc600078eb8ff */
[----:B------:R-:W-:Y:S04]  /*3cf0*/  STS.64 [UR5+0x498], R4 ;  /* 0x00049804ff007988 */ /* 0x000fe80008000a05 */
[----:B------:R1:W-:Y:S04]  /*3d00*/  STS.64 [UR5+0x518], R2 ;  /* 0x00051802ff007988 */ /* 0x0003e80008000a05 */
[----:B------:R-:W3:Y:S04]  /*3d10*/  LDS R21, [UR5+0x49c] ;  /* 0x00049c05ff157984 */ /* 0x000ee80008000800 */
[----:B------:R-:W5:Y:S01]  /*3d20*/  LDS R20, [UR5+0x51c] ;  /* 0x00051c05ff147984 */ /* 0x000f620008000800 */
[----:B------:R-:W-:Y:S01]  /*3d30*/  IMAD.SHL.U32 R6, R6, 0x2, RZ ;  /* 0x0000000206067824 */ /* 0x000fe200078e00ff */
[----:B------:R-:W-:Y:S01]  /*3d40*/  UIADD3 UR6, UPT, UPT, UR4, -0x1, URZ ;  /* 0xffffffff04067890 */ /* 0x000fe2000fffe0ff */
[----:B------:R-:W-:-:S03]  /*3d50*/  IMAD.SHL.U32 R24, R24, 0x2, RZ ;  /* 0x0000000218187824 */ /* 0x000fc600078e00ff */
[----:B------:R-:W-:Y:S02]  /*3d60*/  LOP3.LUT R6, R6, 0xfffffffe, RZ, 0xc0, !PT ;  /* 0xfffffffe06067812 */ /* 0x000fe400078ec0ff */
[----:B------:R-:W-:Y:S01]  /*3d70*/  IMAD.U32 R8, RZ, RZ, UR6 ;  /* 0x00000006ff087e24 */ /* 0x000fe2000f8e00ff */
[----:B------:R-:W-:Y:S01]  /*3d80*/  STS [UR5+0x490], R4 ;  /* 0x00049004ff007988 */ /* 0x000fe20008000805 */
[----:B------:R-:W-:Y:S02]  /*3d90*/  SHF.R.U64 R25, R6, 0x4, R25 ;  /* 0x0000000406197819 */ /* 0x000fe40000001219 */
[----:B------:R-:W-:Y:S02]  /*3da0*/  CS2R R10, SRZ ;  /* 0x00000000000a7805 */ /* 0x000fe4000001ff00 */
[----:B------:R-:W-:Y:S01]  /*3db0*/  CS2R R6, SRZ ;  /* 0x0000000000067805 */ /* 0x000fe2000001ff00 */
[----:B------:R4:W-:Y:S01]  /*3dc0*/  STS [UR5+0x494], R4 ;  /* 0x00049404ff007988 */ /* 0x0009e20008000805 */
[----:B-1----:R-:W-:Y:S01]  /*3dd0*/  LOP3.LUT R3, R24, 0xfffffffe, RZ, 0xc0, !PT ;  /* 0xfffffffe18037812 */ /* 0x002fe200078ec0ff */
[----:B------:R-:W-:-:S02]  /*3de0*/  VIADD R9, R9, 0xffffffff ;  /* 0xffffffff09097836 */ /* 0x000fc40000000000 */
[----:B------:R-:W-:Y:S01]  /*3df0*/  VIADD R5, R17, 0xffffffff ;  /* 0xffffffff11057836 */ /* 0x000fe20000000000 */
[----:B------:R-:W-:Y:S01]  /*3e00*/  SHF.R.U64 R3, R3, 0x4, R16 ;  /* 0x0000000403037819 */ /* 0x000fe20000001210 */
[----:B------:R1:W-:Y:S04]  /*3e10*/  STS [UR5+0x510], R2 ;  /* 0x00051002ff007988 */ /* 0x0003e80008000805 */
[----:B------:R1:W-:Y:S04]  /*3e20*/  STS [UR5+0x514], R2 ;  /* 0x00051402ff007988 */ /* 0x0003e80008000805 */
[----:B------:R1:W-:Y:S01]  /*3e30*/  STS.128 [UR5+0x4a0], R8 ;  /* 0x0004a008ff007988 */ /* 0x0003e20008000c05 */
[----:B----4-:R-:W-:Y:S01]  /*3e40*/  IMAD.MOV.U32 R4, RZ, RZ, R8 ;  /* 0x000000ffff047224 */ /* 0x010fe200078e0008 */
[----:B---3--:R-:W-:-:S02]  /*3e50*/  LOP3.LUT R21, R21, 0xf000, RZ, 0xb8, !PT ;  /* 0x0000f00015157812 */ /* 0x008fc400078eb8ff */
[----:B-----5:R-:W-:Y:S02]  /*3e60*/  LOP3.LUT R20, R20, 0xf000, RZ, 0xb8, !PT ;  /* 0x0000f00014147812 */ /* 0x020fe400078eb8ff */
[----:B------:R1:W-:Y:S04]  /*3e70*/  STS.128 [UR5+0x520], R4 ;  /* 0x00052004ff007988 */ /* 0x0003e80008000c05 */
[----:B------:R1:W-:Y:S04]  /*3e80*/  STS [UR5+0x48c], R25 ;  /* 0x00048c19ff007988 */ /* 0x0003e80008000805 */
[----:B--2---:R1:W-:Y:S04]  /*3e90*/  STS.64 [UR5+0x480], R22 ;  /* 0x00048016ff007988 */ /* 0x0043e80008000a05 */
[----:B------:R1:W-:Y:S04]  /*3ea0*/  STS.64 [UR5+0x500], R18 ;  /* 0x00050012ff007988 */ /* 0x0003e80008000a05 */
[----:B------:R1:W-:Y:S04]  /*3eb0*/  STS [UR5+0x50c], R3 ;  /* 0x00050c03ff007988 */ /* 0x0003e80008000805 */
[----:B------:R1:W-:Y:S04]  /*3ec0*/  STS [UR5+0x49c], R21 ;  /* 0x00049c15ff007988 */ /* 0x0003e80008000805 */
[----:B------:R1:W-:Y:S02]  /*3ed0*/  STS [UR5+0x51c], R20 ;  /* 0x00051c14ff007988 */ /* 0x0003e40008000805 */
.L_x_28:
[----:B-1----:R-:W-:Y:S05]  /*3ee0*/  BSYNC.RECONVERGENT B0 ;  /* 0x0000000000007941 */ /* 0x002fea0003800200 */
.L_x_27:
[----:B------:R-:W-:Y:S01]  /*3ef0*/  NOP ;  /* 0x0000000000007918 */ /* 0x000fe20000000000 */
[----:B------:R1:W2:Y:S01]  /*3f00*/  LDS R2, [R0] ;  /* 0x0000000000027984 */ /* 0x0002a20000000800 */
[----:B------:R-:W-:Y:S01]  /*3f10*/  IMAD.SHL.U32 R3, R14, 0x80, RZ ;  /* 0x000000800e037824 */ /* 0x000fe200078e00ff */
[----:B------:R-:W-:Y:S02]  /*3f20*/  BSSY.RECONVERGENT B0, `(.L_x_29) ;  /* 0x000000d000007945 */ /* 0x000fe40003800200 */
[----:B------:R1:W3:Y:S02]  /*3f30*/  LDS R4, [R0+0x80] ;  /* 0x0000800000047984 */ /* 0x0002e40000000800 */
[----:B------:R-:W-:-:S04]  /*3f40*/  LOP3.LUT R3, R3, 0x780, RZ, 0xc0, !PT ;  /* 0x0000078003037812 */ /* 0x000fc800078ec0ff */
[C---:B------:R-:W-:Y:S02]  /*3f50*/  IADD3 R7, P3, PT, R3.reuse, UR28, RZ ;  /* 0x0000001c03077c10 */ /* 0x040fe4000ff7e0ff */
[----:B------:R-:W-:Y:S02]  /*3f60*/  IADD3 R3, P6, PT, R3, UR26, RZ ;  /* 0x0000001a03037c10 */ /* 0x000fe4000ffde0ff */
[C---:B------:R-:W-:Y:S02]  /*3f70*/  IADD3 R6, P0, PT, R12.reuse, R7, RZ ;  /* 0x000000070c067210 */ /* 0x040fe40007f1e0ff */
[----:B------:R-:W-:Y:S02]  /*3f80*/  IADD3 R8, P5, PT, R12, R3, RZ ;  /* 0x000000030c087210 */ /* 0x000fe40007fbe0ff */
[----:B------:R-:W-:Y:S02]  /*3f90*/  IADD3.X R7, PT, PT, RZ, UR29, RZ, P0, P3 ;  /* 0x0000001dff077c10 */ /* 0x000fe400087e64ff */
[----:B------:R-:W-:-:S02]  /*3fa0*/  ELECT P0, URZ, PT ;  /* 0x0000000000ff782f */ /* 0x000fc40003800000 */
[----:B------:R-:W-:-:S11]  /*3fb0*/  IADD3.X R9, PT, PT, RZ, UR27, RZ, P5, P6 ;  /* 0x0000001bff097c10 */ /* 0x000fd6000afec4ff */
[----:B-1----:R-:W-:Y:S05]  /*3fc0*/  @!P0 BRA `(.L_x_30) ;  /* 0x0000000000088947 */ /* 0x002fea0003800000 */
[----:B------:R0:W-:Y:S01]  /*3fd0*/  UTMACMDFLUSH ;  /* 0x00000000000079b7 */ /* 0x0001e20000000000 */
[----:B------:R-:W-:-:S04]  /*3fe0*/  DEPBAR.LE SB0, 0x0 ;  /* 0x000080000000791a */ /* 0x000fc80000000000 */
.L_x_30:
[----:B------:R-:W-:Y:S05]  /*3ff0*/  BSYNC.RECONVERGENT B0 ;  /* 0x0000000000007941 */ /* 0x000fea0003800200 */
.L_x_29:
[----:B--2---:R2:W5:Y:S04]  /*4000*/  ATOMG.E.EXCH.STRONG.GPU PT, RZ, [R6], R2 ;  /* 0x0000000206ff73a8 */ /* 0x00456800041ee100 */
[----:B---3--:R2:W5:Y:S02]  /*4010*/  ATOMG.E.EXCH.STRONG.GPU PT, RZ, [R8], R4 ;  /* 0x0000000408ff73a8 */ /* 0x00856400041ee100 */
.L_x_26:
[----:B------:R-:W3:Y:S01]  /*4020*/  S2UR UR21, SR_CgaCtaId ;  /* 0x00000000001579c3 */ /* 0x000ee20000008800 */
[----:B------:R-:W-:Y:S01]  /*4030*/  IMAD.SHL.U32 R14, R14, 0x80, RZ ;  /* 0x000000800e0e7824 */ /* 0x000fe200078e00ff */
[----:B------:R-:W-:Y:S01]  /*4040*/  UMOV UR20, 0x400 ;  /* 0x0000040000147882 */ /* 0x000fe20000000000 */
[----:B------:R-:W-:Y:S01]  /*4050*/  UMOV UR6, URZ ;  /* 0x000000ff00067c82 */ /* 0x000fe20008000000 */
[----:B-1----:R-:W-:Y:S01]  /*4060*/  UMOV UR5, URZ ;  /* 0x000000ff00057c82 */ /* 0x002fe20008000000 */
[----:B------:R-:W-:Y:S02]  /*4070*/  SHF.L.U32 R0, R15, 0x1f, RZ ;  /* 0x0000001f0f007819 */ /* 0x000fe400000006ff */
[----:B------:R-:W-:-:S13]  /*4080*/  R2UR UR30, R14 ;  /* 0x000000000e1e72ca */ /* 0x000fda00000e0000 */
[----:B------:R-:W-:-:S04]  /*4090*/  ULOP3.LUT UR30, UR30, 0x780, URZ, 0xc0, !UPT ;  /* 0x000007801e1e7892 */ /* 0x000fc8000f8ec0ff */
[----:B------:R-:W-:Y:S02]  /*40a0*/  UIADD3 UR32, UP1, UPT, UR28, UR30, URZ ;  /* 0x0000001e1c207290 */ /* 0x000fe4000ff3e0ff */
[----:B---3--:R-:W-:Y:S02]  /*40b0*/  ULEA UR20, UR21, UR20, 0x18 ;  /* 0x0000001415147291 */ /* 0x008fe4000f8ec0ff */
[----:B------:R-:W-:Y:S02]  /*40c0*/  UIADD3 UR30, UP0, UPT, UR26, UR30, URZ ;  /* 0x0000001e1a1e7290 */ /* 0x000fe4000ff1e0ff */
[----:B------:R-:W-:Y:S02]  /*40d0*/  ULEA UR7, UR22, UR20, 0x3 ;  /* 0x0000001416077291 */ /* 0x000fe4000f8e18ff */
[----:B------:R-:W-:Y:S02]  /*40e0*/  UIADD3.X UR33, UPT, UPT, UR29, UR6, URZ, UP1, !UPT ;  /* 0x000000061d217290 */ /* 0x000fe40008ffe4ff */
[----:B------:R-:W-:Y:S01]  /*40f0*/  UIADD3.X UR31, UPT, UPT, UR27, UR5, URZ, UP0, !UPT ;  /* 0x000000051b1f7290 */ /* 0x000fe200087fe4ff */
[----:B------:R-:W-:Y:S11]  /*4100*/  @P4 BRA `(.L_x_31) ;  /* 0x00000000001c4947 */ /* 0x000ff60003800000 */
[----:B------:R-:W-:-:S04]  /*4110*/  DEPBAR {5,4,3,2,1,0} ;  /* 0x0000003f0000791a */ /* 0x000fc80000000000 */
[----:B------:R-:W1:Y:S02]  /*4120*/  CCTL.E.C.LDCU.IV.DEEP [UR32] ;  /* 0x0000000020007540 */ /* 0x000e640009c08000 */
[----:B-1----:R1:W-:Y:S01]  /*4130*/  UTMACCTL.IV [UR32] ;  /* 0x00000000200079b9 */ /* 0x0023e20008000000 */
[----:B------:R-:W-:-:S04]  /*4140*/  DEPBAR {5,4,3,2,1,0} ;  /* 0x0000003f0000791a */ /* 0x000fc80000000000 */
[----:B------:R-:W3:Y:S02]  /*4150*/  CCTL.E.C.LDCU.IV.DEEP [UR30] ;  /* 0x000000001e007540 */ /* 0x000ee40009c08000 */
[----:B---3--:R1:W-:Y:S01]  /*4160*/  UTMACCTL.IV [UR30] ;  /* 0x000000001e0079b9 */ /* 0x0083e20008000000 */
[----:B------:R-:W-:Y:S01]  /*4170*/  NOP ;  /* 0x0000000000007918 */ /* 0x000fe20000000000 */
.L_x_31:
[----:B------:R-:W-:Y:S01]  /*4180*/  UIADD3 UR5, UPT, UPT, UR4, 0x7f, URZ ;  /* 0x0000007f04057890 */ /* 0x000fe2000fffe0ff */
[----:B-----5:R3:W4:Y:S01]  /*4190*/  SYNCS.PHASECHK.TRANS64.TRYWAIT P0, [UR7+0x30], R0 ;  /* 0x00003000ff0075a7 */ /* 0x0207220008001107 */
[----:B------:R-:W-:Y:S02]  /*41a0*/  UIADD3 UR4, UPT, UPT, UR4, 0xfe, URZ ;  /* 0x000000fe04047890 */ /* 0x000fe4000fffe0ff */
[----:B------:R-:W-:Y:S02]  /*41b0*/  USHF.R.S32.HI UR35, URZ, 0x1f, UR5 ;  /* 0x0000001fff237899 */ /* 0x000fe40008011405 */
[----:B------:R-:W-:Y:S02]  /*41c0*/  ULEA UR7, UR19, UR25, 0x7 ;  /* 0x0000001913077291 */ /* 0x000fe4000f8e38ff */
[----:B------:R-:W-:Y:S02]  /*41d0*/  ULEA.HI UR35, UR35, UR5, URZ, 0x7 ;  /* 0x0000000523237291 */ /* 0x000fe4000f8f38ff */
[----:B------:R-:W-:-:S02]  /*41e0*/  ULEA.HI UR5, UR18, UR18, URZ, 0x1 ;  /* 0x0000001212057291 */ /* 0x000fc4000f8f08ff */
[----:B------:R-:W-:Y:S02]  /*41f0*/  USHF.R.S32.HI UR35, URZ, 0x7, UR35 ;  /* 0x00000007ff237899 */ /* 0x000fe40008011423 */
[----:B------:R-:W-:Y:S02]  /*4200*/  USHF.L.U32 UR5, UR5, 0x6, URZ ;  /* 0x0000000605057899 */ /* 0x000fe400080006ff */
[----:B------:R-:W-:Y:S02]  /*4210*/  UISETP.LT.U32.AND UP0, UPT, UR35, 0x6, UPT ;  /* 0x000000062300788c */ /* 0x000fe4000bf01070 */
[----:B------:R-:W-:Y:S02]  /*4220*/  ULOP3.LUT UR19, UR25, 0xffffff80, UR5, 0xf8, !UPT ;  /* 0xffffff8019137892 */ /* 0x000fe4000f8ef805 */
[----:B------:R-:W-:Y:S02]  /*4230*/  USEL UR38, UR35, 0x6, UP0 ;  /* 0x0000000623267887 */ /* 0x000fe40008000000 */
[----:B------:R-:W-:Y:S01]  /*4240*/  UISETP.GE.U32.AND UP0, UPT, UR4, 0xff, UPT ;  /* 0x000000ff0400788c */ /* 0x000fe2000bf06070 */
[----:B------:R-:W-:-:S08]  /*4250*/  UMOV UR34, URZ ;  /* 0x000000ff00227c82 */ /* 0x000fd00008000000 */
[----:B---3--:R-:W-:Y:S05]  /*4260*/  BRA.U !UP0, `(.L_x_32) ;  /* 0x0000000108d07547 */ /* 0x008fea000b800000 */
[----:B------:R-:W-:Y:S01]  /*4270*/  UIADD3 UR39, UPT, UPT, -UR38, URZ, URZ ;  /* 0x000000ff26277290 */ /* 0x000fe2000fffe1ff */
[----:B------:R-:W-:Y:S01]  /*4280*/  UMOV UR42, UR22 ;  /* 0x00000016002a7c82 */ /* 0x000fe20008000000 */
[----:B------:R-:W-:-:S10]  /*4290*/  UMOV UR10, 0x40 ;  /* 0x00000040000a7882 */ /* 0x000fd40000000000 */
.L_x_38:
[----:B------:R-:W-:Y:S01]  /*42a0*/  UIADD3 UR39, UPT, UPT, UR39, 0x1, URZ ;  /* 0x0000000127277890 */ /* 0x000fe2000fffe0ff */
[----:B--23--:R-:W-:Y:S01]  /*42b0*/  @P2 MOV R2, 0x10000 ;  /* 0x0001000000022802 */ /* 0x00cfe20000000f00 */
[----:B------:R-:W-:Y:S02]  /*42c0*/  ULEA UR17, UR42, UR20, 0x3 ;  /* 0x000000142a117291 */ /* 0x000fe4000f8e18ff */
[----:B------:R-:W-:Y:S01]  /*42d0*/  UISETP.NE.AND UP0, UPT, UR39, URZ, UPT ;  /* 0x000000ff2700728c */ /* 0x000fe2000bf05270 */
[----:B-1--4-:R-:W-:Y:S10]  /*42e0*/  @P0 BRA `(.L_x_33) ;  /* 0x00000000000c0947 */ /* 0x012ff40003800000 */
[----:B------:R-:W-:-:S04]  /*42f0*/  SHF.L.U32 R3, R15, 0x1f, RZ ;  /* 0x0000001f0f037819 */ /* 0x000fc800000006ff */
[----:B------:R-:W2:Y:S02]  /*4300*/  SYNCS.PHASECHK.TRANS64.TRYWAIT P0, [UR17+0x30], R3 ;  /* 0x00003003ff0075a7 */ /* 0x000ea40008001111 */
[----:B--2---:R-:W-:Y:S05]  /*4310*/  @!P0 BRA `(.L_x_34) ;  /* 0x000000c800108947 */ /* 0x004fea0003800000 */
.L_x_33:
[----:B------:R3:W-:Y:S01]  /*4320*/  @P2 SYNCS.ARRIVE.TRANS64 RZ, [UR17], R2 ;  /* 0x00000002ffff29a7 */ /* 0x0007e20008000011 */
[----:B------:R-:W-:-:S04]  /*4330*/  ULOP3.LUT UR4, UR24, 0x2, URZ, 0xfc, !UPT ;  /* 0x0000000218047892 */ /* 0x000fc8000f8efcff */
[----:B------:R-:W-:-:S09]  /*4340*/  UISETP.NE.AND UP1, UPT, UR4, 0x2, UPT ;  /* 0x000000020400788c */ /* 0x000fd2000bf25270 */
[----:B------:R-:W-:Y:S05]  /*4350*/  BRA.U UP1, `(.L_x_35) ;  /* 0x0000000101047547 */ /* 0x000fea000b800000 */
[----:B-1----:R-:W-:Y:S05]  /*4360*/  BPT.TRAP 0x1 ;  /* 0x000000040000795c */ /* 0x002fea0000300000 */
.L_x_35:
[----:B------:R-:W-:Y:S04]  /*4370*/  BSSY.RECONVERGENT B0, `(.L_x_36) ;  /* 0x0000003000007945 */ /* 0x000fe80003800200 */
[----:B------:R-:W-:Y:S05]  /*4380*/  @!P1 BRA `(.L_x_37) ;  /* 0x0000000000049947 */ /* 0x000fea0003800000 */
[----:B-1----:R-:W-:Y:S05]  /*4390*/  BPT.TRAP 0x1 ;  /* 0x000000040000795c */ /* 0x002fea0000300000 */
.L_x_37:
[----:B-1----:R-:W-:Y:S05]  /*43a0*/  BSYNC.RECONVERGENT B0 ;  /* 0x0000000000007941 */ /* 0x002fea0003800200 */
.L_x_36:
[----:B------:R-:W-:Y:S02]  /*43b0*/  UIADD3 UR22, UPT, UPT, UR42, 0x1, URZ ;  /* 0x000000012a167890 */ /* 0x000fe4000fffe0ff */
[----:B------:R-:W-:Y:S02]  /*43c0*/  ULEA UR12, UR42, UR20, 0xe ;  /* 0x000000142a0c7291 */ /* 0x000fe4000f8e70ff */
[----:B------:R-:W-:Y:S02]  /*43d0*/  UISETP.NE.AND UP1, UPT, UR22, 0x6, UPT ;  /* 0x000000061600788c */ /* 0x000fe4000bf25270 */
[----:B------:R-:W-:Y:S02]  /*43e0*/  UIADD3 UR18, UPT, UPT, UR10, -0x40, URZ ;  /* 0xffffffc00a127890 */ /* 0x000fe4000fffe0ff */
[----:B------:R-:W-:Y:S02]  /*43f0*/  USEL UR5, URZ, 0x1, UP1 ;  /* 0x00000001ff057887 */ /* 0x000fe40008800000 */
[----:B------:R-:W-:-:S02]  /*4400*/  USEL UR22, UR22, URZ, UP1 ;  /* 0x000000ff16167287 */ /* 0x000fc40008800000 */
[----:B------:R-:W-:Y:S02]  /*4410*/  ULOP3.LUT UR17, UR17, 0xfefffff8, URZ, 0xc0, !UPT ;  /* 0xfefffff811117892 */ /* 0x000fe4000f8ec0ff */
[----:B------:R-:W-:Y:S01]  /*4420*/  ULEA UR4, UR22, UR20, 0x3 ;  /* 0x0000001416047291 */ /* 0x000fe2000f8e18ff */
[----:B------:R-:W-:Y:S01]  /*4430*/  LOP3.LUT R15, R15, UR5, RZ, 0x3c, !PT ;  /* 0x000000050f0f7c12 */ /* 0x000fe2000f8e3cff */
[----:B------:R-:W-:Y:S02]  /*4440*/  UIADD3 UR16, UPT, UPT, UR12, 0x5400, URZ ;  /* 0x000054000c107890 */ /* 0x000fe4000fffe0ff */
[----:B------:R-:W-:Y:S01]  /*4450*/  UIADD3 UR8, UPT, UPT, UR12, 0x7400, URZ ;  /* 0x000074000c087890 */ /* 0x000fe2000fffe0ff */
[----:B--2---:R-:W-:Y:S01]  /*4460*/  SHF.L.U32 R0, R15, 0x1f, RZ ;  /* 0x0000001f0f007819 */ /* 0x004fe200000006ff */
[----:B------:R-:W-:Y:S01]  /*4470*/  UMOV UR40, 0x0 ;  /* 0x0000000000287882 */ /* 0x000fe20000000000 */
[----:B------:R-:W-:Y:S01]  /*4480*/  UMOV UR41, 0x10000000 ;  /* 0x1000000000297882 */ /* 0x000fe20000000000 */
[----:B------:R-:W-:Y:S01]  /*4490*/  UMOV UR11, UR19 ;  /* 0x00000013000b7c82 */ /* 0x000fe20008000000 */
[----:B------:R1:W2:Y:S01]  /*44a0*/  SYNCS.PHASECHK.TRANS64.TRYWAIT P0, [UR4+0x30], R0 ;  /* 0x00003000ff0075a7 */ /* 0x0002a20008001104 */
[----:B------:R-:W-:Y:S01]  /*44b0*/  UIADD3 UR4, UPT, UPT, UR12, 0x1d400, URZ ;  /* 0x0001d4000c047890 */ /* 0x000fe2000fffe0ff */
[----:B------:R-:W-:Y:S01]  /*44c0*/  UTMALDG.2D.2CTA [UR16], [UR32], desc[UR40] ;  /* 0x00002810200075b4 */ /* 0x000fe20008209000 */
[----:B------:R-:W-:Y:S01]  /*44d0*/  UIADD3 UR12, UPT, UPT, UR12, 0x1f400, URZ ;  /* 0x0001f4000c0c7890 */ /* 0x000fe2000fffe0ff */
[----:B------:R-:W-:Y:S01]  /*44e0*/  UMOV UR9, UR17 ;  /* 0x0000001100097c82 */ /* 0x000fe20008000000 */
[----:B------:R-:W-:Y:S01]  /*44f0*/  UMOV UR5, UR17 ;  /* 0x0000001100057c82 */ /* 0x000fe20008000000 */
[----:B------:R-:W-:Y:S01]  /*4500*/  UMOV UR6, UR18 ;  /* 0x0000001200067c82 */ /* 0x000fe20008000000 */
[----:B------:R-:W-:Y:S01]  /*4510*/  UMOV UR14, UR10 ;  /* 0x0000000a000e7c82 */ /* 0x000fe20008000000 */
[----:B------:R-:W-:Y:S01]  /*4520*/  UMOV UR15, UR7 ;  /* 0x00000007000f7c82 */ /* 0x000fe20008000000 */
[----:B------:R-:W-:Y:S01]  /*4530*/  UMOV UR13, UR17 ;  /* 0x00000011000d7c82 */ /* 0x000fe20008000000 */
[----:B------:R4:W-:Y:S01]  /*4540*/  UTMALDG.2D.2CTA [UR8], [UR32], desc[UR40] ;  /* 0x00002808200075b4 */ /* 0x0009e20008209000 */
[----:B------:R-:W-:Y:S01]  /*4550*/  UMOV UR34, UR38 ;  /* 0x0000002600227c82 */ /* 0x000fe20008000000 */
[----:B------:R-:W-:Y:S01]  /*4560*/  UMOV UR42, UR22 ;  /* 0x00000016002a7c82 */ /* 0x000fe20008000000 */
[----:B------:R1:W-:Y:S01]  /*4570*/  UTMALDG.2D.2CTA [UR4], [UR30], desc[UR40] ;  /* 0x000028041e0075b4 */ /* 0x0003e20008209000 */
[----:B------:R1:W-:Y:S01]  /*4580*/  UTMALDG.2D.2CTA [UR12], [UR30], desc[UR40] ;  /* 0x0000280c1e0075b4 */ /* 0x0003e20008209000 */
[----:B----4-:R-:W-:Y:S01]  /*4590*/  UIADD3 UR10, UPT, UPT, UR10, 0x80, URZ ;  /* 0x000000800a0a7890 */ /* 0x010fe2000fffe0ff */
[----:B------:R-:W-:Y:S11]  /*45a0*/  BRA.U UP0, `(.L_x_38) ;  /* 0xfffffffd003c7547 */ /* 0x000ff6000b83ffff */
.L_x_32:
[----:B-1----:R-:W-:Y:S01]  /*45b0*/  ULEA UR4, UR22, UR20, 0x3 ;  /* 0x0000001416047291 */ /* 0x002fe2000f8e18ff */
[----:B------:R-:W-:Y:S01]  /*45c0*/  SHF.L.U32 R0, R15, 0x1f, RZ ;  /* 0x0000001f0f007819 */ /* 0x000fe200000006ff */
[----:B------:R-:W-:Y:S01]  /*45d0*/  @!P4 SYNCS.ARRIVE.TRANS64.A1T0 RZ, [UR20+0xa8], RZ ;  /* 0x0000a8ffffffc9a7 */ /* 0x000fe20008100014 */
[----:B------:R-:W-:-:S06]  /*45e0*/  UISETP.GT.AND UP0, UPT, UR35, UR38, UPT ;  /* 0x000000262300728c */ /* 0x000fcc000bf04270 */
[----:B--2-4-:R1:W2:Y:S03]  /*45f0*/  SYNCS.PHASECHK.TRANS64.TRYWAIT P0, [UR4+0x30], R0 ;  /* 0x00003000ff0075a7 */ /* 0x0142a60008001104 */
[----:B------:R-:W-:Y:S05]  /*4600*/  BRA.U !UP0, `(.L_x_39) ;  /* 0x0000000108c87547 */ /* 0x000fea000b800000 */
[----:B------:R-:W-:Y:S01]  /*4610*/  UIADD3 UR35, UPT, UPT, -UR38, UR34, UR35 ;  /* 0x0000002226237290 */ /* 0x000fe2000fffe123 */
[----:B------:R-:W-:-:S11]  /*4620*/  UMOV UR40, UR22 ;  /* 0x0000001600287c82 */ /* 0x000fd60008000000 */
.L_x_45:
[----:B------:R-:W-:Y:S01]  /*4630*/  ULEA UR9, UR40, UR20, 0x3 ;  /* 0x0000001428097291 */ /* 0x000fe2000f8e18ff */
[----:B--23--:R-:W-:Y:S01]  /*4640*/  @P2 MOV R2, 0x10000 ;  /* 0x0001000000022802 */ /* 0x00cfe20000000f00 */
[----:B-12---:R-:W-:Y:S10]  /*4650*/  @P0 BRA `(.L_x_40) ;  /* 0x00000000000c0947 */ /* 0x006ff40003800000 */
[----:B------:R-:W-:-:S04]  /*4660*/  SHF.L.U32 R3, R15, 0x1f, RZ ;  /* 0x0000001f0f037819 */ /* 0x000fc800000006ff */
[----:B------:R-:W2:Y:S02]  /*4670*/  SYNCS.PHASECHK.TRANS64.TRYWAIT P0, [UR9+0x30], R3 ;  /* 0x00003003ff0075a7 */ /* 0x000ea40008001109 */
[----:B--2---:R-:W-:Y:S05]  /*4680*/  @!P0 BRA `(.L_x_41) ;  /* 0x000000c4004c8947 */ /* 0x004fea0003800000 */
.L_x_40:
[----:B------:R2:W-:Y:S01]  /*4690*/  @P2 SYNCS.ARRIVE.TRANS64 RZ, [UR9], R2 ;  /* 0x00000002ffff29a7 */ /* 0x0005e20008000009 */
[----:B------:R-:W-:-:S04]  /*46a0*/  ULOP3.LUT UR4, UR24, 0x2, URZ, 0xfc, !UPT ;  /* 0x0000000218047892 */ /* 0x000fc8000f8efcff */
[----:B------:R-:W-:-:S09]  /*46b0*/  UISETP.NE.AND UP0, UPT, UR4, 0x2, UPT ;  /* 0x000000020400788c */ /* 0x000fd2000bf05270 */
[----:B------:R-:W-:Y:S05]  /*46c0*/  BRA.U UP0, `(.L_x_42) ;  /* 0x0000000100047547 */ /* 0x000fea000b800000 */
[----:B------:R-:W-:Y:S05]  /*46d0*/  BPT.TRAP 0x1 ;  /* 0x000000040000795c */ /* 0x000fea0000300000 */
.L_x_42:
[----:B------:R-:W-:Y:S04]  /*46e0*/  BSSY.RECONVERGENT B0, `(.L_x_43) ;  /* 0x0000003000007945 */ /* 0x000fe80003800200 */
[----:B------:R-:W-:Y:S05]  /*46f0*/  @!P1 BRA `(.L_x_44) ;  /* 0x0000000000049947 */ /* 0x000fea0003800000 */
[----:B------:R-:W-:Y:S05]  /*4700*/  BPT.TRAP 0x1 ;  /* 0x000000040000795c */ /* 0x000fea0000300000 */
.L_x_44:
[----:B------:R-:W-:Y:S05]  /*4710*/  BSYNC.RECONVERGENT B0 ;  /* 0x0000000000007941 */ /* 0x000fea0003800200 */
.L_x_43:
[----:B------:R-:W-:Y:S02]  /*4720*/  UIADD3 UR22, UPT, UPT, UR40, 0x1, URZ ;  /* 0x0000000128167890 */ /* 0x000fe4000fffe0ff */
[----:B------:R-:W-:Y:S02]  /*4730*/  ULEA UR12, UR40, UR20, 0xe ;  /* 0x00000014280c7291 */ /* 0x000fe4000f8e70ff */
[----:B------:R-:W-:Y:S02]  /*4740*/  UISETP.NE.AND UP0, UPT, UR22, 0x6, UPT ;  /* 0x000000061600788c */ /* 0x000fe4000bf05270 */
[----:B------:R-:W-:Y:S02]  /*4750*/  USHF.L.U32 UR10, UR34, 0x7, URZ ;  /* 0x00000007220a7899 */ /* 0x000fe400080006ff */
[----:B------:R-:W-:Y:S02]  /*4760*/  USEL UR5, URZ, 0x1, UP0 ;  /* 0x00000001ff057887 */ /* 0x000fe40008000000 */
[----:B------:R-:W-:-:S02]  /*4770*/  USEL UR22, UR22, URZ, UP0 ;  /* 0x000000ff16167287 */ /* 0x000fc40008000000 */
[----:B------:R-:W-:Y:S02]  /*4780*/  ULOP3.LUT UR9, UR9, 0xfefffff8, URZ, 0xc0, !UPT ;  /* 0xfefffff809097892 */ /* 0x000fe4000f8ec0ff */
[----:B------:R-:W-:Y:S01]  /*4790*/  ULEA UR4, UR22, UR20, 0x3 ;  /* 0x0000001416047291 */ /* 0x000fe2000f8e18ff */
[----:B------:R-:W-:Y:S01]  /*47a0*/  LOP3.LUT R15, R15, UR5, RZ, 0x3c, !PT ;  /* 0x000000050f0f7c12 */ /* 0x000fe2000f8e3cff */
[----:B------:R-:W-:Y:S02]  /*47b0*/  UIADD3 UR8, UPT, UPT, UR12, 0x5400, URZ ;  /* 0x000054000c087890 */ /* 0x000fe4000fffe0ff */
[----:B------:R-:W-:Y:S01]  /*47c0*/  UIADD3 UR18, UPT, UPT, UR10, 0x40, URZ ;  /* 0x000000400a127890 */ /* 0x000fe2000fffe0ff */
[----:B-1----:R-:W-:Y:S01]  /*47d0*/  SHF.L.U32 R0, R15, 0x1f, RZ ;  /* 0x0000001f0f007819 */ /* 0x002fe200000006ff */
[----:B------:R-:W-:Y:S01]  /*47e0*/  UIADD3 UR16, UPT, UPT, UR12, 0x7400, URZ ;  /* 0x000074000c107890 */ /* 0x000fe2000fffe0ff */
[----:B------:R-:W-:Y:S02]  /*47f0*/  UMOV UR38, 0x0 ;  /* 0x0000000000267882 */ /* 0x000fe40000000000 */
[----:B------:R4:W1:Y:S01]  /*4800*/  SYNCS.PHASECHK.TRANS64.TRYWAIT P0, [UR4+0x30], R0 ;  /* 0x00003000ff0075a7 */ /* 0x0008620008001104 */
[----:B------:R-:W-:-:S02]  /*4810*/  UIADD3 UR4, UPT, UPT, UR12, 0x1d400, URZ ;  /* 0x0001d4000c047890 */ /* 0x000fc4000fffe0ff */
[----:B------:R-:W-:Y:S01]  /*4820*/  UIADD3 UR12, UPT, UPT, UR12, 0x1f400, URZ ;  /* 0x0001f4000c0c7890 */ /* 0x000fe2000fffe0ff */
[----:B------:R-:W-:Y:S01]  /*4830*/  UMOV UR39, 0x10000000 ;  /* 0x1000000000277882 */ /* 0x000fe20000000000 */
[----:B------:R-:W-:Y:S01]  /*4840*/  UMOV UR11, UR19 ;  /* 0x00000013000b7c82 */ /* 0x000fe20008000000 */
[----:B------:R-:W-:Y:S01]  /*4850*/  UMOV UR17, UR9 ;  /* 0x0000000900117c82 */ /* 0x000fe20008000000 */
[----:B------:R-:W-:Y:S01]  /*4860*/  UMOV UR5, UR9 ;  /* 0x0000000900057c82 */ /* 0x000fe20008000000 */
[----:B------:R-:W-:Y:S01]  /*4870*/  UMOV UR6, UR10 ;  /* 0x0000000a00067c82 */ /* 0x000fe20008000000 */
[----:B------:R4:W-:Y:S01]  /*4880*/  UTMALDG.2D.2CTA [UR8], [UR32], desc[UR38] ;  /* 0x00002608200075b4 */ /* 0x0009e20008209000 */
[----:B------:R-:W-:Y:S01]  /*4890*/  UMOV UR15, UR7 ;  /* 0x00000007000f7c82 */ /* 0x000fe20008000000 */
[----:B------:R-:W-:Y:S01]  /*48a0*/  UMOV UR13, UR9 ;  /* 0x00000009000d7c82 */ /* 0x000fe20008000000 */
[----:B------:R-:W-:Y:S01]  /*48b0*/  UMOV UR14, UR18 ;  /* 0x00000012000e7c82 */ /* 0x000fe20008000000 */
[----:B------:R-:W-:Y:S01]  /*48c0*/  UIADD3 UR34, UPT, UPT, UR34, 0x1, URZ ;  /* 0x0000000122227890 */ /* 0x000fe2000fffe0ff */
[----:B------:R-:W-:Y:S01]  /*48d0*/  UMOV UR40, UR22 ;  /* 0x0000001600287c82 */ /* 0x000fe20008000000 */
[----:B------:R4:W-:Y:S02]  /*48e0*/  UTMALDG.2D.2CTA [UR16], [UR32], desc[UR38] ;  /* 0x00002610200075b4 */ /* 0x0009e40008209000 */
[----:B------:R-:W-:Y:S01]  /*48f0*/  UISETP.NE.AND UP0, UPT, UR34, UR35, UPT ;  /* 0x000000232200728c */ /* 0x000fe2000bf05270 */
[----:B------:R4:W-:Y:S01]  /*4900*/  UTMALDG.2D.2CTA [UR4], [UR30], desc[UR38] ;  /* 0x000026041e0075b4 */ /* 0x0009e20008209000 */
[----:B------:R4:W-:Y:S07]  /*4910*/  UTMALDG.2D.2CTA [UR12], [UR30], desc[UR38] ;  /* 0x0000260c1e0075b4 */ /* 0x0009ee0008209000 */
[----:B----4-:R-:W-:Y:S05]  /*4920*/  BRA.U UP0, `(.L_x_45) ;  /* 0xfffffffd00407547 */ /* 0x010fea000b83ffff */
.L_x_39:
[----:B------:R-:W-:Y:S01]  /*4930*/  UISETP.NE.AND UP0, UPT, UR37, 0x8, UPT ;  /* 0x000000082500788c */ /* 0x000fe2000bf05270 */
[----:B------:R-:W-:-:S08]  /*4940*/  NOP ;  /* 0x0000000000007918 */ /* 0x000fd00000000000 */
[----:B------:R-:W-:Y:S05]  /*4950*/  BRA.U UP0, `(.L_x_46) ;  /* 0x0000000100047547 */ /* 0x000fea000b800000 */
[----:B------:R-:W-:Y:S05]  /*4960*/  BPT.TRAP 0x1 ;  /* 0x000000040000795c */ /* 0x000fea0000300000 */
.L_x_46:
[----:B------:R-:W-:Y:S01]  /*4970*/  ULEA UR4, UR23, UR20, 0x3 ;  /* 0x0000001417047291 */ /* 0x000fe2000f8e18ff */
[----:B------:R-:W-:-:S08]  /*4980*/  SHF.L.U32 R3, R13, 0x1f, RZ ;  /* 0x0000001f0d037819 */ /* 0x000fd000000006ff */
[----:B-12---:R-:W1:Y:S02]  /*4990*/  SYNCS.PHASECHK.TRANS64.TRYWAIT P0, [UR4+0x190], R3 ;  /* 0x00019003ff0075a7 */ /* 0x006e640008001104 */
[----:B-1----:R-:W-:Y:S05]  /*49a0*/  @!P0 BRA `(.L_x_47) ;  /* 0x000000c0009c8947 */ /* 0x002fea0003800000 */
.L_x_244:
[----:B------:R-:W-:-:S09]  /*49b0*/  UIMAD UR5, UR23, 0x14, UR36 ;  /* 0x00000014170578a4 */ /* 0x000fd2000f8e0224 */
[----:B-1----:R-:W1:Y:S04]  /*49c0*/  LDS R3, [UR5] ;  /* 0x00000005ff037984 */ /* 0x002e680008000800 */
[----:B---3--:R-:W2:Y:S04]  /*49d0*/  LDS R2, [UR5+0x4] ;  /* 0x00000405ff027984 */ /* 0x008ea80008000800 */
[----:B------:R-:W3:Y:S04]  /*49e0*/  LDS.U16 R14, [UR5+0x12] ;  /* 0x00001205ff0e7984 */ /* 0x000ee80008000400 */
[----:B------:R-:W4:Y:S04]  /*49f0*/  LDS R23, [UR5+0x8] ;  /* 0x00000805ff177984 */ /* 0x000f280008000800 */
[----:B------:R-:W3:Y:S01]  /*4a00*/  LDS R0, [UR5+0xc] ;  /* 0x00000c05ff007984 */ /* 0x000ee20008000800 */
[----:B------:R-:W-:Y:S01]  /*4a10*/  @!PT LDS RZ, [RZ] ;  /* 0x00000000fffff984 */ /* 0x000fe20000000800 */
[----:B------:R-:W-:Y:S01]  /*4a20*/  @!PT LDS RZ, [RZ] ;  /* 0x00000000fffff984 */ /* 0x000fe20000000800 */
[----:B------:R-:W-:Y:S01]  /*4a30*/  @!PT LDS RZ, [RZ] ;  /* 0x00000000fffff984 */ /* 0x000fe20000000800 */
[----:B------:R-:W-:Y:S01]  /*4a40*/  @!PT LDS RZ, [RZ] ;  /* 0x00000000fffff984 */ /* 0x000fe20000000800 */
[----:B------:R5:W-:Y:S06]  /*4a50*/  MEMBAR.ALL.CTA ;  /* 0x0000000000007992 */ /* 0x000bec0000008000 */
[----:B-----5:R-:W3:Y:S01]  /*4a60*/  FENCE.VIEW.ASYNC.S ;  /* 0x00000000000073c6 */ /* 0x020ee20000000000 */
[----:B-1----:R-:W-:-:S02]  /*4a70*/  R2UR UR18, R3 ;  /* 0x00000000031272ca */ /* 0x002fc400000e0000 */
[----:B--2---:R-:W-:Y:S01]  /*4a80*/  R2UR UR19, R2 ;  /* 0x00000000021372ca */ /* 0x004fe200000e0000 */
[----:B------:R-:W-:-:S14]  /*4a90*/  BRA.U UP0, `(.L_x_48) ;  /* 0x0000000100047547 */ /* 0x000fdc000b800000 */
[----:B------:R-:W-:Y:S05]  /*4aa0*/  BPT.TRAP 0x1 ;  /* 0x000000040000795c */ /* 0x000fea0000300000 */
.L_x_48:
[----:B------:R-:W-:Y:S01]  /*4ab0*/  UIADD3 UR4, UPT, UPT, UR4, 0x1d0, URZ ;  /* 0x000001d004047890 */ /* 0x000fe2000fffe0ff */
[----:B---3--:R-:W-:Y:S01]  /*4ac0*/  ISETP.NE.AND P0, PT, R0, RZ, PT ;  /* 0x000000ff0000720c */ /* 0x008fe20003f05270 */
[----:B------:R-:W-:Y:S01]  /*4ad0*/  UIADD3 UR23, UPT, UPT, UR23, 0x1, URZ ;  /* 0x0000000117177890 */ /* 0x000fe2000fffe0ff */
[----:B------:R-:W-:Y:S01]  /*4ae0*/  PLOP3.LUT P4, PT, PT, PT, PT, 0x80, 0x8 ;  /* 0x000000000008781c */ /* 0x000fe20003f8f070 */
[----:B------:R-:W-:Y:S02]  /*4af0*/  UPRMT UR4, UR21, 0x654, UR4 ;  /* 0x0000065415047896 */ /* 0x000fe40008000004 */
[----:B------:R-:W-:-:S04]  /*4b00*/  UISETP.NE.AND UP0, UPT, UR23, 0x8, UPT ;  /* 0x000000081700788c */ /* 0x000fc8000bf05270 */
[----:B------:R-:W-:-:S03]  /*4b10*/  USEL UR23, UR23, URZ, UP0 ;  /* 0x000000ff17177287 */ /* 0x000fc60008000000 */
[----:B------:R-:W-:Y:S01]  /*4b20*/  SYNCS.ARRIVE.TRANS64.RED.A1T0 RZ, [UR4], RZ ;  /* 0x000000ffffff79a7 */ /* 0x000fe20008100404 */
[----:B------:R-:W-:-:S06]  /*4b30*/  USEL UR4, URZ, 0x1, UP0 ;  /* 0x00000001ff047887 */ /* 0x000fcc0008000000 */
[----:B------:R-:W-:Y:S01]  /*4b40*/  LOP3.LUT R13, R13, UR4, RZ, 0x3c, !PT ;  /* 0x000000040d0d7c12 */ /* 0x000fe2000f8e3cff */
[----:B------:R-:W-:Y:S06]  /*4b50*/  @P0 BRA `(.L_x_49) ;  /* 0xffffffec00700947 */ /* 0x000fec000383ffff */
[----:B------:R-:W-:Y:S01]  /*4b60*/  UIADD3 UR20, UPT, UPT, UR20, 0x30, URZ ;  /* 0x0000003014147890 */ /* 0x000fe2000fffe0ff */
[----:B------:R-:W-:-:S03]  /*4b70*/  SHF.L.U32 R3, R15, 0x1f, RZ ;  /* 0x0000001f0f037819 */ /* 0x000fc600000006ff */
[----:B------:R-:W-:-:S09]  /*4b80*/  ULEA UR4, UR22, UR20, 0x3 ;  /* 0x0000001416047291 */ /* 0x000fd2000f8e18ff */
[----:B------:R-:W1:Y:S02]  /*4b90*/  SYNCS.PHASECHK.TRANS64.TRYWAIT P0, [UR4], R3 ;  /* 0x00000003ff0075a7 */ /* 0x000e640008001104 */
[----:B-1----:R-:W-:Y:S05]  /*4ba0*/  @!P0 BRA `(.L_x_50) ;  /* 0x000000c000348947 */ /* 0x002fea0003800000 */
.L_x_246:
[----:B------:R-:W-:-:S04]  /*4bb0*/  UIADD3 UR5, UPT, UPT, UR22, 0x1, URZ ;  /* 0x0000000116057890 */ /* 0x000fc8000fffe0ff */
[----:B------:R-:W-:-:S04]  /*4bc0*/  UISETP.NE.AND UP0, UPT, UR5, 0x6, UPT ;  /* 0x000000060500788c */ /* 0x000fc8000bf05270 */
[----:B------:R-:W-:Y:S02]  /*4bd0*/  USEL UR6, URZ, 0x1, UP0 ;  /* 0x00000001ff067887 */ /* 0x000fe40008000000 */
[----:B------:R-:W-:-:S04]  /*4be0*/  USEL UR5, UR5, URZ, UP0 ;  /* 0x000000ff05057287 */ /* 0x000fc80008000000 */
[----:B------:R-:W-:Y:S01]  /*4bf0*/  ULEA UR4, UR5, UR20, 0x3 ;  /* 0x0000001405047291 */ /* 0x000fe2000f8e18ff */
[----:B------:R-:W-:-:S04]  /*4c00*/  LOP3.LUT R2, R15, UR6, RZ, 0x3c, !PT ;  /* 0x000000060f027c12 */ /* 0x000fc8000f8e3cff */
[----:B-1----:R-:W-:-:S04]  /*4c10*/  SHF.L.U32 R3, R2, 0x1f, RZ ;  /* 0x0000001f02037819 */ /* 0x002fc800000006ff */
[----:B------:R-:W1:Y:S02]  /*4c20*/  SYNCS.PHASECHK.TRANS64.TRYWAIT P0, [UR4], R3 ;  /* 0x00000003ff0075a7 */ /* 0x000e640008001104 */
[----:B-1----:R-:W-:Y:S05]  /*4c30*/  @!P0 BRA `(.L_x_51) ;  /* 0x000000c000288947 */ /* 0x002fea0003800000 */
.L_x_248:
        /* <DEDUP_REMOVED lines=9> */
.L_x_250:
        /* <DEDUP_REMOVED lines=9> */
.L_x_252:
        /* <DEDUP_REMOVED lines=9> */
.L_x_254:
[----:B------:R-:W-:-:S04]  /*4df0*/  UIADD3 UR5, UPT, UPT, UR5, 0x1, URZ ;  /* 0x0000000105057890 */ /* 0x000fc8000fffe0ff */
[----:B------:R-:W-:-:S04]  /*4e00*/  UISETP.NE.AND UP0, UPT, UR5, 0x6, UPT ;  /* 0x000000060500788c */ /* 0x000fc8000bf05270 */
[----:B------:R-:W-:Y:S02]  /*4e10*/  USEL UR4, URZ, 0x1, UP0 ;  /* 0x00000001ff047887 */ /* 0x000fe40008000000 */
[----:B------:R-:W-:-:S04]  /*4e20*/  USEL UR5, UR5, URZ, UP0 ;  /* 0x000000ff05057287 */ /* 0x000fc80008000000 */
[----:B------:R-:W-:Y:S01]  /*4e30*/  LOP3.LUT R2, R2, UR4, RZ, 0x3c, !PT ;  /* 0x0000000402027c12 */ /* 0x000fe2000f8e3cff */
[----:B------:R-:W-:-:S12]  /*4e40*/  ULEA UR5, UR5, UR20, 0x3 ;  /* 0x0000001405057291 */ /* 0x000fd8000f8e18ff */
.L_x_55:
[----:B-1----:R-:W-:Y:S02]  /*4e50*/  SHF.L.U32 R3, R2, 0x1f, RZ ;  /* 0x0000001f02037819 */ /* 0x002fe400000006ff */
[----:B------:R-:W-:-:S04]  /*4e60*/  MOV R0, UR5 ;  /* 0x0000000500007c02 */ /* 0x000fc80008000f00 */
[----:B------:R1:W2:Y:S03]  /*4e70*/  SYNCS.PHASECHK.TRANS64.TRYWAIT P0, [R0+URZ], R3 ;  /* 0x00000003000075a7 */ /* 0x0002a600080011ff */
[----:B--2---:R-:W-:Y:S05]  /*4e80*/  @!P0 NANOSLEEP.SYNCS 0x989680 ;  /* 0x009896800000895d */ /* 0x004fea0003900000 */
[----:B------:R-:W2:Y:S02]  /*4e90*/  @!P0 SYNCS.PHASECHK.TRANS64 P0, [R0+URZ], R3 ;  /* 0x00000003000085a7 */ /* 0x000ea400080010ff */
[----:B--2---:R-:W-:Y:S05]  /*4ea0*/  @P0 EXIT ;  /* 0x000000000000094d */ /* 0x004fea0003800000 */
[----:B------:R-:W-:Y:S05]  /*4eb0*/  BRA `(.L_x_55) ;  /* 0xfffffffc00e47947 */ /* 0x000fea000383ffff */
.L_x_25:
[----:B------:R-:W-:-:S04]  /*4ec0*/  UISETP.LT.U32.AND UP0, UPT, UR37, 0x9, UPT ;  /* 0x000000092500788c */ /* 0x000fc8000bf01070 */
[----:B------:R-:W-:-:S04]  /*4ed0*/  USEL UR4, UR37, 0x9, UP0 ;  /* 0x0000000925047887 */ /* 0x000fc80008000000 */
[----:B------:R-:W-:-:S12]  /*4ee0*/  USHF.L.U32 UR4, UR4, 0x2, URZ ;  /* 0x0000000204047899 */ /* 0x000fd800080006ff */
[----:B------:R-:W2:Y:S02]  /*4ef0*/  LDCU UR6, c[0x2][UR4] ;  /* 0x00800000040677ac */ /* 0x000ea40008000800 */
[----:B--2---:R-:W-:-:S10]  /*4f00*/  USHF.R.S32.HI UR7, URZ, 0x1f, UR6 ;  /* 0x0000001fff077899 */ /* 0x004fd40008011406 */
.L_x_300:
[----:B-1----:R-:W-:Y:S05]  /*4f10*/  BRXU UR6 -0x4f20                                                                                                                                                                                                                                                                                                                                                                                                                                                                                                                                                                                                                                                                                                                                                                                                                                                                                                                                                                                                                                                                                                                                                                                                                                                                                                                                                                             (*"BRANCH_TARGETS .L_x_301,.L_x_302,.L_x_309"*) ;  /* 0xffffffb006387958 */ /* 0x002fea000b83ffff */
.L_x_302:
[----:B------:R-:W-:-:S09]  /*4f20*/  UISETP.NE.AND UP0, UPT, UR37, 0x1, UPT ;  /* 0x000000012500788c */ /* 0x000fd2000bf05270 */
[----:B------:R-:W-:Y:S05]  /*4f30*/  BRA.U UP0, `(.L_x_56) ;  /* 0x0000003900487547 */ /* 0x000fea000b800000 */
[----:B------:R-:W-:-:S08]  /*4f40*/  NOP ;  /* 0x0000000000007918 */ /* 0x000fd00000000000 */
[----:B----45:R-:W1:-:S00]  /*4f50*/  USETMAXREG.DEALLOC.CTAPOOL 0x88 ;  /* 0x00000088000079c8 */ /* 0x030e4000080e0500 */
[----:B------:R-:W2:Y:S01]  /*4f60*/  LDCU.64 UR14, c[0x0][0xba0] ;  /* 0x00017400ff0e77ac */ /* 0x000ea20008000a00 */
[----:B-1----:R-:W-:Y:S01]  /*4f70*/  HFMA2 R8, -RZ, RZ, 0, 5.9604644775390625e-08 ;  /* 0x00000001ff087431 */ /* 0x002fe200000001ff */
[----:B------:R-:W-:Y:S01]  /*4f80*/  PRMT R9, RZ, 0x7610, R9 ;  /* 0x00007610ff097816 */ /* 0x000fe20000000009 */
[----:B------:R-:W1:Y:S01]  /*4f90*/  LDCU.64 UR12, c[0x0][0xbb8] ;  /* 0x00017700ff0c77ac */ /* 0x000e620008000a00 */
[----:B------:R-:W3:Y:S01]  /*4fa0*/  LDCU UR4, c[0x0][0xbdc] ;  /* 0x00017b80ff0477ac */ /* 0x000ee20008000800 */
[----:B------:R-:W4:Y:S01]  /*4fb0*/  LDCU UR18, c[0x0][0xb80] ;  /* 0x00017000ff1277ac */ /* 0x000f220008000800 */
[----:B------:R-:W-:Y:S01]  /*4fc0*/  UMOV UR5, 0xffffffff ;  /* 0xffffffff00057882 */ /* 0x000fe20000000000 */
[----:B------:R-:W-:Y:S01]  /*4fd0*/  UMOV UR19, URZ ;  /* 0x000000ff00137c82 */ /* 0x000fe20008000000 */
[----:B--2---:R-:W-:-:S04]  /*4fe0*/  UIADD3 UR16, UP0, UPT, UR14, -0x1, URZ ;  /* 0xffffffff0e107890 */ /* 0x004fc8000ff1e0ff */
[----:B------:R-:W-:Y:S02]  /*4ff0*/  UIADD3.X UR15, UPT, UPT, UR15, -0x1, URZ, UP0, !UPT ;  /* 0xffffffff0f0f7890 */ /* 0x000fe400087fe4ff */
[----:B-1----:R-:W-:Y:S02]  /*5000*/  UIADD3 UR14, UP0, UPT, UR12, -0x1, URZ ;  /* 0xffffffff0c0e7890 */ /* 0x002fe4000ff1e0ff */
[----:B---3--:R-:W-:Y:S02]  /*5010*/  USHF.L.U32 UR4, UR5, UR4, URZ ;  /* 0x0000000405047299 */ /* 0x008fe400080006ff */
[----:B------:R-:W-:Y:S02]  /*5020*/  UIADD3.X UR13, UPT, UPT, UR13, -0x1, URZ, UP0, !UPT ;  /* 0xffffffff0d0d7890 */ /* 0x000fe400087fe4ff */
[----:B----4-:R-:W-:Y:S02]  /*5030*/  UIADD3 UR18, UPT, UPT, UR18, -0x1, URZ ;  /* 0xffffffff12127890 */ /* 0x010fe4000fffe0ff */
[----:B------:R-:W-:-:S12]  /*5040*/  ULOP3.LUT UR12, URZ, UR4, URZ, 0x33, !UPT ;  /* 0x00000004ff0c7292 */ /* 0x000fd8000f8e33ff */
.L_x_73:
[----:B-1----:R-:W1:Y:S01]  /*5050*/  LDC.64 R2, c[0x0][0xbd0] ;  /* 0x0002f400ff027b82 */ /* 0x002e620000000a00 */
[----:B------:R-:W-:Y:S01]  /*5060*/  UIADD3 UR30, UP0, UPT, UR30, UR34, URZ ;  /* 0x000000221e1e7290 */ /* 0x000fe2000ff1e0ff */
[----:B------:R-:W-:Y:S01]  /*5070*/  ISETP.NE.AND P1, PT, RZ, UR17, PT ;  /* 0x00000011ff007c0c */ /* 0x000fe2000bf25270 */
[----:B------:R-:W-:Y:S01]  /*5080*/  IMAD.MOV.U32 R18, RZ, RZ, -0x1 ;  /* 0xffffffffff127424 */ /* 0x000fe200078e00ff */
[----:B------:R-:W-:Y:S01]  /*5090*/  PLOP3.LUT P2, PT, PT, PT, PT, 0x80, 0x8 ;  /* 0x000000000008781c */ /* 0x000fe20003f4f070 */
[----:B------:R-:W-:Y:S01]  /*50a0*/  UIADD3.X UR25, UPT, UPT, UR25, UR31, URZ, UP0, !UPT ;  /* 0x0000001f19197290 */ /* 0x000fe200087fe4ff */
[----:B------:R-:W-:Y:S02]  /*50b0*/  IMAD.MOV.U32 R10, RZ, RZ, -0x1 ;  /* 0xffffffffff0a7424 */ /* 0x000fe400078e00ff */
[----:B------:R-:W-:Y:S02]  /*50c0*/  P2R R11, PR, RZ, 0x4 ;  /* 0x00000004ff0b7803 */ /* 0x000fe40000000000 */
[----:B-1----:R-:W-:Y:S01]  /*50d0*/  ISETP.LE.U32.AND P0, PT, R2, UR30, PT ;  /* 0x0000001e02007c0c */ /* 0x002fe2000bf03070 */
[----:B------:R-:W-:-:S05]  /*50e0*/  IMAD.U32 R2, RZ, RZ, UR25 ;  /* 0x00000019ff027e24 */ /* 0x000fca000f8e00ff */
[----:B------:R-:W-:Y:S01]  /*50f0*/  ISETP.GE.U32.AND.EX P0, PT, R2, R3, PT, P0 ;  /* 0x000000030200720c */ /* 0x000fe20003f06100 */
[----:B------:R-:W-:Y:S02]  /*5100*/  IMAD.MOV.U32 R3, RZ, RZ, RZ ;  /* 0x000000ffff037224 */ /* 0x000fe400078e00ff */
[----:B------:R-:W-:-:S10]  /*5110*/  IMAD.MOV.U32 R2, RZ, RZ, -0x1 ;  /* 0xffffffffff027424 */ /* 0x000fd400078e00ff */
[----:B-----5:R-:W-:Y:S05]  /*5120*/  @P0 BRA P1, `(.L_x_57) ;  /* 0x00000018000c0947 */ /* 0x020fea0000800000 */
[----:B------:R-:W-:Y:S01]  /*5130*/  IADD3 R15, P1, PT, R16, UR41, RZ ;  /* 0x00000029100f7c10 */ /* 0x000fe2000ff3e0ff */
[----:B------:R-:W-:-:S03]  /*5140*/  IMAD.U32 R10, RZ, RZ, UR25 ;  /* 0x00000019ff0a7e24 */ /* 0x000fc6000f8e00ff */
[----:B------:R-:W-:Y:S02]  /*5150*/  ISETP.LE.U32.AND P0, PT, R15, UR30, PT ;  /* 0x0000001e0f007c0c */ /* 0x000fe4000bf03070 */
[----:B------:R-:W-:-:S04]  /*5160*/  IADD3.X R15, PT, PT, R17, UR40, RZ, P1, !PT ;  /* 0x00000028110f7c10 */ /* 0x000fc80008ffe4ff */
[----:B------:R-:W-:-:S13]  /*5170*/  ISETP.GE.U32.AND.EX P0, PT, R10, R15, PT, P0 ;  /* 0x0000000f0a00720c */ /* 0x000fda0003f06100 */
[----:B------:R-:W-:Y:S05]  /*5180*/  @!P0 BRA `(.L_x_58) ;  /* 0x0000001000f08947 */ /* 0x000fea0003800000 */
[----:B------:R-:W1:Y:S01]  /*5190*/  LDCU UR20, c[0x0][0xbe8] ;  /* 0x00017d00ff1477ac */ /* 0x000e620008000800 */
[----:B------:R-:W-:Y:S01]  /*51a0*/  IMAD.IADD R22, R7, 0x1, R14 ;  /* 0x0000000107167824 */ /* 0x000fe200078e020e */
[----:B------:R-:W-:Y:S01]  /*51b0*/  MOV R14, R5 ;  /* 0x00000005000e7202 */ /* 0x000fe20000000f00 */
[----:B------:R-:W-:Y:S02]  /*51c0*/  IMAD.MOV.U32 R16, RZ, RZ, R6 ;  /* 0x000000ffff107224 */ /* 0x000fe400078e0006 */
[----:B------:R-:W-:-:S05]  /*51d0*/  VIADD R10, R22, 0x20 ;  /* 0x00000020160a7836 */ /* 0x000fca0000000000 */
[----:B-1----:R-:W-:-:S13]  /*51e0*/  ISETP.GE.AND P0, PT, R10, UR20, PT ;  /* 0x000000140a007c0c */ /* 0x002fda000bf06270 */
[----:B------:R-:W1:Y:S01]  /*51f0*/  @!P0 LDC.64 R18, c[0x0][0xbf0] ;  /* 0x0002fc00ff128b82 */ /* 0x000e620000000a00 */
[----:B------:R-:W-:Y:S01]  /*5200*/  BSSY.RECONVERGENT B0, `(.L_x_59) ;  /* 0x0000062000007945 */ /* 0x000fe20003800200 */
[----:B------:R-:W-:Y:S01]  /*5210*/  HFMA2 R15, -RZ, RZ, 0, 0 ;  /* 0x00000000ff0f7431 */ /* 0x000fe200000001ff */
[----:B------:R-:W-:Y:S01]  /*5220*/  MOV R17, 0x7fffffff ;  /* 0x7fffffff00117802 */ /* 0x000fe20000000f00 */
[----:B-1----:R-:W-:-:S05]  /*5230*/  @!P0 IMAD.WIDE R18, R22, 0xc, R18 ;  /* 0x0000000c16128825 */ /* 0x002fca00078e0212 */
[----:B------:R1:W5:Y:S04]  /*5240*/  @!P0 LDG.E R5, desc[UR50][R18.64+0x180] ;  /* 0x0001803212058981 */ /* 0x000368000c1e1900 */
[----:B------:R1:W5:Y:S01]  /*5250*/  @!P0 LDG.E R6, desc[UR50][R18.64+0x184] ;  /* 0x0001843212068981 */ /* 0x000362000c1e1900 */
[----:B------:R-:W-:-:S13]  /*5260*/  ISETP.GE.AND P0, PT, R22, UR20, PT ;  /* 0x0000001416007c0c */ /* 0x000fda000bf06270 */
[----:B------:R-:W-:Y:S05]  /*5270*/  @P0 BRA `(.L_x_60) ;  /* 0x0000000400680947 */ /* 0x000fea0003800000 */
[----:B------:R-:W-:Y:S01]  /*5280*/  IABS R13, R4 ;  /* 0x00000004000d7213 */ /* 0x000fe20000000000 */
[----:B------:R-:W2:Y:S01]  /*5290*/  LDCU.64 UR8, c[0x0][0xbb0] ;  /* 0x00017600ff0877ac */ /* 0x000ea20008000a00 */
[----:B------:R-:W-:Y:S02]  /*52a0*/  IABS R12, R0 ;  /* 0x00000000000c7213 */ /* 0x000fe40000000000 */
[----:B------:R-:W3:Y:S01]  /*52b0*/  I2F.RP R24, R13 ;  /* 0x0000000d00187306 */ /* 0x000ee20000209400 */
[----:B------:R-:W4:Y:S01]  /*52c0*/  LDCU.128 UR4, c[0x0][0xbc0] ;  /* 0x00017800ff0477ac */ /* 0x000f220008000c00 */
[----:B------:R-:W-:Y:S02]  /*52d0*/  IADD3 R15, P0, PT, R14, UR16, RZ ;  /* 0x000000100e0f7c10 */ /* 0x000fe4000ff1e0ff */
[----:B-1----:R-:W-:Y:S01]  /*52e0*/  IADD3 R19, P2, PT, R16, UR14, RZ ;  /* 0x0000000e10137c10 */ /* 0x002fe2000ff5e0ff */
[----:B------:R-:W1:Y:S01]  /*52f0*/  LDCU.64 UR10, c[0x0][0xba8] ;  /* 0x00017500ff0a77ac */ /* 0x000e620008000a00 */
[----:B------:R-:W-:-:S02]  /*5300*/  LEA.HI.X.SX32 R14, R14, UR15, 0x1, P0 ;  /* 0x0000000f0e0e7c11 */ /* 0x000fc400080f0eff */
[----:B------:R-:W1:Y:S01]  /*5310*/  I2F.RP R10, R12 ;  /* 0x0000000c000a7306 */ /* 0x000e620000209400 */
[----:B------:R-:W-:Y:S02]  /*5320*/  LEA.HI.X.SX32 R18, R16, UR13, 0x1, P2 ;  /* 0x0000000d10127c11 */ /* 0x000fe400090f0eff */
[----:B--2---:R-:W-:-:S05]  /*5330*/  IADD3 R17, P0, PT, R15, UR9, RZ ;  /* 0x000000090f117c10 */ /* 0x004fca000ff1e0ff */
[----:B---3--:R-:W2:Y:S01]  /*5340*/  MUFU.RCP R24, R24 ;  /* 0x0000001800187308 */ /* 0x008ea20000001000 */
[----:B----4-:R-:W-:Y:S01]  /*5350*/  IADD3 R21, P1, PT, R19, UR7, RZ ;  /* 0x0000000713157c10 */ /* 0x010fe2000ff3e0ff */
[----:B------:R-:W-:Y:S02]  /*5360*/  IMAD.X R16, RZ, RZ, R14, P0 ;  /* 0x000000ffff107224 */ /* 0x000fe400000e060e */
[----:B-1----:R-:W-:-:S04]  /*5370*/  IMAD.WIDE.U32 R34, R17, UR10, RZ ;  /* 0x0000000a11227c25 */ /* 0x002fc8000f8e00ff */
[----:B------:R-:W1:Y:S01]  /*5380*/  MUFU.RCP R10, R10 ;  /* 0x0000000a000a7308 */ /* 0x000e620000001000 */
[----:B------:R-:W-:Y:S02]  /*5390*/  IMAD.X R20, RZ, RZ, R18, P1 ;  /* 0x000000ffff147224 */ /* 0x000fe400008e0612 */
[----:B------:R-:W-:-:S04]  /*53a0*/  IMAD.WIDE.U32 R28, R16, UR10, RZ ;  /* 0x0000000a101c7c25 */ /* 0x000fc8000f8e00ff */
[----:B--2---:R-:W-:Y:S02]  /*53b0*/  VIADD R24, R24, 0xffffffe ;  /* 0x0ffffffe18187836 */ /* 0x004fe40000000000 */
[----:B------:R-:W-:Y:S02]  /*53c0*/  IMAD.WIDE.U32 R26, R20, UR4, RZ ;  /* 0x00000004141a7c25 */ /* 0x000fe4000f8e00ff */
[----:B------:R-:W2:Y:S02]  /*53d0*/  F2I.FTZ.U32.TRUNC.NTZ R25, R24 ;  /* 0x0000001800197305 */ /* 0x000ea4000021f000 */
[----:B------:R-:W-:-:S04]  /*53e0*/  IMAD.WIDE.U32 R28, P1, R17, UR11, R28 ;  /* 0x0000000b111c7c25 */ /* 0x000fc8000f82001c */
[----:B-1----:R-:W-:Y:S02]  /*53f0*/  VIADD R10, R10, 0xffffffe ;  /* 0x0ffffffe0a0a7836 */ /* 0x002fe40000000000 */
[----:B------:R-:W-:-:S04]  /*5400*/  IMAD.WIDE.U32 R26, P0, R21, UR5, R26 ;  /* 0x00000005151a7c25 */ /* 0x000fc8000f80001a */
[----:B------:R-:W-:Y:S02]  /*5410*/  IMAD.WIDE.U32 R36, R21, UR4, RZ ;  /* 0x0000000415247c25 */ /* 0x000fe4000f8e00ff */
[----:B------:R-:W1:Y:S02]  /*5420*/  F2I.FTZ.U32.TRUNC.NTZ R21, R10 ;  /* 0x0000000a00157305 */ /* 0x000e64000021f000 */
[----:B------:R-:W-:Y:S01]  /*5430*/  IMAD.X R33, RZ, RZ, RZ, P1 ;  /* 0x000000ffff217224 */ /* 0x000fe200008e06ff */
[----:B------:R-:W-:Y:S01]  /*5440*/  IADD3 RZ, P1, PT, R35, R28, RZ ;  /* 0x0000001c23ff7210 */ /* 0x000fe20007f3e0ff */
[----:B------:R-:W-:Y:S01]  /*5450*/  IMAD.MOV.U32 R32, RZ, RZ, R29 ;  /* 0x000000ffff207224 */ /* 0x000fe200078e001d */
[----:B------:R-:W-:Y:S01]  /*5460*/  IADD3 RZ, P2, PT, R37, R26, RZ ;  /* 0x0000001a25ff7210 */ /* 0x000fe20007f5e0ff */
[----:B------:R-:W-:Y:S01]  /*5470*/  IMAD.X R31, RZ, RZ, RZ, P0 ;  /* 0x000000ffff1f7224 */ /* 0x000fe200000e06ff */
[----:B------:R-:W-:Y:S01]  /*5480*/  ISETP.NE.U32.AND P0, PT, RZ, UR10, PT ;  /* 0x0000000aff007c0c */ /* 0x000fe2000bf05070 */
[----:B------:R-:W-:-:S02]  /*5490*/  IMAD.MOV.U32 R30, RZ, RZ, R27 ;  /* 0x000000ffff1e7224 */ /* 0x000fc400078e001b */
[----:B------:R-:W-:Y:S01]  /*54a0*/  IMAD.WIDE.U32.X R32, R16, UR11, R32, P1 ;  /* 0x0000000b10207c25 */ /* 0x000fe200088e0420 */
[----:B------:R-:W-:Y:S02]  /*54b0*/  ISETP.NE.U32.AND P1, PT, RZ, UR4, PT ;  /* 0x00000004ff007c0c */ /* 0x000fe4000bf25070 */
[----:B------:R-:W-:Y:S01]  /*54c0*/  ISETP.NE.AND.EX P0, PT, RZ, UR11, PT, P0 ;  /* 0x0000000bff007c0c */ /* 0x000fe2000bf05300 */
[----:B--2---:R-:W-:Y:S01]  /*54d0*/  IMAD.MOV R17, RZ, RZ, -R25 ;  /* 0x000000ffff117224 */ /* 0x004fe200078e0a19 */
[----:B------:R-:W-:Y:S01]  /*54e0*/  ISETP.NE.AND.EX P1, PT, RZ, UR5, PT, P1 ;  /* 0x00000005ff007c0c */ /* 0x000fe2000bf25310 */
[----:B------:R-:W-:Y:S01]  /*54f0*/  IMAD.WIDE.U32.X R30, R20, UR5, R30, P2 ;  /* 0x00000005141e7c25 */ /* 0x000fe200090e041e */
[----:B------:R-:W-:Y:S02]  /*5500*/  SEL R15, R15, R32, !P0 ;  /* 0x000000200f0f7207 */ /* 0x000fe40004000000 */
[----:B------:R-:W-:Y:S01]  /*5510*/  SEL R14, R14, R33, !P0 ;  /* 0x000000210e0e7207 */ /* 0x000fe20004000000 */
[----:B------:R-:W-:Y:S01]  /*5520*/  IMAD R17, R17, R13, RZ ;  /* 0x0000000d11117224 */ /* 0x000fe200078e02ff */
[----:B------:R-:W-:Y:S01]  /*5530*/  SEL R19, R19, R30, !P1 ;  /* 0x0000001e13137207 */ /* 0x000fe20004800000 */
[----:B------:R-:W-:Y:S01]  /*5540*/  IMAD.MOV.U32 R24, RZ, RZ, RZ ;  /* 0x000000ffff187224 */ /* 0x000fe200078e00ff */
[----:B------:R-:W-:Y:S01]  /*5550*/  SEL R18, R18, R31, !P1 ;  /* 0x0000001f12127207 */ /* 0x000fe20004800000 */
[----:B-1----:R-:W-:Y:S01]  /*5560*/  IMAD.MOV R10, RZ, RZ, -R21 ;  /* 0x000000ffff0a7224 */ /* 0x002fe200078e0a15 */
[----:B------:R-:W-:Y:S01]  /*5570*/  SHF.R.U64 R27, R15, UR8, R14 ;  /* 0x000000080f1b7c19 */ /* 0x000fe2000800120e */
[----:B------:R-:W-:Y:S01]  /*5580*/  IMAD.HI.U32 R17, R25, R17, R24 ;  /* 0x0000001119117227 */ /* 0x000fe200078e0018 */
[----:B------:R-:W-:-:S02]  /*5590*/  SHF.R.U64 R25, R19, UR6, R18 ;  /* 0x0000000613197c19 */ /* 0x000fc40008001212 */
[----:B------:R-:W-:Y:S01]  /*55a0*/  IADD3 R24, PT, PT, R4, -0x1, R27 ;  /* 0xffffffff04187810 */ /* 0x000fe20007ffe01b */
[----:B------:R-:W-:Y:S01]  /*55b0*/  IMAD.MOV.U32 R19, RZ, RZ, R10 ;  /* 0x000000ffff137224 */ /* 0x000fe200078e000a */
[----:B------:R-:W-:Y:S01]  /*55c0*/  IABS R15, R4 ;  /* 0x00000004000f7213 */ /* 0x000fe20000000000 */
[----:B------:R-:W-:Y:S01]  /*55d0*/  IMAD.MOV.U32 R20, RZ, RZ, RZ ;  /* 0x000000ffff147224 */ /* 0x000fe200078e00ff */
[----:B------:R-:W-:Y:S01]  /*55e0*/  IADD3 R18, PT, PT, R0, -0x1, R25 ;  /* 0xffffffff00127810 */ /* 0x000fe20007ffe019 */
[----:B------:R-:W-:Y:S01]  /*55f0*/  IMAD R19, R19, R12, RZ ;  /* 0x0000000c13137224 */ /* 0x000fe200078e02ff */
[----:B------:R-:W-:Y:S01]  /*5600*/  IABS R16, R24 ;  /* 0x0000001800107213 */ /* 0x000fe20000000000 */
[----:B------:R-:W-:Y:S01]  /*5610*/  IMAD.MOV R15, RZ, RZ, -R15 ;  /* 0x000000ffff0f7224 */ /* 0x000fe200078e0a0f */
[----:B------:R-:W-:Y:S01]  /*5620*/  IABS R10, R0 ;  /* 0x00000000000a7213 */ /* 0x000fe20000000000 */
[----:B------:R-:W-:Y:S01]  /*5630*/  IMAD.HI.U32 R19, R21, R19, R20 ;  /* 0x0000001315137227 */ /* 0x000fe200078e0014 */
[----:B------:R-:W-:-:S02]  /*5640*/  IABS R14, R18 ;  /* 0x00000012000e7213 */ /* 0x000fc40000000000 */
[----:B------:R-:W-:Y:S01]  /*5650*/  ISETP.GE.AND P4, PT, R24, RZ, PT ;  /* 0x000000ff1800720c */ /* 0x000fe20003f86270 */
[----:B------:R-:W-:Y:S01]  /*5660*/  IMAD.HI.U32 R17, R17, R16, RZ ;  /* 0x0000001011117227 */ /* 0x000fe200078e00ff */
[----:B------:R-:W-:-:S03]  /*5670*/  ISETP.GE.AND P2, PT, R18, RZ, PT ;  /* 0x000000ff1200720c */ /* 0x000fc60003f46270 */
[----:B------:R-:W-:Y:S02]  /*5680*/  IMAD.MOV R10, RZ, RZ, -R10 ;  /* 0x000000ffff0a7224 */ /* 0x000fe400078e0a0a */
[----:B------:R-:W-:-:S04]  /*5690*/  IMAD.HI.U32 R19, R19, R14, RZ ;  /* 0x0000000e13137227 */ /* 0x000fc800078e00ff */
[----:B------:R-:W-:Y:S02]  /*56a0*/  IMAD R16, R17, R15, R16 ;  /* 0x0000000f11107224 */ /* 0x000fe400078e0210 */
[----:B------:R-:W-:Y:S02]  /*56b0*/  IMAD R19, R19, R10, R14 ;  /* 0x0000000a13137224 */ /* 0x000fe400078e020e */
[----:B------:R-:W1:Y:S01]  /*56c0*/  LDC R10, c[0x0][0xbe0] ;  /* 0x0002f800ff0a7b82 */ /* 0x000e620000000800 */
[----:B------:R-:W-:Y:S02]  /*56d0*/  ISETP.GT.U32.AND P1, PT, R13, R16, PT ;  /* 0x000000100d00720c */ /* 0x000fe40003f24070 */
[----:B------:R-:W-:-:S11]  /*56e0*/  ISETP.GT.U32.AND P0, PT, R12, R19, PT ;  /* 0x000000130c00720c */ /* 0x000fd60003f04070 */
[----:B------:R-:W-:Y:S01]  /*56f0*/  @!P1 IMAD.IADD R16, R16, 0x1, -R13 ;  /* 0x0000000110109824 */ /* 0x000fe200078e0a0d */
[----:B------:R-:W-:Y:S01]  /*5700*/  ISETP.NE.AND P1, PT, RZ, UR33, PT ;  /* 0x00000021ff007c0c */ /* 0x000fe2000bf25270 */
[----:B------:R-:W-:-:S03]  /*5710*/  @!P0 IMAD.IADD R19, R19, 0x1, -R12 ;  /* 0x0000000113138824 */ /* 0x000fc600078e0a0c */
[----:B------:R-:W-:Y:S02]  /*5720*/  ISETP.GT.U32.AND P0, PT, R13, R16, PT ;  /* 0x000000100d00720c */ /* 0x000fe40003f04070 */
[----:B------:R-:W-:-:S11]  /*5730*/  ISETP.GT.U32.AND P3, PT, R12, R19, PT ;  /* 0x000000130c00720c */ /* 0x000fd60003f64070 */
[----:B------:R-:W-:Y:S01]  /*5740*/  @!P0 IMAD.IADD R16, R16, 0x1, -R13 ;  /* 0x0000000110108824 */ /* 0x000fe200078e0a0d */
[----:B------:R-:W-:Y:S01]  /*5750*/  ISETP.NE.AND P0, PT, RZ, UR32, PT ;  /* 0x00000020ff007c0c */ /* 0x000fe2000bf05270 */
[----:B------:R-:W-:Y:S02]  /*5760*/  @!P3 IMAD.IADD R19, R19, 0x1, -R12 ;  /* 0x000000011313b824 */ /* 0x000fe400078e0a0c */
[----:B------:R-:W-:Y:S01]  /*5770*/  @!P4 IMAD.MOV R16, RZ, RZ, -R16 ;  /* 0x000000ffff10c224 */ /* 0x000fe200078e0a10 */
[----:B------:R-:W-:Y:S01]  /*5780*/  @!P1 LOP3.LUT R16, RZ, UR33, RZ, 0x33, !PT ;  /* 0x00000021ff109c12 */ /* 0x000fe2000f8e33ff */
[----:B------:R-:W-:-:S04]  /*5790*/  @!P2 IMAD.MOV R19, RZ, RZ, -R19 ;  /* 0x000000ffff13a224 */ /* 0x000fc800078e0a13 */
[----:B------:R-:W-:-:S04]  /*57a0*/  IMAD.IADD R16, R24, 0x1, -R16 ;  /* 0x0000000118107824 */ /* 0x000fc800078e0a10 */
[----:B------:R-:W-:Y:S02]  /*57b0*/  @!P0 LOP3.LUT R19, RZ, UR32, RZ, 0x33, !PT ;  /* 0x00000020ff138c12 */ /* 0x000fe4000f8e33ff */
[----:B-1----:R-:W-:-:S03]  /*57c0*/  ISETP.NE.AND P0, PT, R10, 0x1, PT ;  /* 0x000000010a00780c */ /* 0x002fc60003f05270 */
[----:B------:R-:W-:-:S04]  /*57d0*/  IMAD.IADD R19, R18, 0x1, -R19 ;  /* 0x0000000112137824 */ /* 0x000fc800078e0a13 */
[----:B------:R-:W-:Y:S01]  /*57e0*/  IMAD R17, R16, R19, RZ ;  /* 0x0000001310117224 */ /* 0x000fe200078e02ff */
[----:B------:R-:W-:-:S04]  /*57f0*/  SEL R12, R19, R16, !P0 ;  /* 0x00000010130c7207 */ /* 0x000fc80004000000 */
[----:B------:R-:W-:Y:S02]  /*5800*/  SHF.R.S32.HI R15, RZ, 0x1f, R17 ;  /* 0x0000001fff0f7819 */ /* 0x000fe40000011411 */
[----:B------:R-:W-:Y:S02]  /*5810*/  SHF.R.S32.HI R13, RZ, 0x1f, R12 ;  /* 0x0000001fff0d7819 */ /* 0x000fe4000001140c */
.L_x_60:
[----:B------:R-:W-:Y:S05]  /*5820*/  BSYNC.RECONVERGENT B0 ;  /* 0x0000000000007941 */ /* 0x000fea0003800200 */
.L_x_59:
        /* <DEDUP_REMOVED lines=23> */
[----:B------:R-:W1:Y:S04]  /*59a0*/  SHFL.UP PT, R21, R18, 0x8, RZ ;  /* 0x0500000012157989 */ /* 0x000e6800000e00ff */
        /* <DEDUP_REMOVED lines=10> */
[----:B------:R-:W-:Y:S01]  /*5a50*/  IMAD.X R16, R19, 0x1, R20, P0 ;  /* 0x0000000113107824 */ /* 0x000fe200000e0614 */
[----:B------:R-:W-:Y:S01]  /*5a60*/  IADD3 R10, P0, PT, R18, UR41, RZ ;  /* 0x00000029120a7c10 */ /* 0x000fe2000ff1e0ff */
[----:B------:R-:W-:-:S03]  /*5a70*/  IMAD.U32 R19, RZ, RZ, UR25 ;  /* 0x00000019ff137e24 */ /* 0x000fc6000f8e00ff */
[----:B------:R-:W-:Y:S02]  /*5a80*/  IADD3.X R14, PT, PT, R16, UR40, RZ, P0, !PT ;  /* 0x00000028100e7c10 */ /* 0x000fe400087fe4ff */
[----:B------:R-:W-:-:S04]  /*5a90*/  ISETP.LE.U32.AND P0, PT, R10, UR30, PT ;  /* 0x0000001e0a007c0c */ /* 0x000fc8000bf03070 */
[----:B------:R-:W-:-:S13]  /*5aa0*/  ISETP.GE.U32.AND.EX P0, PT, R19, R14, PT, P0 ;  /* 0x0000000e1300720c */ /* 0x000fda0003f06100 */
[----:B------:R-:W-:-:S04]  /*5ab0*/  VOTE.ANY R19, PT, !P0 ;  /* 0x0000000000137806 */ /* 0x000fc800040e0100 */
[----:B------:R-:W-:-:S13]  /*5ac0*/  ISETP.NE.AND P0, PT, R19, RZ, PT ;  /* 0x000000ff1300720c */ /* 0x000fda0003f05270 */
[----:B------:R-:W-:Y:S05]  /*5ad0*/  @P0 BRA `(.L_x_61) ;  /* 0x00000008004c0947 */ /* 0x000fea0003800000 */
[----:B------:R-:W1:Y:S01]  /*5ae0*/  LDC R15, c[0x0][0xbe0] ;  /* 0x0002f800ff0f7b82 */ /* 0x000e620000000800 */
[----:B------:R-:W2:Y:S01]  /*5af0*/  LDCU UR20, c[0x0][0xbe8] ;  /* 0x00017d00ff1477ac */ /* 0x000ea20008000800 */
[----:B------:R-:W3:Y:S01]  /*5b00*/  LDCU.64 UR10, c[0x0][0xba8] ;  /* 0x00017500ff0a77ac */ /* 0x000ee20008000a00 */
[----:B------:R-:W4:Y:S01]  /*5b10*/  LDCU.64 UR8, c[0x0][0xbb0] ;  /* 0x00017600ff0877ac */ /* 0x000f220008000a00 */
[----:B------:R-:W1:Y:S02]  /*5b20*/  LDCU.128 UR4, c[0x0][0xbc0] ;  /* 0x00017800ff0477ac */ /* 0x000e640008000c00 */
[----:B-1234-:R-:W-:-:S13]  /*5b30*/  ISETP.NE.AND P6, PT, R15, 0x1, PT ;  /* 0x000000010f00780c */ /* 0x01efda0003fc5270 */
.L_x_64:
[C---:B------:R-:W-:Y:S01]  /*5b40*/  VIADD R15, R22.reuse, 0x40 ;  /* 0x00000040160f7836 */ /* 0x040fe20000000000 */
[----:B-----5:R-:W-:Y:S01]  /*5b50*/  MOV R18, R5 ;  /* 0x0000000500127202 */ /* 0x020fe20000000f00 */
[----:B------:R-:W-:Y:S02]  /*5b60*/  VIADD R22, R22, 0x20 ;  /* 0x0000002016167836 */ /* 0x000fe40000000000 */
[----:B------:R-:W-:Y:S01]  /*5b70*/  IMAD.MOV.U32 R16, RZ, RZ, R6 ;  /* 0x000000ffff107224 */ /* 0x000fe200078e0006 */
[----:B------:R-:W-:-:S13]  /*5b80*/  ISETP.GE.AND P0, PT, R15, UR20, PT ;  /* 0x000000140f007c0c */ /* 0x000fda000bf06270 */
[----:B------:R-:W1:Y:S01]  /*5b90*/  @!P0 LDC.64 R20, c[0x0][0xbf0] ;  /* 0x0002fc00ff148b82 */ /* 0x000e620000000a00 */
[----:B------:R-:W2:Y:S01]  /*5ba0*/  SHFL.IDX PT, R14, R14, 0x1f, 0x1f ;  /* 0x03e01f000e0e7f89 */ /* 0x000ea200000e0000 */
[----:B------:R-:W-:Y:S01]  /*5bb0*/  BSSY.RECONVERGENT B0, `(.L_x_62) ;  /* 0x000005d000007945 */ /* 0x000fe20003800200 */
[----:B------:R-:W-:Y:S02]  /*5bc0*/  HFMA2 R15, -RZ, RZ, 0, 0 ;  /* 0x00000000ff0f7431 */ /* 0x000fe400000001ff */
[----:B------:R-:W3:Y:S01]  /*5bd0*/  SHFL.IDX PT, R10, R10, 0x1f, 0x1f ;  /* 0x03e01f000a0a7f89 */ /* 0x000ee200000e0000 */
[----:B-1----:R-:W-:-:S05]  /*5be0*/  @!P0 IMAD.WIDE R20, R22, 0xc, R20 ;  /* 0x0000000c16148825 */ /* 0x002fca00078e0214 */
[----:B------:R1:W5:Y:S04]  /*5bf0*/  @!P0 LDG.E R5, desc[UR50][R20.64+0x180] ;  /* 0x0001803214058981 */ /* 0x000368000c1e1900 */
[----:B------:R1:W5:Y:S01]  /*5c00*/  @!P0 LDG.E R6, desc[UR50][R20.64+0x184] ;  /* 0x0001843214068981 */ /* 0x000362000c1e1900 */
[----:B------:R-:W-:Y:S02]  /*5c10*/  ISETP.GE.AND P0, PT, R22, UR20, PT ;  /* 0x0000001416007c0c */ /* 0x000fe4000bf06270 */
[----:B------:R-:W-:-:S11]  /*5c20*/  MOV R17, 0x7fffffff ;  /* 0x7fffffff00117802 */ /* 0x000fd60000000f00 */
[----:B--23--:R-:W-:Y:S05]  /*5c30*/  @P0 BRA `(.L_x_63) ;  /* 0x0000000400500947 */ /* 0x00cfea0003800000 */
[----:B------:R-:W-:-:S04]  /*5c40*/  IADD3 R13, P0, PT, R18, UR16, RZ ;  /* 0x00000010120d7c10 */ /* 0x000fc8000ff1e0ff */
[----:B------:R-:W-:Y:S02]  /*5c50*/  LEA.HI.X.SX32 R12, R18, UR15, 0x1, P0 ;  /* 0x0000000f120c7c11 */ /* 0x000fe400080f0eff */
[----:B------:R-:W-:-:S04]  /*5c60*/  IADD3 R18, P0, PT, R16, UR14, RZ ;  /* 0x0000000e10127c10 */ /* 0x000fc8000ff1e0ff */
[----:B------:R-:W-:Y:S02]  /*5c70*/  LEA.HI.X.SX32 R17, R16, UR13, 0x1, P0 ;  /* 0x0000000d10117c11 */ /* 0x000fe400080f0eff */
[----:B------:R-:W-:-:S05]  /*5c80*/  IADD3 R16, P0, PT, R13, UR9, RZ ;  /* 0x000000090d107c10 */ /* 0x000fca000ff1e0ff */
[----:B------:R-:W-:Y:S01]  /*5c90*/  IMAD.X R15, RZ, RZ, R12, P0 ;  /* 0x000000ffff0f7224 */ /* 0x000fe200000e060c */
[----:B-1----:R-:W-:Y:S01]  /*5ca0*/  IADD3 R20, P0, PT, R18, UR7, RZ ;  /* 0x0000000712147c10 */ /* 0x002fe2000ff1e0ff */
        /* <DEDUP_REMOVED lines=71> */
[----:B------:R-:W-:-:S05]  /*6120*/  @!P0 LOP3.LUT R13, RZ, UR32, RZ, 0x33, !PT ;  /* 0x00000020ff0d8c12 */ /* 0x000fca000f8e33ff */
[----:B------:R-:W-:-:S05]  /*6130*/  IMAD.IADD R18, R18, 0x1, -R13 ;  /* 0x0000000112127824 */ /* 0x000fca00078e0a0d */
[CC--:B------:R-:W-:Y:S01]  /*6140*/  SEL R12, R18.reuse, R17.reuse, !P6 ;  /* 0x00000011120c7207 */ /* 0x0c0fe20007000000 */
[----:B------:R-:W-:-:S03]  /*6150*/  IMAD R17, R18, R17, RZ ;  /* 0x0000001112117224 */ /* 0x000fc600078e02ff */
[----:B------:R-:W-:Y:S02]  /*6160*/  SHF.R.S32.HI R13, RZ, 0x1f, R12 ;  /* 0x0000001fff0d7819 */ /* 0x000fe4000001140c */
[----:B------:R-:W-:Y:S02]  /*6170*/  SHF.R.S32.HI R15, RZ, 0x1f, R17 ;  /* 0x0000001fff0f7819 */ /* 0x000fe40000011411 */
.L_x_63:
[----:B------:R-:W-:Y:S05]  /*6180*/  BSYNC.RECONVERGENT B0 ;  /* 0x0000000000007941 */ /* 0x000fea0003800200 */
.L_x_62:
[----:B------:R-:W2:Y:S01]  /*6190*/  SHFL.UP PT, R18, R17, 0x1, RZ ;  /* 0x0420000011127989 */ /* 0x000ea200000e00ff */
[----:B------:R-:W-:Y:S02]  /*61a0*/  R2UR UR41, R10 ;  /* 0x000000000a2972ca */ /* 0x000fe400000e0000 */
[----:B------:R-:W-:Y:S01]  /*61b0*/  R2UR UR40, R14 ;  /* 0x000000000e2872ca */ /* 0x000fe200000e0000 */
[----:B------:R-:W3:Y:S01]  /*61c0*/  SHFL.UP PT, R16, R15, 0x1, RZ ;  /* 0x042000000f107989 */ /* 0x000ee200000e00ff */
[----:B--2---:R-:W-:Y:S02]  /*61d0*/  SEL R18, R18, RZ, P5 ;  /* 0x000000ff12127207 */ /* 0x004fe40002800000 */
[----:B---3--:R-:W-:Y:S02]  /*61e0*/  SEL R16, R16, RZ, P5 ;  /* 0x000000ff10107207 */ /* 0x008fe40002800000 */
[----:B------:R-:W-:-:S05]  /*61f0*/  IADD3 R18, P0, PT, R18, R17, RZ ;  /* 0x0000001112127210 */ /* 0x000fca0007f1e0ff */
[----:B------:R-:W-:Y:S01]  /*6200*/  IMAD.X R16, R16, 0x1, R15, P0 ;  /* 0x0000000110107824 */ /* 0x000fe200000e060f */
[----:B-1----:R-:W1:Y:S04]  /*6210*/  SHFL.UP PT, R21, R18, 0x2, RZ ;  /* 0x0440000012157989 */ /* 0x002e6800000e00ff */
        /* <DEDUP_REMOVED lines=11> */
[----:B------:R-:W1:Y:S01]  /*62d0*/  SHFL.UP PT, R27, R24, 0x8, RZ ;  /* 0x05000000181b7989 */ /* 0x000e6200000e00ff */
[----:B------:R-:W-:-:S03]  /*62e0*/  IMAD.U32 R19, RZ, RZ, UR25 ;  /* 0x00000019ff137e24 */ /* 0x000fc6000f8e00ff */
        /* <DEDUP_REMOVED lines=11> */
[----:B------:R-:W-:-:S04]  /*63a0*/  IADD3 R10, P0, PT, R18, UR41, RZ ;  /* 0x00000029120a7c10 */ /* 0x000fc8000ff1e0ff */
[----:B------:R-:W-:Y:S02]  /*63b0*/  IADD3.X R14, PT, PT, R16, UR40, RZ, P0, !PT ;  /* 0x00000028100e7c10 */ /* 0x000fe400087fe4ff */
[----:B------:R-:W-:-:S04]  /*63c0*/  ISETP.LE.U32.AND P0, PT, R10, UR30, PT ;  /* 0x0000001e0a007c0c */ /* 0x000fc8000bf03070 */
[----:B------:R-:W-:-:S13]  /*63d0*/  ISETP.GE.U32.AND.EX P0, PT, R19, R14, PT, P0 ;  /* 0x0000000e1300720c */ /* 0x000fda0003f06100 */
[----:B------:R-:W-:-:S04]  /*63e0*/  VOTE.ANY R19, PT, !P0 ;  /* 0x0000000000137806 */ /* 0x000fc800040e0100 */
[----:B------:R-:W-:-:S13]  /*63f0*/  ISETP.NE.AND P0, PT, R19, RZ, PT ;  /* 0x000000ff1300720c */ /* 0x000fda0003f05270 */
[----:B------:R-:W-:Y:S05]  /*6400*/  @!P0 BRA `(.L_x_64) ;  /* 0xfffffff400cc8947 */ /* 0x000fea000383ffff */
.L_x_61:
        /* <DEDUP_REMOVED lines=9> */
[----:B------:R-:W-:-:S03]  /*64a0*/  IADD3 R18, P1, P0, R18, UR41, -R17 ;  /* 0x0000002912127c10 */ /* 0x000fc6000f83e811 */
[----:B------:R-:W-:Y:S01]  /*64b0*/  SHFL.IDX PT, R13, R13, R21, 0x1f ;  /* 0x00001f150d0d7589 */ /* 0x000fe200000e0000 */
[----:B------:R-:W-:-:S03]  /*64c0*/  IADD3.X R10, PT, PT, R16, UR40, ~R15, P1, P0 ;  /* 0x00000028100a7c10 */ /* 0x000fc60008fe0c0f */
[----:B------:R-:W2:Y:S04]  /*64d0*/  SHFL.IDX PT, R18, R18, R21, 0x1f ;  /* 0x00001f1512127589 */ /* 0x000ea800000e0000 */
[----:B------:R-:W3:Y:S04]  /*64e0*/  SHFL.IDX PT, R10, R10, R21, 0x1f ;  /* 0x00001f150a0a7589 */ /* 0x000ee800000e0000 */
[----:B------:R-:W4:Y:S04]  /*64f0*/  SHFL.IDX PT, R15, R15, R21, 0x1f ;  /* 0x00001f150f0f7589 */ /* 0x000f2800000e0000 */
[----:B------:R-:W1:Y:S04]  /*6500*/  SHFL.IDX PT, R12, R12, R21, 0x1f ;  /* 0x00001f150c0c7589 */ /* 0x000e6800000e0000 */
[----:B------:R4:W1:Y:S01]  /*6510*/  SHFL.IDX PT, R16, R17, R21, 0x1f ;  /* 0x00001f1511107589 */ /* 0x00086200000e0000 */
[----:B--2---:R-:W-:-:S02]  /*6520*/  R2UR UR41, R18 ;  /* 0x00000000122972ca */ /* 0x004fc400000e0000 */
[----:B---3--:R-:W-:Y:S01]  /*6530*/  R2UR UR40, R10 ;  /* 0x000000000a2872ca */ /* 0x008fe200000e0000 */
[----:B-1--4-:R-:W-:-:S14]  /*6540*/  IMAD.MOV.U32 R17, RZ, RZ, R15 ;  /* 0x000000ffff117224 */ /* 0x012fdc00078e000f */
.L_x_58:
[----:B------:R-:W1:Y:S01]  /*6550*/  LDCU UR4, c[0x0][0xbe8] ;  /* 0x00017d00ff0477ac */ /* 0x000e620008000800 */
[----:B------:R-:W-:Y:S01]  /*6560*/  IMAD.MOV.U32 R18, RZ, RZ, -0x1 ;  /* 0xffffffffff127424 */ /* 0x000fe200078e00ff */
[----:B------:R-:W-:Y:S02]  /*6570*/  MOV R10, 0xffffffff ;  /* 0xffffffff000a7802 */ /* 0x000fe40000000f00 */
[----:B-1----:R-:W-:-:S13]  /*6580*/  ISETP.GE.AND P0, PT, R14, UR4, PT ;  /* 0x000000040e007c0c */ /* 0x002fda000bf06270 */
[----:B------:R-:W-:Y:S05]  /*6590*/  @P0 BRA `(.L_x_57) ;  /* 0x0000000000f00947 */ /* 0x000fea0003800000 */
[----:B------:R-:W1:Y:S01]  /*65a0*/  LDCU UR9, c[0x0][0xb98] ;  /* 0x00017300ff0977ac */ /* 0x000e620008000800 */
[----:B------:R-:W2:Y:S01]  /*65b0*/  LDCU UR7, c[0x0][0xb88] ;  /* 0x00017100ff0777ac */ /* 0x000ea20008000800 */
[----:B------:R-:W3:Y:S01]  /*65c0*/  LDCU UR5, c[0x0][0xbdc] ;  /* 0x00017b80ff0577ac */ /* 0x000ee20008000800 */
[----:B------:R-:W-:-:S04]  /*65d0*/  UIADD3 UR11, UP0, UPT, -UR41, UR30, URZ ;  /* 0x0000001e290b7290 */ /* 0x000fc8000ff1e1ff */
[----:B------:R-:W-:-:S04]  /*65e0*/  UIADD3.X UR10, UPT, UPT, ~UR40, UR25, URZ, UP0, !UPT ;  /* 0x00000019280a7290 */ /* 0x000fc800087fe5ff */
[----:B-1----:R-:W-:Y:S01]  /*65f0*/  USHF.R.U32.HI UR8, URZ, UR9, UR10 ;  /* 0x00000009ff087299 */ /* 0x002fe2000801160a */
[--C-:B--2---:R-:W-:Y:S01]  /*6600*/  SHF.R.U32.HI R3, RZ, UR7, R13.reuse ;  /* 0x00000007ff037c19 */ /* 0x104fe2000801160d */
[----:B------:R-:W-:Y:S01]  /*6610*/  USHF.R.U64 UR11, UR11, UR9, UR10 ;  /* 0x000000090b0b7299 */ /* 0x000fe2000800120a */
[----:B------:R-:W-:Y:S01]  /*6620*/  SHF.R.U64 R18, R12, UR7, R13 ;  /* 0x000000070c127c19 */ /* 0x000fe2000800120d */
[----:B------:R-:W-:Y:S02]  /*6630*/  USHF.R.U32.HI UR6, URZ, UR7, UR8 ;  /* 0x00000007ff067299 */ /* 0x000fe40008011608 */
[----:B------:R-:W-:Y:S02]  /*6640*/  USHF.R.U64 UR8, UR11, UR7, UR8 ;  /* 0x000000070b087299 */ /* 0x000fe40008001208 */
[----:B---3--:R-:W-:Y:S02]  /*6650*/  USHF.R.U32.HI UR4, URZ, UR5, UR6 ;  /* 0x00000005ff047299 */ /* 0x008fe40008011606 */
[----:B------:R-:W-:-:S04]  /*6660*/  USHF.R.U64 UR5, UR8, UR5, UR6 ;  /* 0x0000000508057299 */ /* 0x000fc80008001206 */
[----:B------:R-:W-:-:S04]  /*6670*/  LOP3.LUT R2, R3, UR4, RZ, 0xfc, !PT ;  /* 0x0000000403027c12 */ /* 0x000fc8000f8efcff */
[----:B------:R-:W-:-:S13]  /*6680*/  ISETP.NE.U32.AND P0, PT, R2, RZ, PT ;  /* 0x000000ff0200720c */ /* 0x000fda0003f05070 */
[----:B------:R-:W-:Y:S05]  /*6690*/  @P0 BRA `(.L_x_65) ;  /* 0x0000000000540947 */ /* 0x000fea0003800000 */
[----:B------:R-:W1:Y:S01]  /*66a0*/  I2F.U32.RP R15, R18 ;  /* 0x00000012000f7306 */ /* 0x000e620000209000 */
[----:B------:R-:W-:-:S07]  /*66b0*/  ISETP.NE.U32.AND P1, PT, R18, RZ, PT ;  /* 0x000000ff1200720c */ /* 0x000fce0003f25070 */
[----:B-1----:R-:W1:Y:S02]  /*66c0*/  MUFU.RCP R10, R15 ;  /* 0x0000000f000a7308 */ /* 0x002e640000001000 */
[----:B-1----:R-:W-:-:S06]  /*66d0*/  IADD3 R10, PT, PT, R10, 0xffffffe, RZ ;  /* 0x0ffffffe0a0a7810 */ /* 0x002fcc0007ffe0ff */
[----:B------:R1:W2:Y:S02]  /*66e0*/  F2I.FTZ.U32.TRUNC.NTZ R11, R10 ;  /* 0x0000000a000b7305 */ /* 0x0002a4000021f000 */
[----:B-1----:R-:W-:Y:S02]  /*66f0*/  HFMA2 R10, -RZ, RZ, 0, 0 ;  /* 0x00000000ff0a7431 */ /* 0x002fe400000001ff */
[----:B--2---:R-:W-:-:S04]  /*6700*/  IMAD.MOV R2, RZ, RZ, -R11 ;  /* 0x000000ffff027224 */ /* 0x004fc800078e0a0b */
[----:B------:R-:W-:-:S04]  /*6710*/  IMAD R2, R2, R18, RZ ;  /* 0x0000001202027224 */ /* 0x000fc800078e02ff */
[----:B------:R-:W-:-:S06]  /*6720*/  IMAD.HI.U32 R2, R11, R2, R10 ;  /* 0x000000020b027227 */ /* 0x000fcc00078e000a */
[----:B------:R-:W-:-:S04]  /*6730*/  IMAD.HI.U32 R20, R2, UR5, RZ ;  /* 0x0000000502147c27 */ /* 0x000fc8000f8e00ff */
[----:B------:R-:W-:-:S04]  /*6740*/  IMAD.MOV R3, RZ, RZ, -R20 ;  /* 0x000000ffff037224 */ /* 0x000fc800078e0a14 */
[----:B------:R-:W-:-:S05]  /*6750*/  IMAD R3, R18, R3, UR5 ;  /* 0x0000000512037e24 */ /* 0x000fca000f8e0203 */
[----:B------:R-:W-:-:S13]  /*6760*/  ISETP.GE.U32.AND P0, PT, R3, R18, PT ;  /* 0x000000120300720c */ /* 0x000fda0003f06070 */
[----:B------:R-:W-:Y:S01]  /*6770*/  @P0 IADD3 R3, PT, PT, R3, -R18, RZ ;  /* 0x8000001203030210 */ /* 0x000fe20007ffe0ff */
[----:B------:R-:W-:-:S03]  /*6780*/  @P0 VIADD R20, R20, 0x1 ;  /* 0x0000000114140836 */ /* 0x000fc60000000000 */
[----:B------:R-:W-:-:S13]  /*6790*/  ISETP.GE.U32.AND P2, PT, R3, R18, PT ;  /* 0x000000120300720c */ /* 0x000fda0003f46070 */
[----:B------:R-:W-:Y:S02]  /*67a0*/  @P2 IADD3 R20, PT, PT, R20, 0x1, RZ ;  /* 0x0000000114142810 */ /* 0x000fe40007ffe0ff */
[----:B------:R-:W-:-:S04]  /*67b0*/  @!P1 LOP3.LUT R20, RZ, R18, RZ, 0x33, !PT ;  /* 0x00000012ff149212 */ /* 0x000fc800078e33ff */
[----:B------:R-:W-:-:S05]  /*67c0*/  IADD3 R15, PT, PT, -R20, RZ, RZ ;  /* 0x000000ff140f7210 */ /* 0x000fca0007ffe1ff */
[----:B------:R-:W-:Y:S01]  /*67d0*/  IMAD R15, R18, R15, UR5 ;  /* 0x00000005120f7e24 */ /* 0x000fe2000f8e020f */
[----:B------:R-:W-:Y:S06]  /*67e0*/  BRA `(.L_x_66) ;  /* 0x0000000000187947 */ /* 0x000fec0003800000 */
.L_x_65:
[----:B------:R-:W-:Y:S01]  /*67f0*/  IMAD.U32 R19, RZ, RZ, UR5 ;  /* 0x00000005ff137e24 */ /* 0x000fe2000f8e00ff */
[----:B------:R-:W-:Y:S02]  /*6800*/  MOV R15, UR4 ;  /* 0x00000004000f7c02 */ /* 0x000fe40008000f00 */
[----:B------:R-:W-:Y:S02]  /*6810*/  MOV R2, 0x6830 ;  /* 0x0000683000027802 */ /* 0x000fe40000000f00 */
[----:B-----5:R-:W-:Y:S05]  /*6820*/  CALL.REL.NOINC `(.L_x_67) ;  /* 0x000000b4009c7944 */ /* 0x020fea0003c00000 */
[----:B------:R-:W-:-:S05]  /*6830*/  IADD3 R15, PT, PT, -R20, RZ, RZ ;  /* 0x000000ff140f7210 */ /* 0x000fca0007ffe1ff */
[----:B------:R-:W-:-:S07]  /*6840*/  IMAD R15, R18, R15, UR5 ;  /* 0x00000005120f7e24 */ /* 0x000fce000f8e020f */
.L_x_66:
[----:B------:R-:W1:Y:S01]  /*6850*/  LDC R11, c[0x0][0xbdc] ;  /* 0x0002f700ff0b7b82 */ /* 0x000e620000000800 */
[----:B------:R-:W-:Y:S01]  /*6860*/  ULOP3.LUT UR8, UR8, UR12, URZ, 0xc0, !UPT ;  /* 0x0000000c08087292 */ /* 0x000fe2000f8ec0ff */
[----:B------:R-:W-:Y:S01]  /*6870*/  PLOP3.LUT P1, PT, PT, PT, PT, 0x8, 0x80 ;  /* 0x000000000080781c */ /* 0x000fe20003f2e170 */
[----:B------:R-:W-:-:S05]  /*6880*/  ULOP3.LUT UR11, UR18, UR11, URZ, 0xc0, !UPT ;  /* 0x0000000b120b7292 */ /* 0x000fca000f8ec0ff */
[----:B------:R-:W2:Y:S08]  /*6890*/  LDC R2, c[0x0][0xb80] ;  /* 0x0002e000ff027b82 */ /* 0x000eb00000000800 */
[----:B------:R-:W3:Y:S08]  /*68a0*/  LDC R3, c[0x0][0xb90] ;  /* 0x0002e400ff037b82 */ /* 0x000ef00000000800 */
[----:B------:R-:W4:Y:S01]  /*68b0*/  LDC R10, c[0x0][0xbe0] ;  /* 0x0002f800ff0a7b82 */ /* 0x000f220000000800 */
[----:B-1----:R-:W-:-:S05]  /*68c0*/  SHF.L.U32 R11, R20, R11, RZ ;  /* 0x0000000b140b7219 */ /* 0x002fca00000006ff */
[----:B------:R-:W-:Y:S01]  /*68d0*/  VIADD R18, R11, UR8 ;  /* 0x000000080b127c36 */ /* 0x000fe20008000000 */
[----:B------:R-:W-:Y:S01]  /*68e0*/  P2R R11, PR, RZ, 0x2 ;  /* 0x00000002ff0b7803 */ /* 0x000fe20000000000 */
[----:B--2---:R-:W-:Y:S02]  /*68f0*/  IMAD R15, R15, R2, UR11 ;  /* 0x0000000b0f0f7e24 */ /* 0x004fe4000f8e0202 */
[----:B---3--:R-:W-:Y:S02]  /*6900*/  IMAD R18, R18, R3, UR38 ;  /* 0x0000002612127e24 */ /* 0x008fe4000f8e0203 */
[----:B------:R-:W-:Y:S01]  /*6910*/  IMAD.MOV.U32 R3, RZ, RZ, 0x1 ;  /* 0x00000001ff037424 */ /* 0x000fe200078e00ff */
[----:B----4-:R-:W-:Y:S01]  /*6920*/  ISETP.NE.AND P0, PT, R10, 0x1, PT ;  /* 0x000000010a00780c */ /* 0x010fe20003f05270 */
[----:B------:R-:W-:-:S03]  /*6930*/  IMAD.MOV.U32 R10, RZ, RZ, R14 ;  /* 0x000000ffff0a7224 */ /* 0x000fc600078e000e */
[----:B------:R-:W-:Y:S02]  /*6940*/  SEL R2, R18, R15, !P0 ;  /* 0x0000000f12027207 */ /* 0x000fe40004000000 */
[----:B------:R-:W-:Y:S02]  /*6950*/  SEL R18, R15, R18, !P0 ;  /* 0x000000120f127207 */ /* 0x000fe40004000000 */
.L_x_57:
[----:B------:R-:W-:-:S09]  /*6960*/  UISETP.NE.AND UP0, UPT, UR37, 0x1, UPT ;  /* 0x000000012500788c */ /* 0x000fd2000bf05270 */
[----:B------:R-:W-:Y:S05]  /*6970*/  BRA.U !UP0, `(.L_x_68) ;  /* 0x0000000108047547 */ /* 0x000fea000b800000 */
[----:B------:R-:W-:Y:S05]  /*6980*/  BPT.TRAP 0x1 ;  /* 0x000000040000795c */ /* 0x000fea0000300000 */
.L_x_68:
[----:B------:R-:W1:Y:S01]  /*6990*/  S2UR UR4, SR_CgaCtaId ;  /* 0x00000000000479c3 */ /* 0x000e620000008800 */
[----:B------:R-:W-:Y:S01]  /*69a0*/  UMOV UR5, 0x400 ;  /* 0x0000040000057882 */ /* 0x000fe20000000000 */
[----:B------:R-:W-:Y:S01]  /*69b0*/  SHF.L.U32 R15, R8, 0x1f, RZ ;  /* 0x0000001f080f7819 */ /* 0x000fe200000006ff */
[----:B------:R-:W-:Y:S01]  /*69c0*/  VIADD R19, R9, 0x1 ;  /* 0x0000000109137836 */ /* 0x000fe20000000000 */
[----:B------:R-:W-:Y:S01]  /*69d0*/  ISETP.NE.AND P1, PT, R23, R10, PT ;  /* 0x0000000a1700720c */ /* 0x000fe20003f25270 */
[----:B-1----:R-:W-:-:S04]  /*69e0*/  ULEA UR4, UR4, UR5, 0x18 ;  /* 0x0000000504047291 */ /* 0x002fc8000f8ec0ff */
[----:B------:R-:W-:-:S09]  /*69f0*/  ULEA UR4, UR19, UR4, 0x3 ;  /* 0x0000000413047291 */ /* 0x000fd2000f8e18ff */
[----:B------:R-:W1:Y:S02]  /*6a00*/  SYNCS.PHASECHK.TRANS64.TRYWAIT P0, [UR4+0xf0], R15 ;  /* 0x0000f00fff0075a7 */ /* 0x000e640008001104 */
[----:B-1----:R-:W-:Y:S05]  /*6a10*/  @!P0 BRA `(.L_x_69) ;  /* 0x000000a400108947 */ /* 0x002fea0003800000 */
.L_x_256:
[----:B------:R-:W-:Y:S01]  /*6a20*/  ELECT P0, URZ, PT ;  /* 0x0000000000ff782f */ /* 0x000fe20003800000 */
[----:B------:R-:W-:Y:S01]  /*6a30*/  @!P1 IMAD.MOV R19, RZ, RZ, R9 ;  /* 0x000000ffff139224 */ /* 0x000fe200078e0209 */
[----:B------:R-:W-:Y:S01]  /*6a40*/  BSSY.RECONVERGENT B0, `(.L_x_70) ;  /* 0x0000017000007945 */ /* 0x000fe20003800200 */
[----:B------:R-:W-:-:S03]  /*6a50*/  ISETP.NE.AND P2, PT, R11, RZ, PT ;  /* 0x000000ff0b00720c */ /* 0x000fc60003f45270 */
[----:B------:R-:W-:-:S07]  /*6a60*/  PRMT R9, R19, 0x7610, R9 ;  /* 0x0000761013097816 */ /* 0x000fce0000000009 */
[----:B------:R-:W-:Y:S05]  /*6a70*/  @!P0 BRA `(.L_x_71) ;  /* 0x00000000004c8947 */ /* 0x000fea0003800000 */
[----:B------:R-:W-:Y:S01]  /*6a80*/  PLOP3.LUT P0, PT, P1, P2, PT, 0x20, 0x2 ;  /* 0x000000000002781c */ /* 0x000fe20000f04470 */
[----:B------:R-:W-:Y:S01]  /*6a90*/  UIMAD UR5, UR19, 0x14, UR36 ;  /* 0x00000014130578a4 */ /* 0x000fe2000f8e0224 */
[----:B------:R-:W-:Y:S02]  /*6aa0*/  SEL R11, R9, RZ, !P2 ;  /* 0x000000ff090b7207 */ /* 0x000fe40005000000 */
[----:B-1----:R-:W-:-:S04]  /*6ab0*/  SEL R20, RZ, 0x1, !P0 ;  /* 0x00000001ff147807 */ /* 0x002fc80004000000 */
[----:B------:R-:W-:Y:S02]  /*6ac0*/  PRMT R11, R20, 0x5410, R11 ;  /* 0x00005410140b7816 */ /* 0x000fe4000000000b */
[----:B------:R1:W-:Y:S04]  /*6ad0*/  STS [UR5], R2 ;  /* 0x00000002ff007988 */ /* 0x0003e80008000805 */
[----:B------:R1:W-:Y:S04]  /*6ae0*/  STS [UR5+0x4], R18 ;  /* 0x00000412ff007988 */ /* 0x0003e80008000805 */
[----:B------:R1:W-:Y:S04]  /*6af0*/  STS [UR5+0xc], R3 ;  /* 0x00000c03ff007988 */ /* 0x0003e80008000805 */
[----:B------:R1:W-:Y:S04]  /*6b00*/  STS [UR5+0x10], R11 ;  /* 0x0000100bff007988 */ /* 0x0003e80008000805 */
[----:B------:R1:W-:Y:S01]  /*6b10*/  STS [UR5+0x8], R10 ;  /* 0x0000080aff007988 */ /* 0x0003e20008000805 */
[----:B------:R-:W-:Y:S01]  /*6b20*/  @!PT LDS RZ, [RZ] ;  /* 0x00000000fffff984 */ /* 0x000fe20000000800 */
[----:B------:R-:W-:Y:S01]  /*6b30*/  @!PT LDS RZ, [RZ] ;  /* 0x00000000fffff984 */ /* 0x000fe20000000800 */
[----:B------:R-:W-:Y:S01]  /*6b40*/  @!PT LDS RZ, [RZ] ;  /* 0x00000000fffff984 */ /* 0x000fe20000000800 */
[----:B------:R-:W-:Y:S01]  /*6b50*/  @!PT LDS RZ, [RZ] ;  /* 0x00000000fffff984 */ /* 0x000fe20000000800 */
[----:B------:R2:W-:Y:S06]  /*6b60*/  MEMBAR.ALL.CTA ;  /* 0x0000000000007992 */ /* 0x0005ec0000008000 */
[----:B--2---:R-:W2:Y:S01]  /*6b70*/  FENCE.VIEW.ASYNC.S ;  /* 0x00000000000073c6 */ /* 0x004ea20000000000 */
[----:B------:R-:W-:Y:S05]  /*6b80*/  BRA.U !UP0, `(.L_x_72) ;  /* 0x0000000108047547 */ /* 0x000fea000b800000 */
[----:B------:R-:W-:Y:S05]  /*6b90*/  BPT.TRAP 0x1 ;  /* 0x000000040000795c */ /* 0x000fea0000300000 */
.L_x_72:
[----:B--2---:R-:W-:Y:S01]  /*6ba0*/  SYNCS.ARRIVE.TRANS64.A1T0 RZ, [UR4+0xb0], RZ ;  /* 0x0000b0ffffff79a7 */ /* 0x004fe20008100004 */
.L_x_71:
[----:B------:R-:W-:Y:S05]  /*6bb0*/  BSYNC.RECONVERGENT B0 ;  /* 0x0000000000007941 */ /* 0x000fea0003800200 */
.L_x_70:
[----:B------:R-:W-:Y:S01]  /*6bc0*/  UIADD3 UR19, UPT, UPT, UR19, 0x1, URZ ;  /* 0x0000000113137890 */ /* 0x000fe2000fffe0ff */
[----:B------:R-:W-:-:S03]  /*6bd0*/  MOV R23, R10 ;  /* 0x0000000a00177202 */ /* 0x000fc60000000f00 */
[----:B------:R-:W-:-:S04]  /*6be0*/  UISETP.NE.AND UP0, UPT, UR19, 0x8, UPT ;  /* 0x000000081300788c */ /* 0x000fc8000bf05270 */
[----:B------:R-:W-:Y:S02]  /*6bf0*/  USEL UR4, URZ, 0x1, UP0 ;  /* 0x00000001ff047887 */ /* 0x000fe40008000000 */
[----:B------:R-:W-:-:S04]  /*6c00*/  USEL UR19, UR19, URZ, UP0 ;  /* 0x000000ff13137287 */ /* 0x000fc80008000000 */
[----:B------:R-:W-:Y:S01]  /*6c10*/  LOP3.LUT R8, R8, UR4, RZ, 0x3c, !PT ;  /* 0x0000000408087c12 */ /* 0x000fe2000f8e3cff */
[----:B------:R-:W-:Y:S07]  /*6c20*/  @!P2 BRA `(.L_x_73) ;  /* 0xffffffe40008a947 */ /* 0x000fee000383ffff */
[----:B------:R-:W-:Y:S01]  /*6c30*/  HFMA2 R9, -RZ, RZ, 0, 0 ;  /* 0x00000000ff097431 */ /* 0x000fe200000001ff */
[----:B-1----:R-:W-:Y:S02]  /*6c40*/  PRMT R11, RZ, 0x7610, R11 ;  /* 0x00007610ff0b7816 */ /* 0x002fe4000000000b */
.L_x_89:
[----:B-1----:R-:W1:Y:S01]  /*6c50*/  LDC.64 R2, c[0x0][0xbd0] ;  /* 0x0002f400ff027b82 */ /* 0x002e620000000a00 */
[----:B------:R-:W-:Y:S01]  /*6c60*/  UIADD3 UR30, UP0, UPT, UR30, UR34, URZ ;  /* 0x000000221e1e7290 */ /* 0x000fe2000ff1e0ff */
[----:B------:R-:W-:Y:S01]  /*6c70*/  ISETP.NE.AND P1, PT, RZ, UR17, PT ;  /* 0x00000011ff007c0c */ /* 0x000fe2000bf25270 */
[----:B------:R-:W-:Y:S01]  /*6c80*/  IMAD.MOV.U32 R23, RZ, RZ, RZ ;  /* 0x000000ffff177224 */ /* 0x000fe200078e00ff */
[----:B------:R-:W-:Y:S01]  /*6c90*/  PLOP3.LUT P2, PT, PT, PT, PT, 0x80, 0x8 ;  /* 0x000000000008781c */ /* 0x000fe20003f4f070 */
[----:B------:R-:W-:Y:S01]  /*6ca0*/  UIADD3.X UR25, UPT, UPT, UR25, UR31, URZ, UP0, !UPT ;  /* 0x0000001f19197290 */ /* 0x000fe200087fe4ff */
[----:B------:R-:W-:Y:S02]  /*6cb0*/  IMAD.MOV.U32 R22, RZ, RZ, -0x1 ;  /* 0xffffffffff167424 */ /* 0x000fe400078e00ff */
[----:B------:R-:W-:Y:S01]  /*6cc0*/  P2R R24, PR, RZ, 0x4 ;  /* 0x00000004ff187803 */ /* 0x000fe20000000000 */
[----:B------:R-:W-:Y:S01]  /*6cd0*/  IMAD.MOV.U32 R15, RZ, RZ, -0x1 ;  /* 0xffffffffff0f7424 */ /* 0x000fe200078e00ff */
[----:B-1----:R-:W-:Y:S01]  /*6ce0*/  ISETP.LE.U32.AND P0, PT, R2, UR30, PT ;  /* 0x0000001e02007c0c */ /* 0x002fe2000bf03070 */
[----:B------:R-:W-:-:S05]  /*6cf0*/  IMAD.U32 R2, RZ, RZ, UR25 ;  /* 0x00000019ff027e24 */ /* 0x000fca000f8e00ff */
[----:B------:R-:W-:Y:S01]  /*6d00*/  ISETP.GE.U32.AND.EX P0, PT, R2, R3, PT, P0 ;  /* 0x000000030200720c */ /* 0x000fe20003f06100 */
[----:B------:R-:W-:-:S12]  /*6d10*/  IMAD.MOV.U32 R3, RZ, RZ, -0x1 ;  /* 0xffffffffff037424 */ /* 0x000fd800078e00ff */
[----:B----4-:R-:W-:Y:S05]  /*6d20*/  @P0 BRA P1, `(.L_x_74) ;  /* 0x0000001800080947 */ /* 0x010fea0000800000 */
        /* <DEDUP_REMOVED lines=8> */
[----:B-----5:R-:W-:Y:S01]  /*6db0*/  MOV R16, R5 ;  /* 0x0000000500107202 */ /* 0x020fe20000000f00 */
        /* <DEDUP_REMOVED lines=14> */
[----:B-1----:R-:W-:Y:S02]  /*6ea0*/  IABS R3, R0 ;  /* 0x0000000000037213 */ /* 0x002fe40000000000 */
[----:B------:R-:W1:Y:S01]  /*6eb0*/  I2F.RP R26, R12 ;  /* 0x0000000c001a7306 */ /* 0x000e620000209400 */
[----:B------:R-:W3:Y:S01]  /*6ec0*/  LDCU.128 UR4, c[0x0][0xbc0] ;  /* 0x00017800ff0477ac */ /* 0x000ee20008000c00 */
[C---:B------:R-:W-:Y:S02]  /*6ed0*/  IADD3 R14, P0, PT, R16.reuse, UR16, RZ ;  /* 0x00000010100e7c10 */ /* 0x040fe4000ff1e0ff */
[----:B------:R-:W-:Y:S01]  /*6ee0*/  IADD3 R18, P2, PT, R15, UR14, RZ ;  /* 0x0000000e0f127c10 */ /* 0x000fe2000ff5e0ff */
[----:B------:R-:W4:Y:S01]  /*6ef0*/  LDCU.64 UR10, c[0x0][0xba8] ;  /* 0x00017500ff0a77ac */ /* 0x000f220008000a00 */
[----:B------:R-:W-:-:S02]  /*6f00*/  LEA.HI.X.SX32 R13, R16, UR15, 0x1, P0 ;  /* 0x0000000f100d7c11 */ /* 0x000fc400080f0eff */
[----:B------:R-:W4:Y:S01]  /*6f10*/  I2F.RP R2, R3 ;  /* 0x0000000300027306 */ /* 0x000f220000209400 */
[----:B------:R-:W-:Y:S02]  /*6f20*/  LEA.HI.X.SX32 R17, R15, UR13, 0x1, P2 ;  /* 0x0000000d0f117c11 */ /* 0x000fe400090f0eff */
[----:B--2---:R-:W-:-:S05]  /*6f30*/  IADD3 R16, P0, PT, R14, UR9, RZ ;  /* 0x000000090e107c10 */ /* 0x004fca000ff1e0ff */
[----:B-1----:R-:W1:Y:S01]  /*6f40*/  MUFU.RCP R26, R26 ;  /* 0x0000001a001a7308 */ /* 0x002e620000001000 */
[----:B---3--:R-:W-:Y:S01]  /*6f50*/  IADD3 R20, P1, PT, R18, UR7, RZ ;  /* 0x0000000712147c10 */ /* 0x008fe2000ff3e0ff */
[----:B------:R-:W-:Y:S02]  /*6f60*/  IMAD.X R15, RZ, RZ, R13, P0 ;  /* 0x000000ffff0f7224 */ /* 0x000fe400000e060d */
[----:B----4-:R-:W-:-:S04]  /*6f70*/  IMAD.WIDE.U32 R36, R16, UR10, RZ ;  /* 0x0000000a10247c25 */ /* 0x010fc8000f8e00ff */
[----:B------:R-:W2:Y:S01]  /*6f80*/  MUFU.RCP R2, R2 ;  /* 0x0000000200027308 */ /* 0x000ea20000001000 */
[----:B------:R-:W-:Y:S02]  /*6f90*/  IMAD.X R19, RZ, RZ, R17, P1 ;  /* 0x000000ffff137224 */ /* 0x000fe400008e0611 */
[----:B------:R-:W-:-:S04]  /*6fa0*/  IMAD.WIDE.U32 R30, R15, UR10, RZ ;  /* 0x0000000a0f1e7c25 */ /* 0x000fc8000f8e00ff */
[----:B------:R-:W-:-:S04]  /*6fb0*/  IMAD.WIDE.U32 R28, R19, UR4, RZ ;  /* 0x00000004131c7c25 */ /* 0x000fc8000f8e00ff */
[----:B------:R-:W-:-:S04]  /*6fc0*/  IMAD.WIDE.U32 R30, P1, R16, UR11, R30 ;  /* 0x0000000b101e7c25 */ /* 0x000fc8000f82001e */
[----:B-1----:R-:W-:Y:S02]  /*6fd0*/  VIADD R26, R26, 0xffffffe ;  /* 0x0ffffffe1a1a7836 */ /* 0x002fe40000000000 */
[C---:B------:R-:W-:Y:S02]  /*6fe0*/  IMAD.WIDE.U32 R28, P0, R20.reuse, UR5, R28 ;  /* 0x00000005141c7c25 */ /* 0x040fe4000f80001c */
[----:B------:R-:W1:Y:S02]  /*6ff0*/  F2I.FTZ.U32.TRUNC.NTZ R27, R26 ;  /* 0x0000001a001b7305 */ /* 0x000e64000021f000 */
[----:B------:R-:W-:-:S04]  /*7000*/  IMAD.WIDE.U32 R38, R20, UR4, RZ ;  /* 0x0000000414267c25 */ /* 0x000fc8000f8e00ff */
[----:B------:R-:W-:Y:S01]  /*7010*/  IMAD.X R35, RZ, RZ, RZ, P1 ;  /* 0x000000ffff237224 */ /* 0x000fe200008e06ff */
[----:B------:R-:W-:Y:S01]  /*7020*/  IADD3 RZ, P1, PT, R37, R30, RZ ;  /* 0x0000001e25ff7210 */ /* 0x000fe20007f3e0ff */
[----:B--2---:R-:W-:Y:S01]  /*7030*/  VIADD R2, R2, 0xffffffe ;  /* 0x0ffffffe02027836 */ /* 0x004fe20000000000 */
[----:B------:R-:W-:Y:S01]  /*7040*/  IADD3 RZ, P2, PT, R39, R28, RZ ;  /* 0x0000001c27ff7210 */ /* 0x000fe20007f5e0ff */
[----:B------:R-:W-:Y:S02]  /*7050*/  IMAD.MOV.U32 R34, RZ, RZ, R31 ;  /* 0x000000ffff227224 */ /* 0x000fe400078e001f */
[----:B------:R-:W-:Y:S01]  /*7060*/  IMAD.X R33, RZ, RZ, RZ, P0 ;  /* 0x000000ffff217224 */ /* 0x000fe200000e06ff */
[----:B------:R-:W-:Y:S01]  /*7070*/  ISETP.NE.U32.AND P0, PT, RZ, UR10, PT ;  /* 0x0000000aff007c0c */ /* 0x000fe2000bf05070 */
[----:B------:R-:W-:Y:S02]  /*7080*/  IMAD.MOV.U32 R32, RZ, RZ, R29 ;  /* 0x000000ffff207224 */ /* 0x000fe400078e001d */
[----:B------:R-:W2:Y:S01]  /*7090*/  F2I.FTZ.U32.TRUNC.NTZ R29, R2 ;  /* 0x00000002001d7305 */ /* 0x000ea2000021f000 */
[----:B------:R-:W-:Y:S01]  /*70a0*/  IMAD.WIDE.U32.X R34, R15, UR11, R34, P1 ;  /* 0x0000000b0f227c25 */ /* 0x000fe200088e0422 */
[----:B------:R-:W-:-:S02]  /*70b0*/  ISETP.NE.U32.AND P1, PT, RZ, UR4, PT ;  /* 0x00000004ff007c0c */ /* 0x000fc4000bf25070 */
[----:B------:R-:W-:Y:S01]  /*70c0*/  ISETP.NE.AND.EX P0, PT, RZ, UR11, PT, P0 ;  /* 0x0000000bff007c0c */ /* 0x000fe2000bf05300 */
[----:B------:R-:W-:Y:S01]  /*70d0*/  IMAD.WIDE.U32.X R32, R19, UR5, R32, P2 ;  /* 0x0000000513207c25 */ /* 0x000fe200090e0420 */
[----:B------:R-:W-:Y:S02]  /*70e0*/  ISETP.NE.AND.EX P1, PT, RZ, UR5, PT, P1 ;  /* 0x00000005ff007c0c */ /* 0x000fe4000bf25310 */
[----:B------:R-:W-:Y:S01]  /*70f0*/  SEL R14, R14, R34, !P0 ;  /* 0x000000220e0e7207 */ /* 0x000fe20004000000 */
[----:B-1----:R-:W-:Y:S01]  /*7100*/  IMAD.MOV R16, RZ, RZ, -R27 ;  /* 0x000000ffff107224 */ /* 0x002fe200078e0a1b */
[----:B------:R-:W-:Y:S01]  /*7110*/  SEL R13, R13, R35, !P0 ;  /* 0x000000230d0d7207 */ /* 0x000fe20004000000 */
[----:B------:R-:W-:Y:S01]  /*7120*/  IMAD.MOV.U32 R26, RZ, RZ, RZ ;  /* 0x000000ffff1a7224 */ /* 0x000fe200078e00ff */
[----:B------:R-:W-:Y:S01]  /*7130*/  SEL R18, R18, R32, !P1 ;  /* 0x0000002012127207 */ /* 0x000fe20004800000 */
[----:B------:R-:W-:Y:S01]  /*7140*/  IMAD R15, R16, R12, RZ ;  /* 0x0000000c100f7224 */ /* 0x000fe200078e02ff */
[----:B------:R-:W-:Y:S01]  /*7150*/  SEL R17, R17, R33, !P1 ;  /* 0x0000002111117207 */ /* 0x000fe20004800000 */
[----:B--2---:R-:W-:Y:S01]  /*7160*/  IMAD.MOV R20, RZ, RZ, -R29 ;  /* 0x000000ffff147224 */ /* 0x004fe200078e0a1d */
[----:B------:R-:W-:Y:S01]  /*7170*/  SHF.R.U64 R13, R14, UR8, R13 ;  /* 0x000000080e0d7c19 */ /* 0x000fe2000800120d */
[----:B------:R-:W-:Y:S01]  /*7180*/  IMAD.HI.U32 R15, R27, R15, R26 ;  /* 0x0000000f1b0f7227 */ /* 0x000fe200078e001a */
[----:B------:R-:W-:-:S02]  /*7190*/  SHF.R.U64 R17, R18, UR6, R17 ;  /* 0x0000000612117c19 */ /* 0x000fc40008001211 */
[----:B------:R-:W-:Y:S01]  /*71a0*/  IADD3 R19, PT, PT, R4, -0x1, R13 ;  /* 0xffffffff04137810 */ /* 0x000fe20007ffe00d */
[----:B------:R-:W-:Y:S01]  /*71b0*/  IMAD.MOV.U32 R28, RZ, RZ, RZ ;  /* 0x000000ffff1c7224 */ /* 0x000fe200078e00ff */
[----:B------:R-:W-:Y:S01]  /*71c0*/  IADD3 R18, PT, PT, R0, -0x1, R17 ;  /* 0xffffffff00127810 */ /* 0x000fe20007ffe011 */
[----:B------:R-:W-:Y:S01]  /*71d0*/  IMAD R17, R20, R3, RZ ;  /* 0x0000000314117224 */ /* 0x000fe200078e02ff */
[----:B------:R-:W-:Y:S02]  /*71e0*/  IABS R14, R4 ;  /* 0x00000004000e7213 */ /* 0x000fe40000000000 */
[----:B------:R-:W-:Y:S01]  /*71f0*/  IABS R16, R19 ;  /* 0x0000001300107213 */ /* 0x000fe20000000000 */
[----:B------:R-:W-:Y:S01]  /*7200*/  IMAD.HI.U32 R17, R29, R17, R28 ;  /* 0x000000111d117227 */ /* 0x000fe200078e001c */
[----:B------:R-:W-:Y:S02]  /*7210*/  IABS R2, R0 ;  /* 0x0000000000027213 */ /* 0x000fe40000000000 */
[----:B------:R-:W-:Y:S01]  /*7220*/  IABS R13, R18 ;  /* 0x00000012000d7213 */ /* 0x000fe20000000000 */
[----:B------:R-:W-:Y:S01]  /*7230*/  IMAD.MOV R14, RZ, RZ, -R14 ;  /* 0x000000ffff0e7224 */ /* 0x000fe200078e0a0e */
        /* <DEDUP_REMOVED lines=29> */
.L_x_77:
[----:B------:R-:W-:Y:S05]  /*7410*/  BSYNC.RECONVERGENT B0 ;  /* 0x0000000000007941 */ /* 0x000fea0003800200 */
.L_x_76:
[----:B-1----:R-:W1:Y:S01]  /*7420*/  SHFL.UP PT, R3, R18, 0x1, RZ ;  /* 0x0420000012037989 */ /* 0x002e6200000e00ff */
[C---:B------:R-:W-:Y:S02]  /*7430*/  ISETP.NE.AND P5, PT, R7.reuse, RZ, PT ;  /* 0x000000ff0700720c */ /* 0x040fe40003fa5270 */
[C---:B------:R-:W-:Y:S01]  /*7440*/  ISETP.GE.U32.AND P4, PT, R7.reuse, 0x2, PT ;  /* 0x000000020700780c */ /* 0x040fe20003f86070 */
[----:B------:R-:W2:Y:S01]  /*7450*/  SHFL.UP PT, R2, R17, 0x1, RZ ;  /* 0x0420000011027989 */ /* 0x000ea200000e00ff */
[C---:B------:R-:W-:Y:S02]  /*7460*/  ISETP.GE.U32.AND P1, PT, R7.reuse, 0x4, PT ;  /* 0x000000040700780c */ /* 0x040fe40003f26070 */
[C---:B------:R-:W-:Y:S02]  /*7470*/  ISETP.GE.U32.AND P2, PT, R7.reuse, 0x8, PT ;  /* 0x000000080700780c */ /* 0x040fe40003f46070 */
[----:B------:R-:W-:Y:S02]  /*7480*/  ISETP.GE.U32.AND P3, PT, R7, 0x10, PT ;  /* 0x000000100700780c */ /* 0x000fe40003f66070 */
[----:B-1----:R-:W-:-:S02]  /*7490*/  SEL R3, R3, RZ, P5 ;  /* 0x000000ff03037207 */ /* 0x002fc40002800000 */
[----:B--2---:R-:W-:Y:S02]  /*74a0*/  SEL R2, R2, RZ, P5 ;  /* 0x000000ff02027207 */ /* 0x004fe40002800000 */
[----:B------:R-:W-:-:S05]  /*74b0*/  IADD3 R3, P0, PT, R3, R18, RZ ;  /* 0x0000001203037210 */ /* 0x000fca0007f1e0ff */
[----:B------:R-:W-:Y:S01]  /*74c0*/  IMAD.X R2, R2, 0x1, R17, P0 ;  /* 0x0000000102027824 */ /* 0x000fe200000e0611 */
        /* <DEDUP_REMOVED lines=9> */
[----:B------:R-:W-:Y:S01]  /*7560*/  IADD3 R19, P0, PT, R19, R14, RZ ;  /* 0x0000000e13137210 */ /* 0x000fe20007f1e0ff */
[----:B------:R-:W-:Y:S01]  /*7570*/  IMAD.U32 R14, RZ, RZ, UR25 ;  /* 0x00000019ff0e7e24 */ /* 0x000fe2000f8e00ff */
        /* <DEDUP_REMOVED lines=14> */
[----:B------:R-:W-:-:S04]  /*7660*/  IADD3 R2, P0, PT, R15, UR41, RZ ;  /* 0x000000290f027c10 */ /* 0x000fc8000ff1e0ff */
        /* <DEDUP_REMOVED lines=12> */
.L_x_81:
[C---:B------:R-:W-:Y:S01]  /*7730*/  VIADD R14, R21.reuse, 0x40 ;  /* 0x00000040150e7836 */ /* 0x040fe20000000000 */
[----:B-----5:R-:W-:Y:S01]  /*7740*/  MOV R15, R5 ;  /* 0x00000005000f7202 */ /* 0x020fe20000000f00 */
[----:B------:R-:W-:-:S03]  /*7750*/  VIADD R21, R21, 0x20 ;  /* 0x0000002015157836 */ /* 0x000fc60000000000 */
[----:B------:R-:W-:Y:S01]  /*7760*/  ISETP.GE.AND P0, PT, R14, UR20, PT ;  /* 0x000000140e007c0c */ /* 0x000fe2000bf06270 */
[----:B------:R-:W-:-:S12]  /*7770*/  IMAD.MOV.U32 R14, RZ, RZ, R6 ;  /* 0x000000ffff0e7224 */ /* 0x000fd800078e0006 */
        /* <DEDUP_REMOVED lines=17> */
[----:B------:R-:W-:Y:S01]  /*7890*/  IADD3 R19, P0, PT, R17, UR7, RZ ;  /* 0x0000000711137c10 */ /* 0x000fe2000ff1e0ff */
[----:B------:R-:W-:-:S04]  /*78a0*/  IMAD.WIDE.U32 R34, R15, UR10, RZ ;  /* 0x0000000a0f227c25 */ /* 0x000fc8000f8e00ff */
[----:B------:R-:W-:-:S04]  /*78b0*/  IMAD.WIDE.U32 R32, R14, UR10, RZ ;  /* 0x0000000a0e207c25 */ /* 0x000fc8000f8e00ff */
[----:B------:R-:W-:Y:S02]  /*78c0*/  IMAD.X R18, RZ, RZ, R16, P0 ;  /* 0x000000ffff127224 */ /* 0x000fe400000e0610 */
[----:B------:R-:W-:-:S04]  /*78d0*/  IMAD.WIDE.U32 R32, P0, R15, UR11, R32 ;  /* 0x0000000b0f207c25 */ /* 0x000fc8000f800020 */
[----:B------:R-:W-:-:S04]  /*78e0*/  IMAD.WIDE.U32 R28, R18, UR4, RZ ;  /* 0x00000004121c7c25 */ /* 0x000fc8000f8e00ff */
[----:B------:R-:W-:Y:S02]  /*78f0*/  IMAD.X R31, RZ, RZ, RZ, P0 ;  /* 0x000000ffff1f7224 */ /* 0x000fe400000e06ff */
[----:B------:R-:W-:-:S04]  /*7900*/  IMAD.WIDE.U32 R28, P0, R19, UR5, R28 ;  /* 0x00000005131c7c25 */ /* 0x000fc8000f80001c */
[----:B-1----:R-:W-:Y:S01]  /*7910*/  IMAD.X R27, RZ, RZ, RZ, P0 ;  /* 0x000000ffff1b7224 */ /* 0x002fe200000e06ff */
[----:B------:R-:W-:Y:S01]  /*7920*/  IADD3 RZ, P0, PT, R35, R32, RZ ;  /* 0x0000002023ff7210 */ /* 0x000fe20007f1e0ff */
[----:B------:R-:W-:Y:S02]  /*7930*/  IMAD.MOV.U32 R30, RZ, RZ, R33 ;  /* 0x000000ffff1e7224 */ /* 0x000fe400078e0021 */
[----:B------:R-:W-:Y:S02]  /*7940*/  IMAD.MOV.U32 R26, RZ, RZ, R29 ;  /* 0x000000ffff1a7224 */ /* 0x000fe400078e001d */
[----:B------:R-:W-:-:S04]  /*7950*/  IMAD.WIDE.U32.X R14, R14, UR11, R30, P0 ;  /* 0x0000000b0e0e7c25 */ /* 0x000fc800080e041e */
[----:B------:R-:W-:-:S05]  /*7960*/  IMAD.WIDE.U32 R30, R19, UR4, RZ ;  /* 0x00000004131e7c25 */ /* 0x000fca000f8e00ff */
[----:B------:R-:W-:-:S05]  /*7970*/  IADD3 RZ, P0, PT, R31, R28, RZ ;  /* 0x0000001c1fff7210 */ /* 0x000fca0007f1e0ff */
        /* <DEDUP_REMOVED lines=8> */
[----:B------:R-:W-:-:S02]  /*7a00*/  IABS R12, R4 ;  /* 0x00000004000c7213 */ /* 0x000fc40000000000 */
[----:B------:R-:W-:Y:S02]  /*7a10*/  SEL R14, R16, R19, !P0 ;  /* 0x00000013100e7207 */ /* 0x000fe40004000000 */
[----:B------:R-:W-:Y:S01]  /*7a20*/  IABS R16, R4 ;  /* 0x0000000400107213 */ /* 0x000fe20000000000 */
[----:B------:R-:W-:Y:S01]  /*7a30*/  IMAD.MOV R12, RZ, RZ, -R12 ;  /* 0x000000ffff0c7224 */ /* 0x000fe200078e0a0c */
[----:B------:R-:W-:Y:S02]  /*7a40*/  SEL R17, R17, R18, !P0 ;  /* 0x0000001211117207 */ /* 0x000fe40004000000 */
[----:B------:R-:W1:Y:S01]  /*7a50*/  I2F.RP R19, R16 ;  /* 0x0000001000137306 */ /* 0x000e620000209400 */
[----:B------:R-:W-:Y:S02]  /*7a60*/  IADD3 R18, PT, PT, R4, -0x1, R13 ;  /* 0xffffffff04127810 */ /* 0x000fe40007ffe00d */
[----:B------:R-:W-:Y:S02]  /*7a70*/  SHF.R.U64 R17, R17, UR6, R14 ;  /* 0x0000000611117c19 */ /* 0x000fe4000800120e */
[----:B------:R-:W-:-:S02]  /*7a80*/  IABS R13, R18 ;  /* 0x00000012000d7213 */ /* 0x000fc40000000000 */
[----:B------:R-:W-:Y:S01]  /*7a90*/  IADD3 R17, PT, PT, R0, -0x1, R17 ;  /* 0xffffffff00117810 */ /* 0x000fe20007ffe011 */
[----:B-1----:R-:W1:Y:S02]  /*7aa0*/  MUFU.RCP R26, R19 ;  /* 0x00000013001a7308 */ /* 0x002e640000001000 */
[----:B-1----:R-:W-:-:S06]  /*7ab0*/  VIADD R26, R26, 0xffffffe ;  /* 0x0ffffffe1a1a7836 */ /* 0x002fcc0000000000 */
[----:B------:R-:W1:Y:S02]  /*7ac0*/  F2I.FTZ.U32.TRUNC.NTZ R27, R26 ;  /* 0x0000001a001b7305 */ /* 0x000e64000021f000 */
[----:B-1----:R-:W-:Y:S02]  /*7ad0*/  IMAD.MOV R15, RZ, RZ, -R27 ;  /* 0x000000ffff0f7224 */ /* 0x002fe400078e0a1b */
[----:B------:R-:W-:Y:S02]  /*7ae0*/  IMAD.MOV.U32 R26, RZ, RZ, RZ ;  /* 0x000000ffff1a7224 */ /* 0x000fe400078e00ff */
[----:B------:R-:W-:-:S04]  /*7af0*/  IMAD R15, R15, R16, RZ ;  /* 0x000000100f0f7224 */ /* 0x000fc800078e02ff */
[----:B------:R-:W-:-:S06]  /*7b00*/  IMAD.HI.U32 R15, R27, R15, R26 ;  /* 0x0000000f1b0f7227 */ /* 0x000fcc00078e001a */
[----:B------:R-:W-:-:S04]  /*7b10*/  IMAD.HI.U32 R15, R15, R13, RZ ;  /* 0x0000000d0f0f7227 */ /* 0x000fc800078e00ff */
[----:B------:R-:W-:Y:S01]  /*7b20*/  IMAD R19, R15, R12, R13 ;  /* 0x0000000c0f137224 */ /* 0x000fe200078e020d */
[----:B------:R-:W-:Y:S02]  /*7b30*/  IABS R15, R0 ;  /* 0x00000000000f7213 */ /* 0x000fe40000000000 */
[----:B------:R-:W-:Y:S02]  /*7b40*/  IABS R13, R17 ;  /* 0x00000011000d7213 */ /* 0x000fe40000000000 */
[----:B------:R-:W1:Y:S01]  /*7b50*/  I2F.RP R20, R15 ;  /* 0x0000000f00147306 */ /* 0x000e620000209400 */
[----:B------:R-:W-:-:S13]  /*7b60*/  ISETP.GT.U32.AND P0, PT, R16, R19, PT ;  /* 0x000000131000720c */ /* 0x000fda0003f04070 */
[----:B------:R-:W-:Y:S01]  /*7b70*/  @!P0 IMAD.IADD R19, R19, 0x1, -R16 ;  /* 0x0000000113138824 */ /* 0x000fe200078e0a10 */
[----:B-1----:R-:W1:Y:S02]  /*7b80*/  MUFU.RCP R26, R20 ;  /* 0x00000014001a7308 */ /* 0x002e640000001000 */
[----:B-1----:R-:W-:-:S06]  /*7b90*/  VIADD R26, R26, 0xffffffe ;  /* 0x0ffffffe1a1a7836 */ /* 0x002fcc0000000000 */
        /* <DEDUP_REMOVED lines=29> */
.L_x_80:
[----:B------:R-:W-:Y:S05]  /*7d70*/  BSYNC.RECONVERGENT B0 ;  /* 0x0000000000007941 */ /* 0x000fea0003800200 */
.L_x_79:
        /* <DEDUP_REMOVED lines=8> */
[----:B------:R-:W2:Y:S04]  /*7e00*/  SHFL.UP PT, R16, R15, 0x2, RZ ;  /* 0x044000000f107989 */ /* 0x000ea800000e00ff */
        /* <DEDUP_REMOVED lines=16> */
[----:B-1----:R-:W-:Y:S02]  /*7f10*/  IMAD.X R26, R15, 0x1, R20, P0 ;  /* 0x000000010f1a7824 */ /* 0x002fe400000e0614 */
[----:B------:R-:W1:Y:S01]  /*7f20*/  SHFL.UP PT, R15, R14, 0x10, RZ ;  /* 0x060000000e0f7989 */ /* 0x000e6200000e00ff */
[----:B------:R-:W-:-:S03]  /*7f30*/  IMAD.U32 R20, RZ, RZ, UR25 ;  /* 0x00000019ff147e24 */ /* 0x000fc6000f8e00ff */
        /* <DEDUP_REMOVED lines=12> */
.L_x_78:
        /* <DEDUP_REMOVED lines=14> */
[----:B------:R1:W4:Y:S04]  /*80e0*/  SHFL.IDX PT, R17, R17, R3, 0x1f ;  /* 0x00001f0311117589 */ /* 0x00032800000e0000 */
[----:B------:R1:W1:Y:S04]  /*80f0*/  SHFL.IDX PT, R16, R18, R3, 0x1f ;  /* 0x00001f0312107589 */ /* 0x00026800000e0000 */
[----:B------:R1:W1:Y:S01]  /*8100*/  SHFL.IDX PT, R12, R12, R3, 0x1f ;  /* 0x00001f030c0c7589 */ /* 0x00026200000e0000 */
[----:B--2---:R-:W-:-:S02]  /*8110*/  R2UR UR41, R2 ;  /* 0x00000000022972ca */ /* 0x004fc400000e0000 */
[----:B---3--:R-:W-:-:S15]  /*8120*/  R2UR UR40, R15 ;  /* 0x000000000f2872ca */ /* 0x008fde00000e0000 */
.L_x_75:
[----:B------:R-:W2:Y:S01]  /*8130*/  LDCU UR4, c[0x0][0xbe8] ;  /* 0x00017d00ff0477ac */ /* 0x000ea20008000800 */
[----:B------:R-:W-:Y:S01]  /*8140*/  IMAD.MOV.U32 R15, RZ, RZ, -0x1 ;  /* 0xffffffffff0f7424 */ /* 0x000fe200078e00ff */
[----:B-1----:R-:W-:Y:S02]  /*8150*/  MOV R3, 0xffffffff ;  /* 0xffffffff00037802 */ /* 0x002fe40000000f00 */
[----:B--2---:R-:W-:-:S13]  /*8160*/  ISETP.GE.AND P0, PT, R14, UR4, PT ;  /* 0x000000040e007c0c */ /* 0x004fda000bf06270 */
        /* <DEDUP_REMOVED lines=38> */
.L_x_82:
[----:B------:R-:W-:Y:S01]  /*83d0*/  IMAD.U32 R19, RZ, RZ, UR5 ;  /* 0x00000005ff137e24 */ /* 0x000fe2000f8e00ff */
[----:B------:R-:W-:Y:S02]  /*83e0*/  MOV R15, UR4 ;  /* 0x00000004000f7c02 */ /* 0x000fe40008000f00 */
[----:B------:R-:W-:Y:S02]  /*83f0*/  MOV R2, 0x8410 ;  /* 0x0000841000027802 */ /* 0x000fe40000000f00 */
[----:B----45:R-:W-:Y:S05]  /*8400*/  CALL.REL.NOINC `(.L_x_67) ;  /* 0x0000009800a47944 */ /* 0x030fea0003c00000 */
[----:B------:R-:W-:Y:S02]  /*8410*/  IADD3 R3, PT, PT, -R20, RZ, RZ ;  /* 0x000000ff14037210 */ /* 0x000fe40007ffe1ff */
[----:B------:R-:W-:-:S03]  /*8420*/  MOV R2, R20 ;  /* 0x0000001400027202 */ /* 0x000fc60000000f00 */
[----:B------:R-:W-:-:S07]  /*8430*/  IMAD R20, R18, R3, UR5 ;  /* 0x0000000512147e24 */ /* 0x000fce000f8e0203 */
.L_x_83:
[----:B------:R-:W1:Y:S01]  /*8440*/  LDC R19, c[0x0][0xbdc] ;  /* 0x0002f700ff137b82 */ /* 0x000e620000000800 */
[----:B------:R-:W-:Y:S01]  /*8450*/  ULOP3.LUT UR8, UR8, UR12, URZ, 0xc0, !UPT ;  /* 0x0000000c08087292 */ /* 0x000fe2000f8ec0ff */
[----:B------:R-:W-:Y:S01]  /*8460*/  PLOP3.LUT P1, PT, PT, PT, PT, 0x8, 0x80 ;  /* 0x000000000080781c */ /* 0x000fe20003f2e170 */
[----:B------:R-:W-:Y:S01]  /*8470*/  ULOP3.LUT UR11, UR18, UR11, URZ, 0xc0, !UPT ;  /* 0x0000000b120b7292 */ /* 0x000fe2000f8ec0ff */
[----:B------:R-:W-:Y:S02]  /*8480*/  IMAD.MOV.U32 R23, RZ, RZ, 0x1 ;  /* 0x00000001ff177424 */ /* 0x000fe400078e00ff */
[----:B------:R-:W-:Y:S02]  /*8490*/  P2R R24, PR, RZ, 0x2 ;  /* 0x00000002ff187803 */ /* 0x000fe40000000000 */
[----:B------:R-:W2:Y:S08]  /*84a0*/  LDC R3, c[0x0][0xb80] ;  /* 0x0002e000ff037b82 */ /* 0x000eb00000000800 */
[----:B------:R-:W3:Y:S08]  /*84b0*/  LDC R15, c[0x0][0xb90] ;  /* 0x0002e400ff0f7b82 */ /* 0x000ef00000000800 */
[----:B------:R-:W4:Y:S01]  /*84c0*/  LDC R18, c[0x0][0xbe0] ;  /* 0x0002f800ff127b82 */ /* 0x000f220000000800 */
[----:B-1----:R-:W-:-:S05]  /*84d0*/  SHF.L.U32 R2, R2, R19, RZ ;  /* 0x0000001302027219 */ /* 0x002fca00000006ff */
[----:B------:R-:W-:Y:S02]  /*84e0*/  VIADD R2, R2, UR8 ;  /* 0x0000000802027c36 */ /* 0x000fe40008000000 */
[----:B--2---:R-:W-:Y:S02]  /*84f0*/  IMAD R3, R20, R3, UR11 ;  /* 0x0000000b14037e24 */ /* 0x004fe4000f8e0203 */
[----:B---3--:R-:W-:Y:S01]  /*8500*/  IMAD R2, R2, R15, UR38 ;  /* 0x0000002602027e24 */ /* 0x008fe2000f8e020f */
[----:B----4-:R-:W-:-:S04]  /*8510*/  ISETP.NE.AND P0, PT, R18, 0x1, PT ;  /* 0x000000011200780c */ /* 0x010fc80003f05270 */
[----:B------:R-:W-:Y:S02]  /*8520*/  SEL R22, R2, R3, !P0 ;  /* 0x0000000302167207 */ /* 0x000fe40004000000 */
[----:B------:R-:W-:Y:S01]  /*8530*/  SEL R15, R3, R2, !P0 ;  /* 0x00000002030f7207 */ /* 0x000fe20004000000 */
[----:B------:R-:W-:Y:S02]  /*8540*/  IMAD.MOV.U32 R3, RZ, RZ, R14 ;  /* 0x000000ffff037224 */ /* 0x000fe400078e000e */
.L_x_74:
[----:B------:R-:W-:-:S09]  /*8550*/  UISETP.NE.AND UP0, UPT, UR37, 0x1, UPT ;  /* 0x000000012500788c */ /* 0x000fd2000bf05270 */
[----:B------:R-:W-:Y:S05]  /*8560*/  BRA.U !UP0, `(.L_x_84) ;  /* 0x0000000108047547 */ /* 0x000fea000b800000 */
[----:B------:R-:W-:Y:S05]  /*8570*/  BPT.TRAP 0x1 ;  /* 0x000000040000795c */ /* 0x000fea0000300000 */
.L_x_84:
[----:B------:R-:W1:Y:S01]  /*8580*/  S2UR UR4, SR_CgaCtaId ;  /* 0x00000000000479c3 */ /* 0x000e620000008800 */
[----:B------:R-:W-:Y:S01]  /*8590*/  UMOV UR5, 0x400 ;  /* 0x0000040000057882 */ /* 0x000fe20000000000 */
[----:B------:R-:W-:Y:S02]  /*85a0*/  SHF.L.U32 R2, R8, 0x1f, RZ ;  /* 0x0000001f08027819 */ /* 0x000fe400000006ff */
[----:B------:R-:W-:Y:S02]  /*85b0*/  ISETP.NE.AND P1, PT, R10, R3, PT ;  /* 0x000000030a00720c */ /* 0x000fe40003f25270 */
[----:B------:R-:W-:-:S04]  /*85c0*/  ISETP.NE.AND P2, PT, R24, RZ, PT ;  /* 0x000000ff1800720c */ /* 0x000fc80003f45270 */
[----:B------:R-:W-:Y:S01]  /*85d0*/  ISETP.NE.AND P2, PT, R10, R3, !P2 ;  /* 0x000000030a00720c */ /* 0x000fe20005745270 */
[----:B------:R-:W-:-:S06]  /*85e0*/  VIADD R10, R11, 0x1 ;  /* 0x000000010b0a7836 */ /* 0x000fcc0000000000 */
[----:B------:R-:W-:Y:S01]  /*85f0*/  @!P1 IMAD.MOV R10, RZ, RZ, R11 ;  /* 0x000000ffff0a9224 */ /* 0x000fe200078e020b */
[----:B-1----:R-:W-:-:S04]  /*8600*/  ULEA UR4, UR4, UR5, 0x18 ;  /* 0x0000000504047291 */ /* 0x002fc8000f8ec0ff */
[----:B------:R-:W-:-:S09]  /*8610*/  ULEA UR4, UR19, UR4, 0x3 ;  /* 0x0000000413047291 */ /* 0x000fd2000f8e18ff */
[----:B------:R-:W1:Y:S02]  /*8620*/  SYNCS.PHASECHK.TRANS64.TRYWAIT P0, [UR4+0xf0], R2 ;  /* 0x0000f002ff0075a7 */ /* 0x000e640008001104 */
[----:B-1----:R-:W-:Y:S05]  /*8630*/  @!P0 BRA `(.L_x_85) ;  /* 0x0000008800208947 */ /* 0x002fea0003800000 */
.L_x_258:
[----:B------:R-:W-:Y:S02]  /*8640*/  ELECT P0, URZ, PT ;  /* 0x0000000000ff782f */ /* 0x000fe40003800000 */
[----:B------:R-:W-:Y:S01]  /*8650*/  ISETP.NE.AND P1, PT, R24, RZ, PT ;  /* 0x000000ff1800720c */ /* 0x000fe20003f25270 */
[----:B------:R-:W-:Y:S03]  /*8660*/  BSSY.RECONVERGENT B0, `(.L_x_86) ;  /* 0x0000015000007945 */ /* 0x000fe60003800200 */
[----:B------:R-:W-:-:S04]  /*8670*/  SEL R10, R10, RZ, !P1 ;  /* 0x000000ff0a0a7207 */ /* 0x000fc80004800000 */
[----:B-1----:R-:W-:-:S03]  /*8680*/  PRMT R11, R10, 0x7610, R11 ;  /* 0x000076100a0b7816 */ /* 0x002fc6000000000b */
[----:B------:R-:W-:Y:S05]  /*8690*/  @!P0 BRA `(.L_x_87) ;  /* 0x0000000000448947 */ /* 0x000fea0003800000 */
[----:B------:R-:W-:Y:S01]  /*86a0*/  UIMAD UR5, UR19, 0x14, UR36 ;  /* 0x00000014130578a4 */ /* 0x000fe2000f8e0224 */
[----:B------:R-:W-:-:S04]  /*86b0*/  SEL R2, RZ, 0x1, !P2 ;  /* 0x00000001ff027807 */ /* 0x000fc80005000000 */
[----:B------:R-:W-:-:S04]  /*86c0*/  PRMT R2, R2, 0x5410, R11 ;  /* 0x0000541002027816 */ /* 0x000fc8000000000b */
        /* <DEDUP_REMOVED lines=13> */
.L_x_88:
[----:B--2---:R-:W-:Y:S01]  /*87a0*/  SYNCS.ARRIVE.TRANS64.A1T0 RZ, [UR4+0xb0], RZ ;  /* 0x0000b0ffffff79a7 */ /* 0x004fe20008100004 */
.L_x_87:
[----:B------:R-:W-:Y:S05]  /*87b0*/  BSYNC.RECONVERGENT B0 ;  /* 0x0000000000007941 */ /* 0x000fea0003800200 */
.L_x_86:
[----:B------:R-:W-:Y:S01]  /*87c0*/  UIADD3 UR19, UPT, UPT, UR19, 0x1, URZ ;  /* 0x0000000113137890 */ /* 0x000fe2000fffe0ff */
[----:B------:R-:W-:Y:S02]  /*87d0*/  VIADD R9, R9, 0x1 ;  /* 0x0000000109097836 */ /* 0x000fe40000000000 */
[----:B------:R-:W-:Y:S01]  /*87e0*/  IMAD.MOV.U32 R10, RZ, RZ, R3 ;  /* 0x000000ffff0a7224 */ /* 0x000fe200078e0003 */
[----:B------:R-:W-:Y:S02]  /*87f0*/  UISETP.NE.AND UP0, UPT, UR19, 0x8, UPT ;  /* 0x000000081300788c */ /* 0x000fe4000bf05270 */
[----:B------:R-:W-:Y:S02]  /*8800*/  ISETP.NE.AND P0, PT, R9, 0x4, PT ;  /* 0x000000040900780c */ /* 0x000fe40003f05270 */
[----:B------:R-:W-:Y:S02]  /*8810*/  USEL UR4, URZ, 0x1, UP0 ;  /* 0x00000001ff047887 */ /* 0x000fe40008000000 */
[----:B------:R-:W-:-:S04]  /*8820*/  USEL UR19, UR19, URZ, UP0 ;  /* 0x000000ff13137287 */ /* 0x000fc80008000000 */
[----:B------:R-:W-:-:S05]  /*8830*/  LOP3.LUT R8, R8, UR4, RZ, 0x3c, !PT ;  /* 0x0000000408087c12 */ /* 0x000fca000f8e3cff */
[----:B------:R-:W-:Y:S05]  /*8840*/  @!P0 EXIT ;  /* 0x000000000000894d */ /* 0x000fea0003800000 */
[----:B------:R-:W-:Y:S05]  /*8850*/  BRA `(.L_x_89) ;  /* 0xffffffe000fc7947 */ /* 0x000fea000383ffff */
.L_x_56:
[----:B------:R-:W-:-:S09]  /*8860*/  UISETP.NE.AND UP0, UPT, UR37, 0x3, UPT ;  /* 0x000000032500788c */ /* 0x000fd2000bf05270 */
[----:B------:R-:W-:Y:S05]  /*8870*/  BRA.U UP0, `(.L_x_90) ;  /* 0x0000001100cc7547 */ /* 0x000fea000b800000 */
[----:B------:R-:W-:-:S08]  /*8880*/  NOP ;  /* 0x0000000000007918 */ /* 0x000fd00000000000 */
[----:B----45:R-:W1:-:S00]  /*8890*/  USETMAXREG.DEALLOC.CTAPOOL 0x88 ;  /* 0x00000088000079c8 */ /* 0x030e4000080e0500 */
[----:B-1----:R-:W1:Y:S01]  /*88a0*/  LDC.64 R20, c[0x0][0x390] ;  /* 0x0000e400ff147b82 */ /* 0x002e620000000a00 */
[----:B------:R-:W-:Y:S02]  /*88b0*/  HFMA2 R17, -RZ, RZ, 0, 0 ;  /* 0x00000000ff117431 */ /* 0x000fe400000001ff */
[----:B------:R-:W-:Y:S01]  /*88c0*/  IMAD.MOV.U32 R18, RZ, RZ, 0x1 ;  /* 0x00000001ff127424 */ /* 0x000fe200078e00ff */
[----:B------:R-:W-:Y:S01]  /*88d0*/  PRMT R4, RZ, 0x7610, R4 ;  /* 0x00007610ff047816 */ /* 0x000fe20000000004 */
[----:B------:R-:W2:Y:S03]  /*88e0*/  LDCU UR26, c[0x0][0x880] ;  /* 0x00011000ff1a77ac */ /* 0x000ea60008000800 */
[----:B------:R-:W3:Y:S01]  /*88f0*/  LDC.64 R10, c[0x0][0xb08] ;  /* 0x0002c200ff0a7b82 */ /* 0x000ee20000000a00 */
[----:B------:R-:W4:Y:S01]  /*8900*/  LDCU.64 UR6, c[0x0][0x888] ;  /* 0x00011100ff0677ac */ /* 0x000f220008000a00 */
[----:B------:R-:W-:Y:S01]  /*8910*/  UPLOP3.LUT UP1, UPT, UPT, UPT, UPT, 0x40, 0x4 ;  /* 0x000000000004789c */ /* 0x000fe20003f2e870 */
[----:B------:R-:W-:-:S05]  /*8920*/  UMOV UR5, URZ ;  /* 0x000000ff00057c82 */ /* 0x000fca0008000000 */
[----:B------:R-:W1:Y:S08]  /*8930*/  LDC.64 R8, c[0x0][0xb10] ;  /* 0x0002c400ff087b82 */ /* 0x000e700000000a00 */
[----:B--2---:R-:W1:Y:S02]  /*8940*/  LDC.64 R2, c[0x0][0x890] ;  /* 0x00022400ff027b82 */ /* 0x004e640000000a00 */
.L_x_124:
[----:B------:R-:W-:Y:S04]  /*8950*/  LOP3.LUT R0, R4, 0xffff, RZ, 0xc0, !PT ;  /* 0x0000ffff04007812 */ /* 0x000fe800078ec0ff */
[----:B------:R-:W-:Y:S04]  /*8960*/  SHF.R.U32.HI R0, RZ, 0x1, R0 ;  /* 0x00000001ff007819 */ /* 0x000fe80000011600 */
[----:B------:R-:W-:Y:S05]  /*8970*/  LOP3.LUT R0, R0, 0xffff, RZ, 0xc0, !PT ;  /* 0x0000ffff00007812 */ /* 0x000fea00078ec0ff */
[----:B------:R-:W-:Y:S05]  /*8980*/  IMAD R0, R0, 0x4925, RZ ;  /* 0x0000492500007824 */ /* 0x000fea00078e02ff */
[----:B------:R-:W-:Y:S04]  /*8990*/  SHF.R.U32.HI R0, RZ, 0x11, R0 ;  /* 0x00000011ff007819 */ /* 0x000fe80000011600 */
[----:B------:R-:W-:Y:S05]  /*89a0*/  PRMT R0, R0, 0x9910, RZ ;  /* 0x0000991000007816 */ /* 0x000fea00000000ff */
[----:B------:R-:W-:Y:S04]  /*89b0*/  IMAD R0, R0, 0xe, RZ ;  /* 0x0000000e00007824 */ /* 0x000fe800078e02ff */
[----:B------:R-:W-:Y:S05]  /*89c0*/  IMAD.MOV R0, RZ, RZ, -R0 ;  /* 0x000000ffff007224 */ /* 0x000fea00078e0a00 */
[----:B------:R-:W-:Y:S05]  /*89d0*/  PRMT R5, R0, 0x7710, RZ ;  /* 0x0000771000057816 */ /* 0x000fea00000000ff */
[----:B------:R-:W-:Y:S05]  /*89e0*/  IMAD.IADD R5, R5, 0x1, R4 ;  /* 0x0000000105057824 */ /* 0x000fea00078e0204 */
[----:B------:R-:W-:Y:S11]  /*89f0*/  R2UR UR4, R5 ;  /* 0x00000000050472ca */ /* 0x000ff600000e0000 */
[----:B------:R-:W-:Y:S02]  /*8a00*/  @!UPT UIADD3 URZ, UPT, UPT, URZ, URZ, URZ ;  /* 0x000000fffffff290 */ /* 0x000fe4000fffe0ff */
[----:B------:R-:W-:Y:S06]  /*8a10*/  ULOP3.LUT UR4, UR4, 0xffff, URZ, 0xc0, !UPT ;  /* 0x0000ffff04047892 */ /* 0x000fec000f8ec0ff */
[----:B------:R-:W-:Y:S02]  /*8a20*/  IMAD.U32 R4, RZ, RZ, UR4 ;  /* 0x00000004ff047e24 */ /* 0x000fe4000f8e00ff */
[----:B------:R-:W-:Y:S03]  /*8a30*/  IMAD.U32 R0, RZ, RZ, UR4 ;  /* 0x00000004ff007e24 */ /* 0x000fe6000f8e00ff */
[----:B------:R-:W-:Y:S04]  /*8a40*/  LEA R4, P0, R4, UR22, 0x7 ;  /* 0x0000001604047c11 */ /* 0x000fe8000f8038ff */
[----:B------:R-:W-:Y:S02]  /*8a50*/  LEA.HI.X R5, R0, UR23, RZ, 0x7, P0 ;  /* 0x0000001700057c11 */ /* 0x000fe400080f3cff */
[----:B------:R-:W-:Y:S02]  /*8a60*/  R2UR UR28, R4 ;  /* 0x00000000041c72ca */ /* 0x000fe400000e0000 */
[----:B------:R-:W-:Y:S01]  /*8a70*/  R2UR UR29, R5 ;  /* 0x00000000051d72ca */ /* 0x000fe200000e0000 */
[----:B------:R-:W-:Y:S03]  /*8a80*/  @!UPT UIADD3 URZ, UPT, UPT, URZ, URZ, URZ ;  /* 0x000000fffffff290 */ /* 0x000fe6000fffe0ff */
[----:B------:R-:W-:Y:S11]  /*8a90*/  BRA.U UP1, `(.L_x_91) ;  /* 0x0000000501107547 */ /* 0x000ff6000b800000 */
[----:B------:R-:W2:Y:S01]  /*8aa0*/  S2R R0, SR_LANEID ;  /* 0x0000000000007919 */ /* 0x000ea20000000000 */
[----:B------:R-:W-:Y:S02]  /*8ab0*/  MOV R4, 0x400 ;  /* 0x0000040000047802 */ /* 0x000fe40000000f00 */
[----:B------:R-:W-:Y:S01]  /*8ac0*/  ELECT P0, URZ, PT ;  /* 0x0000000000ff782f */ /* 0x000fe20003800000 */
[----:B------:R-:W-:Y:S01]  /*8ad0*/  BSSY.RECONVERGENT B0, `(.L_x_92) ;  /* 0x0000037000007945 */ /* 0x000fe20003800200 */
[----:B------:R-:W5:Y:S02]  /*8ae0*/  S2R R15, SR_CgaCtaId ;  /* 0x00000000000f7919 */ /* 0x000f640000008800 */
[----:B-----5:R-:W-:Y:S01]  /*8af0*/  LEA R15, R15, R4, 0x18 ;  /* 0x000000040f0f7211 */ /* 0x020fe200078ec0ff */
[----:B--2---:R-:W-:Y:S05]  /*8b00*/  IMAD.SHL.U32 R0, R0, 0x4, RZ ;  /* 0x0000000400007824 */ /* 0x004fea00078e00ff */
[----:B------:R-:W-:Y:S03]  /*8b10*/  IADD3 R16, PT, PT, R0, 0x380, R15 ;  /* 0x0000038000107810 */ /* 0x000fe60007ffe00f */
[----:B------:R-:W-:Y:S05]  /*8b20*/  @!P0 BRA `(.L_x_93) ;  /* 0x0000000000c48947 */ /* 0x000fea0003800000 */
[----:B-1----:R-:W-:Y:S01]  /*8b30*/  ISETP.NE.U32.AND P0, PT, R8, RZ, PT ;  /* 0x000000ff0800720c */ /* 0x002fe20003f05070 */
[----:B------:R-:W-:Y:S01]  /*8b40*/  IMAD.WIDE R12, R23, 0xc, R20 ;  /* 0x0000000c170c7825 */ /* 0x000fe200078e0214 */
[----:B---3--:R-:W-:Y:S01]  /*8b50*/  ISETP.NE.U32.AND P1, PT, R10, RZ, PT ;  /* 0x000000ff0a00720c */ /* 0x008fe20003f25070 */
[----:B------:R-:W1:Y:S01]  /*8b60*/  S2UR UR4, SR_CgaCtaId ;  /* 0x00000000000479c3 */ /* 0x000e620000008800 */
[----:B------:R-:W-:Y:S01]  /*8b70*/  ISETP.NE.AND.EX P0, PT, R9, RZ, PT, P0 ;  /* 0x000000ff0900720c */ /* 0x000fe20003f05300 */
[----:B------:R-:W-:Y:S01]  /*8b80*/  UMOV UR8, 0x400 ;  /* 0x0000040000087882 */ /* 0x000fe20000000000 */
[----:B------:R-:W2:Y:S01]  /*8b90*/  LDG.E R24, desc[UR50][R12.64] ;  /* 0x000000320c187981 */ /* 0x000ea2000c1e1900 */
[----:B------:R-:W-:Y:S10]  /*8ba0*/  ISETP.NE.AND.EX P1, PT, R11, RZ, PT, P1 ;  /* 0x000000ff0b00720c */ /* 0x000ff40003f25310 */
[----:B------:R-:W3:Y:S08]  /*8bb0*/  @P0 LDC.64 R4, c[0x0][0xb10] ;  /* 0x0002c400ff040b82 */ /* 0x000ef00000000a00 */
[----:B------:R-:W5:Y:S01]  /*8bc0*/  @P1 LDC.64 R6, c[0x0][0xb08] ;  /* 0x0002c200ff061b82 */ /* 0x000f620000000a00 */
[----:B--2---:R-:W-:Y:S01]  /*8bd0*/  SHF.R.S32.HI R25, RZ, 0x1f, R24 ;  /* 0x0000001fff197819 */ /* 0x004fe20000011418 */
[C---:B---3--:R-:W-:Y:S01]  /*8be0*/  @P0 IMAD.WIDE R4, R23.reuse, 0x8, R4 ;  /* 0x0000000817040825 */ /* 0x048fe200078e0204 */
[----:B-1----:R-:W-:Y:S03]  /*8bf0*/  ULEA UR4, UR4, UR8, 0x18 ;  /* 0x0000000804047291 */ /* 0x002fe6000f8ec0ff */
[----:B-----5:R-:W-:Y:S01]  /*8c00*/  @P1 IMAD.WIDE R6, R23, 0x8, R6 ;  /* 0x0000000817061825 */ /* 0x020fe200078e0206 */
[----:B------:R-:W2:Y:S01]  /*8c10*/  @P0 LDG.E.64 R28, desc[UR50][R4.64] ;  /* 0x00000032041c0981 */ /* 0x000ea2000c1e1b00 */
[----:B------:R-:W-:Y:S03]  /*8c20*/  UIADD3 UR8, UPT, UPT, UR4, 0x380, URZ ;  /* 0x0000038004087890 */ /* 0x000fe6000fffe0ff */
[----:B------:R1:W3:Y:S04]  /*8c30*/  @P1 LDG.E.64 R26, desc[UR50][R6.64] ;  /* 0x00000032061a1981 */ /* 0x0002e8000c1e1b00 */
[----:B------:R-:W-:Y:S04]  /*8c40*/  STS [UR4+0x3b0], RZ ;  /* 0x0003b0ffff007988 */ /* 0x000fe80008000804 */
[----:B------:R5:W4:Y:S04]  /*8c50*/  LDG.E R5, desc[UR50][R12.64+0x4] ;  /* 0x000004320c057981 */ /* 0x000b28000c1e1900 */
[----:B-1----:R-:W1:Y:S01]  /*8c60*/  LDS R7, [UR4+0x39c] ;  /* 0x00039c04ff077984 */ /* 0x002e620008000800 */
[----:B------:R-:W-:Y:S05]  /*8c70*/  IMAD.U32 R6, RZ, RZ, UR8 ;  /* 0x00000008ff067e24 */ /* 0x000fea000f8e00ff */
[----:B-----5:R-:W-:Y:S05]  /*8c80*/  SHF.R.U64 R12, R6, 0x4, RZ ;  /* 0x00000004060c7819 */ /* 0x020fea00000012ff */
[----:B------:R-:W-:Y:S04]  /*8c90*/  STS [UR4+0x390], R12 ;  /* 0x0003900cff007988 */ /* 0x000fe80008000804 */
[----:B------:R-:W-:Y:S01]  /*8ca0*/  STS [UR4+0x394], R12 ;  /* 0x0003940cff007988 */ /* 0x000fe20008000804 */
[----:B------:R-:W-:Y:S02]  /*8cb0*/  @!P0 IMAD.MOV.U32 R28, RZ, RZ, R24 ;  /* 0x000000ffff1c8224 */ /* 0x000fe400078e0018 */
[----:B------:R-:W-:Y:S01]  /*8cc0*/  @!P0 IMAD.MOV.U32 R29, RZ, RZ, R25 ;  /* 0x000000ffff1d8224 */ /* 0x000fe200078e0019 */
[----:B---3--:R-:W-:Y:S01]  /*8cd0*/  @P1 STS.64 [UR4+0x380], R26 ;  /* 0x0003801aff001988 */ /* 0x008fe20008000a04 */
[C---:B--2---:R-:W-:Y:S03]  /*8ce0*/  IMAD.SHL.U32 R25, R28.reuse, 0x2, RZ ;  /* 0x000000021c197824 */ /* 0x044fe600078e00ff */
[----:B------:R-:W-:Y:S02]  /*8cf0*/  SHF.L.U64.HI R14, R28, 0x1, R29 ;  /* 0x000000011c0e7819 */ /* 0x000fe4000001021d */
[----:B------:R-:W-:Y:S02]  /*8d00*/  LOP3.LUT R25, R25, 0xfffffffe, RZ, 0xc0, !PT ;  /* 0xfffffffe19197812 */ /* 0x000fe400078ec0ff */
[----:B------:R-:W-:Y:S04]  /*8d10*/  LOP3.LUT R14, R14, 0x1fffffff, RZ, 0xc0, !PT ;  /* 0x1fffffff0e0e7812 */ /* 0x000fe800078ec0ff */
[--C-:B------:R-:W-:Y:S02]  /*8d20*/  SHF.R.U32.HI R4, RZ, 0x4, R14.reuse ;  /* 0x00000004ff047819 */ /* 0x100fe4000001160e */
[----:B------:R-:W-:Y:S02]  /*8d30*/  SHF.R.U64 R14, R25, 0x4, R14 ;  /* 0x00000004190e7819 */ /* 0x000fe4000000120e */
[----:B-1----:R-:W-:Y:S02]  /*8d40*/  LOP3.LUT R30, R7, 0xf, R4, 0xb8, !PT ;  /* 0x0000000f071e7812 */ /* 0x002fe400078eb804 */
[----:B------:R-:W-:Y:S01]  /*8d50*/  CS2R R6, SRZ ;  /* 0x0000000000067805 */ /* 0x000fe2000001ff00 */
[----:B------:R-:W-:Y:S01]  /*8d60*/  STS [UR4+0x38c], R14 ;  /* 0x00038c0eff007988 */ /* 0x000fe20008000804 */
[----:B----4-:R-:W-:Y:S03]  /*8d70*/  VIADD R5, R5, 0xffffffff ;  /* 0xffffffff05057836 */ /* 0x010fe60000000000 */
[----:B------:R-:W-:Y:S04]  /*8d80*/  STS [UR4+0x39c], R30 ;  /* 0x00039c1eff007988 */ /* 0x000fe80008000804 */
[----:B------:R-:W1:Y:S02]  /*8d90*/  LDS R4, [UR4+0x39c] ;  /* 0x00039c04ff047984 */ /* 0x000e640008000800 */
[----:B-1----:R-:W-:Y:S05]  /*8da0*/  LOP3.LUT R22, R4, 0xf0, RZ, 0xb8, !PT ;  /* 0x000000f004167812 */ /* 0x002fea00078eb8ff */
[----:B------:R-:W-:Y:S04]  /*8db0*/  STS [UR4+0x39c], R22 ;  /* 0x00039c16ff007988 */ /* 0x000fe80008000804 */
[----:B------:R-:W1:Y:S02]  /*8dc0*/  LDS R4, [UR4+0x39c] ;  /* 0x00039c04ff047984 */ /* 0x000e640008000800 */
[----:B-1----:R-:W-:Y:S01]  /*8dd0*/  LOP3.LUT R13, R4, 0xf00, RZ, 0xb8, !PT ;  /* 0x00000f00040d7812 */ /* 0x002fe200078eb8ff */
[----:B------:R-:W-:Y:S04]  /*8de0*/  VIADD R4, R24, 0xffffffff ;  /* 0xffffffff18047836 */ /* 0x000fe80000000000 */
[----:B------:R-:W-:Y:S04]  /*8df0*/  STS.64 [UR4+0x398], R12 ;  /* 0x0003980cff007988 */ /* 0x000fe80008000a04 */
[----:B------:R-:W1:Y:S04]  /*8e00*/  LDS R19, [UR4+0x39c] ;  /* 0x00039c04ff137984 */ /* 0x000e680008000800 */
[----:B------:R2:W-:Y:S01]  /*8e10*/  STS.128 [UR4+0x3a0], R4 ;  /* 0x0003a004ff007988 */ /* 0x0005e20008000c04 */
[----:B-1----:R-:W-:Y:S05]  /*8e20*/  LOP3.LUT R19, R19, 0xf000, RZ, 0xb8, !PT ;  /* 0x0000f00013137812 */ /* 0x002fea00078eb8ff */
[----:B------:R2:W-:Y:S02]  /*8e30*/  STS [UR4+0x39c], R19 ;  /* 0x00039c13ff007988 */ /* 0x0005e40008000804 */
.L_x_93:
[----:B----4-:R-:W-:Y:S05]  /*8e40*/  BSYNC.RECONVERGENT B0 ;  /* 0x0000000000007941 */ /* 0x010fea0003800200 */
.L_x_92:
[----:B------:R-:W-:Y:S01]  /*8e50*/  NOP ;  /* 0x0000000000007918 */ /* 0x000fe20000000000 */
[----:B------:R-:W4:Y:S01]  /*8e60*/  LDS R16, [R16] ;  /* 0x0000000010107984 */ /* 0x000f220000000800 */
[----:B--2---:R-:W-:Y:S01]  /*8e70*/  IADD3 R4, P0, PT, R0, UR28, RZ ;  /* 0x0000001c00047c10 */ /* 0x004fe2000ff1e0ff */
[----:B------:R-:W-:Y:S04]  /*8e80*/  IMAD.U32 R0, RZ, RZ, UR20 ;  /* 0x00000014ff007e24 */ /* 0x000fe8000f8e00ff */
[----:B------:R-:W-:Y:S01]  /*8e90*/  IMAD.X R5, RZ, RZ, UR29, P0 ;  /* 0x0000001dff057e24 */ /* 0x000fe200080e06ff */
[----:B------:R-:W-:Y:S04]  /*8ea0*/  SHF.L.U32 R6, R0, 0x1f, RZ ;  /* 0x0000001f00067819 */ /* 0x000fe800000006ff */
[----:B----4-:R2:W4:Y:S02]  /*8eb0*/  ATOMG.E.EXCH.STRONG.GPU PT, RZ, [R4], R16 ;  /* 0x0000001004ff73a8 */ /* 0x01052400041ee100 */
[----:B----4-:R-:W4:Y:S02]  /*8ec0*/  SYNCS.PHASECHK.TRANS64.TRYWAIT P0, [R15+URZ+0xa8], R6 ;  /* 0x0000a8060f0075a7 */ /* 0x010f2400080011ff */
[----:B--2-4-:R-:W-:Y:S05]  /*8ed0*/  @!P0 BRA `(.L_x_94) ;  /* 0x0000008000108947 */ /* 0x014fea0003800000 */
.L_x_91:
[----:B-1----:R-:W-:Y:S04]  /*8ee0*/  ISETP.NE.U32.AND P0, PT, R2, RZ, PT ;  /* 0x000000ff0200720c */ /* 0x002fe80003f05070 */
[----:B------:R-:W-:Y:S11]  /*8ef0*/  ISETP.NE.AND.EX P0, PT, R3, RZ, PT, P0 ;  /* 0x000000ff0300720c */ /* 0x000ff60003f05300 */
[----:B------:R-:W-:Y:S02]  /*8f00*/  @!UPT UIADD3 URZ, UPT, UPT, URZ, URZ, URZ ;  /* 0x000000fffffff290 */ /* 0x000fe4000fffe0ff */
[----:B------:R-:W1:Y:S02]  /*8f10*/  @P0 LDC.64 R4, c[0x0][0x890] ;  /* 0x00022400ff040b82 */ /* 0x000e640000000a00 */
[----:B-1----:R-:W-:Y:S01]  /*8f20*/  @P0 IMAD.WIDE R4, R23, 0x8, R4 ;  /* 0x0000000817040825 */ /* 0x002fe200078e0204 */
[----:B------:R-:W-:Y:S06]  /*8f30*/  BRA.U UP1, `(.L_x_95) ;  /* 0x0000000101107547 */ /* 0x000fec000b800000 */
[----:B------:R-:W-:Y:S04]  /*8f40*/  DEPBAR {5,4,3,2,1,0} ;  /* 0x0000003f0000791a */ /* 0x000fe80000000000 */
[----:B------:R-:W1:Y:S02]  /*8f50*/  CCTL.E.C.LDCU.IV.DEEP [UR28] ;  /* 0x000000001c007540 */ /* 0x000e640009c08000 */
[----:B-1----:R1:W-:Y:S01]  /*8f60*/  UTMACCTL.IV [UR28] ;  /* 0x000000001c0079b9 */ /* 0x0023e20008000000 */
[----:B------:R-:W-:Y:S01]  /*8f70*/  NOP ;  /* 0x0000000000007918 */ /* 0x000fe20000000000 */
.L_x_95:
[----:B------:R-:W5:Y:S01]  /*8f80*/  @P0 LDG.E.64 R4, desc[UR50][R4.64] ;  /* 0x0000003204040981 */ /* 0x000f62000c1e1b00 */
[----:B------:R-:W-:Y:S02]  /*8f90*/  USHF.L.U32 UR18, UR18, 0x6, URZ ;  /* 0x0000000612127899 */ /* 0x000fe400080006ff */
[----:B------:R-:W-:Y:S01]  /*8fa0*/  USHF.L.U32 UR19, UR19, 0x7, URZ ;  /* 0x0000000713137899 */ /* 0x000fe200080006ff */
[----:B-----5:R-:W5:Y:S02]  /*8fb0*/  @P0 LD.E R0, desc[UR50][R4.64] ;  /* 0x0000003204000980 */ /* 0x020f64000c101900 */
[----:B-----5:R-:W-:Y:S01]  /*8fc0*/  @P0 FSETP.NEU.AND P1, PT, R0, RZ, PT ;  /* 0x000000ff0000020b */ /* 0x020fe20003f2d000 */
[----:B------:R-:W-:Y:S01]  /*8fd0*/  @!UPT UIADD3 URZ, UPT, UPT, URZ, URZ, URZ ;  /* 0x000000fffffff290 */ /* 0x000fe2000fffe0ff */
[----:B------:R-:W-:Y:S11]  /*8fe0*/  @P0 BRA `(.L_x_96) ;  /* 0x00000000002c0947 */ /* 0x000ff60003800000 */
[----:B----4-:R-:W-:Y:S02]  /*8ff0*/  ISETP.NE.U32.AND P0, PT, RZ, UR6, PT ;  /* 0x00000006ff007c0c */ /* 0x010fe4000bf05070 */
[----:B------:R-:W-:Y:S02]  /*9000*/  FSETP.NEU.AND P1, PT, RZ, UR26, PT ;  /* 0x0000001aff007c0b */ /* 0x000fe4000bf2d000 */
[----:B------:R-:W-:Y:S11]  /*9010*/  ISETP.NE.AND.EX P0, PT, RZ, UR7, PT, P0 ;  /* 0x00000007ff007c0c */ /* 0x000ff6000bf05300 */
[----:B------:R-:W-:Y:S02]  /*9020*/  @!UPT UIADD3 URZ, UPT, UPT, URZ, URZ, URZ ;  /* 0x000000fffffff290 */ /* 0x000fe4000fffe0ff */
[----:B------:R-:W4:Y:S08]  /*9030*/  @P0 LDC R0, c[0x0][0x898] ;  /* 0x00022600ff000b82 */ /* 0x000f300000000800 */
[----:B------:R-:W5:Y:S01]  /*9040*/  @P0 LDC.64 R4, c[0x0][0x888] ;  /* 0x00022200ff040b82 */ /* 0x000f620000000a00 */
[----:B----4-:R-:W-:Y:S04]  /*9050*/  @P0 IMAD R23, R23, R0, RZ ;  /* 0x0000000017170224 */ /* 0x010fe800078e02ff */
[----:B-----5:R-:W-:Y:S06]  /*9060*/  @P0 IMAD.WIDE R4, R23, 0x4, R4 ;  /* 0x0000000417040825 */ /* 0x020fec00078e0204 */
[----:B------:R-:W4:Y:S02]  /*9070*/  @P0 LDG.E R4, desc[UR50][R4.64] ;  /* 0x0000003204040981 */ /* 0x000f24000c1e1900 */
[----:B----4-:R-:W-:Y:S11]  /*9080*/  @P0 FSETP.NEU.AND P1, PT, R4, RZ, PT ;  /* 0x000000ff0400020b */ /* 0x010ff60003f2d000 */
[----:B------:R-:W-:Y:S02]  /*9090*/  @!UPT UIADD3 URZ, UPT, UPT, URZ, URZ, URZ ;  /* 0x000000fffffff290 */ /* 0x000fe4000fffe0ff */
.L_x_96:
[----:B------:R-:W-:Y:S01]  /*90a0*/  UISETP.NE.AND UP0, UPT, UR21, 0x4, UPT ;  /* 0x000000041500788c */ /* 0x000fe2000bf05270 */
[----:B------:R-:W-:Y:S04]  /*90b0*/  ELECT P0, URZ, PT ;  /* 0x0000000000ff782f */ /* 0x000fe80003800000 */
[----:B------:R-:W-:Y:S04]  /*90c0*/  PLOP3.LUT P1, PT, P1, P0, PT, 0x80, 0x8 ;  /* 0x000000000008781c */ /* 0x000fe80000f21070 */
[----:B------:R-:W-:Y:S09]  /*90d0*/  BRA.U UP0, `(.L_x_97) ;  /* 0x0000000100047547 */ /* 0x000ff2000b800000 */
[----:B-1--4-:R-:W-:Y:S05]  /*90e0*/  BPT.TRAP 0x1 ;  /* 0x000000040000795c */ /* 0x012fea0000300000 */
.L_x_97:
[----:B------:R-:W5:Y:S01]  /*90f0*/  S2UR UR25, SR_CgaCtaId ;  /* 0x00000000001979c3 */ /* 0x000f620000008800 */
[----:B------:R-:W-:Y:S01]  /*9100*/  UMOV UR24, 0x400 ;  /* 0x0000040000187882 */ /* 0x000fe20000000000 */
[----:B------:R-:W-:Y:S01]  /*9110*/  SHF.L.U32 R5, R18, 0x1f, RZ ;  /* 0x0000001f12057819 */ /* 0x000fe200000006ff */
[----:B-----5:R-:W-:Y:S09]  /*9120*/  ULEA UR24, UR25, UR24, 0x18 ;  /* 0x0000001819187291 */ /* 0x020ff2000f8ec0ff */
[----:B------:R-:W5:Y:S02]  /*9130*/  SYNCS.PHASECHK.TRANS64.TRYWAIT P0, [UR24+0x80], R5 ;  /* 0x00008005ff0075a7 */ /* 0x000f640008001118 */
[----:B-----5:R-:W-:Y:S05]  /*9140*/  @!P0 BRA `(.L_x_98) ;  /* 0x0000007c00888947 */ /* 0x020fea0003800000 */
.L_x_260:
[----:B------:R-:W-:Y:S04]  /*9150*/  BSSY.RECONVERGENT B0, `(.L_x_99) ;  /* 0x0000011000007945 */ /* 0x000fe80003800200 */
[----:B------:R-:W-:Y:S05]  /*9160*/  @!P1 BRA `(.L_x_100) ;  /* 0x00000000003c9947 */ /* 0x000fea0003800000 */
[----:B------:R-:W-:Y:S02]  /*9170*/  UIADD3 UR17, UPT, UPT, UR24, 0x60, URZ ;  /* 0x0000006018117890 */ /* 0x000fe4000fffe0ff */
[----:B------:R-:W-:Y:S01]  /*9180*/  UIADD3 UR16, UPT, UPT, UR24, 0x1000, URZ ;  /* 0x0000100018107890 */ /* 0x000fe2000fffe0ff */
[----:B------:R-:W-:Y:S01]  /*9190*/  UMOV UR12, 0x0 ;  /* 0x00000000000c7882 */ /* 0x000fe20000000000 */
[----:B------:R-:W-:Y:S01]  /*91a0*/  UMOV UR13, 0x10000000 ;  /* 0x10000000000d7882 */ /* 0x000fe20000000000 */
[----:B------:R-:W-:Y:S02]  /*91b0*/  UIADD3 UR11, UPT, UPT, UR19, 0x40, URZ ;  /* 0x00000040130b7890 */ /* 0x000fe4000fffe0ff */
[----:B------:R-:W-:Y:S01]  /*91c0*/  UIADD3 UR8, UPT, UPT, UR24, 0x1800, URZ ;  /* 0x0000180018087890 */ /* 0x000fe2000fffe0ff */
[----:B------:R-:W-:Y:S03]  /*91d0*/  UMOV UR10, UR18 ;  /* 0x00000012000a7c82 */ /* 0x000fe60008000000 */
[----:B------:R1:W-:Y:S01]  /*91e0*/  UTMALDG.2D [UR16], [UR28], desc[UR12] ;  /* 0x00000c101c0075b4 */ /* 0x0003e20008009000 */
[----:B------:R-:W-:Y:S01]  /*91f0*/  UMOV UR9, UR17 ;  /* 0x0000001100097c82 */ /* 0x000fe20008000000 */
[----:B------:R-:W-:Y:S03]  /*9200*/  UISETP.NE.AND UP0, UPT, UR21, 0x4, UPT ;  /* 0x000000041500788c */ /* 0x000fe6000bf05270 */
[----:B------:R1:W-:Y:S06]  /*9210*/  UTMALDG.2D [UR8], [UR28], desc[UR12] ;  /* 0x00000c081c0075b4 */ /* 0x0003ec0008009000 */
[----:B-1----:R-:W-:Y:S05]  /*9220*/  BRA.U UP0, `(.L_x_101) ;  /* 0x0000000100047547 */ /* 0x002fea000b800000 */
[----:B----4-:R-:W-:Y:S05]  /*9230*/  BPT.TRAP 0x1 ;  /* 0x000000040000795c */ /* 0x010fea0000300000 */
.L_x_101:
[----:B------:R-:W-:Y:S04]  /*9240*/  HFMA2 R0, -RZ, RZ, 0, 0.00048828125 ;  /* 0x00001000ff007431 */ /* 0x000fe800000001ff */
[----:B------:R1:W-:Y:S03]  /*9250*/  SYNCS.ARRIVE.TRANS64.RED.A0TR RZ, [UR24+0x60], R0 ;  /* 0x00006000ffff79a7 */ /* 0x0003e60008300418 */
.L_x_100:
[----:B-1--4-:R-:W-:Y:S05]  /*9260*/  BSYNC.RECONVERGENT B0 ;  /* 0x0000000000007941 */ /* 0x012fea0003800200 */
.L_x_99:
[----:B------:R-:W-:Y:S09]  /*9270*/  UISETP.NE.AND UP0, UPT, UR21, 0x4, UPT ;  /* 0x000000041500788c */ /* 0x000ff2000bf05270 */
[----:B------:R-:W-:Y:S05]  /*9280*/  BRA.U UP0, `(.L_x_102) ;  /* 0x0000000100047547 */ /* 0x000fea000b800000 */
[----:B------:R-:W-:Y:S05]  /*9290*/  BPT.TRAP 0x1 ;  /* 0x000000040000795c */ /* 0x000fea0000300000 */
.L_x_102:
[----:B------:R-:W-:Y:S04]  /*92a0*/  UIADD3 UR4, UPT, UPT, UR24, 0x60, URZ ;  /* 0x0000006018047890 */ /* 0x000fe8000fffe0ff */
[----:B------:R-:W-:Y:S09]  /*92b0*/  UPRMT UR4, UR25, 0x654, UR4 ;  /* 0x0000065419047896 */ /* 0x000ff20008000004 */
[----:B------:R-:W-:Y:S01]  /*92c0*/  SYNCS.ARRIVE.TRANS64.RED.A1T0 RZ, [UR4], RZ ;  /* 0x000000ffffff79a7 */ /* 0x000fe20008100404 */
[----:B------:R-:W-:Y:S05]  /*92d0*/  BRA.U UP0, `(.L_x_103) ;  /* 0x0000000100047547 */ /* 0x000fea000b800000 */
[----:B------:R-:W-:Y:S05]  /*92e0*/  BPT.TRAP 0x1 ;  /* 0x000000040000795c */ /* 0x000fea0000300000 */
.L_x_103:
[----:B------:R-:W1:Y:S02]  /*92f0*/  SYNCS.PHASECHK.TRANS64.TRYWAIT P0, [UR24+0x88], R5 ;  /* 0x00008805ff0075a7 */ /* 0x000e640008001118 */
[----:B-1----:R-:W-:Y:S05]  /*9300*/  @!P0 BRA `(.L_x_104) ;  /* 0x0000007c00308947 */ /* 0x002fea0003800000 */
.L_x_262:
[----:B------:R-:W-:Y:S04]  /*9310*/  BSSY.RECONVERGENT B0, `(.L_x_105) ;  /* 0x0000012000007945 */ /* 0x000fe80003800200 */
[----:B------:R-:W-:Y:S05]  /*9320*/  @!P1 BRA `(.L_x_106) ;  /* 0x0000000000409947 */ /* 0x000fea0003800000 */
[----:B------:R-:W-:Y:S02]  /*9330*/  UIADD3 UR13, UPT, UPT, UR24, 0x68, URZ ;  /* 0x00000068180d7890 */ /* 0x000fe4000fffe0ff */
[----:B------:R-:W-:Y:S02]  /*9340*/  UIADD3 UR15, UPT, UPT, UR19, 0x10, URZ ;  /* 0x00000010130f7890 */ /* 0x000fe4000fffe0ff */
[----:B------:R-:W-:Y:S01]  /*9350*/  UIADD3 UR12, UPT, UPT, UR24, 0x2000, URZ ;  /* 0x00002000180c7890 */ /* 0x000fe2000fffe0ff */
[----:B------:R-:W-:Y:S01]  /*9360*/  UMOV UR16, 0x0 ;  /* 0x0000000000107882 */ /* 0x000fe20000000000 */
[----:B------:R-:W-:Y:S01]  /*9370*/  UMOV UR17, 0x10000000 ;  /* 0x1000000000117882 */ /* 0x000fe20000000000 */
[----:B------:R-:W-:Y:S01]  /*9380*/  UMOV UR14, UR18 ;  /* 0x00000012000e7c82 */ /* 0x000fe20008000000 */
[----:B------:R-:W-:Y:S02]  /*9390*/  UIADD3 UR11, UPT, UPT, UR19, 0x50, URZ ;  /* 0x00000050130b7890 */ /* 0x000fe4000fffe0ff */
[----:B------:R-:W-:Y:S03]  /*93a0*/  UIADD3 UR8, UPT, UPT, UR24, 0x2800, URZ ;  /* 0x0000280018087890 */ /* 0x000fe6000fffe0ff */
[----:B------:R4:W-:Y:S01]  /*93b0*/  UTMALDG.2D [UR12], [UR28], desc[UR16] ;  /* 0x0000100c1c0075b4 */ /* 0x0009e20008009000 */
[----:B------:R-:W-:Y:S01]  /*93c0*/  UMOV UR10, UR18 ;  /* 0x00000012000a7c82 */ /* 0x000fe20008000000 */
[----:B------:R-:W-:Y:S04]  /*93d0*/  UMOV UR9, UR13 ;  /* 0x0000000d00097c82 */ /* 0x000fe80008000000 */
[----:B------:R4:W-:Y:S02]  /*93e0*/  UTMALDG.2D [UR8], [UR28], desc[UR16] ;  /* 0x000010081c0075b4 */ /* 0x0009e40008009000 */
[----:B----4-:R-:W-:Y:S05]  /*93f0*/  BRA.U UP0, `(.L_x_107) ;  /* 0x0000000100047547 */ /* 0x010fea000b800000 */
[----:B------:R-:W-:Y:S05]  /*9400*/  BPT.TRAP 0x1 ;  /* 0x000000040000795c */ /* 0x000fea0000300000 */
.L_x_107:
[----:B-1----:R-:W-:Y:S04]  /*9410*/  HFMA2 R0, -RZ, RZ, 0, 0.00048828125 ;  /* 0x00001000ff007431 */ /* 0x002fe800000001ff */
[----:B------:R4:W-:Y:S03]  /*9420*/  SYNCS.ARRIVE.TRANS64.RED.A0TR RZ, [UR24+0x68], R0 ;  /* 0x00006800ffff79a7 */ /* 0x0009e60008300418 */
.L_x_106:
[----:B------:R-:W-:Y:S05]  /*9430*/  BSYNC.RECONVERGENT B0 ;  /* 0x0000000000007941 */ /* 0x000fea0003800200 */
.L_x_105:
[----:B------:R-:W-:Y:S05]  /*9440*/  BRA.U UP0, `(.L_x_108) ;  /* 0x0000000100047547 */ /* 0x000fea000b800000 */
[----:B------:R-:W-:Y:S05]  /*9450*/  BPT.TRAP 0x1 ;  /* 0x000000040000795c */ /* 0x000fea0000300000 */
.L_x_108:
[----:B------:R-:W-:Y:S04]  /*9460*/  UIADD3 UR4, UPT, UPT, UR24, 0x68, URZ ;  /* 0x0000006818047890 */ /* 0x000fe8000fffe0ff */
[----:B------:R-:W-:Y:S09]  /*9470*/  UPRMT UR4, UR25, 0x654, UR4 ;  /* 0x0000065419047896 */ /* 0x000ff20008000004 */
[----:B------:R-:W-:Y:S01]  /*9480*/  SYNCS.ARRIVE.TRANS64.RED.A1T0 RZ, [UR4], RZ ;  /* 0x000000ffffff79a7 */ /* 0x000fe20008100404 */
[----:B------:R-:W-:Y:S05]  /*9490*/  BRA.U UP0, `(.L_x_109) ;  /* 0x0000000100047547 */ /* 0x000fea000b800000 */
[----:B------:R-:W-:Y:S05]  /*94a0*/  BPT.TRAP 0x1 ;  /* 0x000000040000795c */ /* 0x000fea0000300000 */
.L_x_109:
[----:B------:R-:W5:Y:S02]  /*94b0*/  SYNCS.PHASECHK.TRANS64.TRYWAIT P0, [UR24+0x90], R5 ;  /* 0x00009005ff0075a7 */ /* 0x000f640008001118 */
[----:B-----5:R-:W-:Y:S05]  /*94c0*/  @!P0 BRA `(.L_x_110) ;  /* 0x0000007800d88947 */ /* 0x020fea0003800000 */
.L_x_264:
        /* <DEDUP_REMOVED lines=14> */
[----:B-1----:R-:W-:Y:S05]  /*95b0*/  BRA.U UP0, `(.L_x_113) ;  /* 0x0000000100047547 */ /* 0x002fea000b800000 */
[----:B------:R-:W-:Y:S05]  /*95c0*/  BPT.TRAP 0x1 ;  /* 0x000000040000795c */ /* 0x000fea0000300000 */
.L_x_113:
[----:B----4-:R-:W-:Y:S04]  /*95d0*/  HFMA2 R0, -RZ, RZ, 0, 0.00048828125 ;  /* 0x00001000ff007431 */ /* 0x010fe800000001ff */
[----:B------:R1:W-:Y:S03]  /*95e0*/  SYNCS.ARRIVE.TRANS64.RED.A0TR RZ, [UR24+0x70], R0 ;  /* 0x00007000ffff79a7 */ /* 0x0003e60008300418 */
.L_x_112:
[----:B------:R-:W-:Y:S05]  /*95f0*/  BSYNC.RECONVERGENT B0 ;  /* 0x0000000000007941 */ /* 0x000fea0003800200 */
.L_x_111:
[----:B------:R-:W-:Y:S05]  /*9600*/  BRA.U UP0, `(.L_x_114) ;  /* 0x0000000100047547 */ /* 0x000fea000b800000 */
[----:B------:R-:W-:Y:S05]  /*9610*/  BPT.TRAP 0x1 ;  /* 0x000000040000795c */ /* 0x000fea0000300000 */
.L_x_114:
[----:B------:R-:W-:Y:S04]  /*9620*/  UIADD3 UR4, UPT, UPT, UR24, 0x70, URZ ;  /* 0x0000007018047890 */ /* 0x000fe8000fffe0ff */
[----:B------:R-:W-:Y:S09]  /*9630*/  UPRMT UR4, UR25, 0x654, UR4 ;  /* 0x0000065419047896 */ /* 0x000ff20008000004 */
[----:B------:R-:W-:Y:S01]  /*9640*/  SYNCS.ARRIVE.TRANS64.RED.A1T0 RZ, [UR4], RZ ;  /* 0x000000ffffff79a7 */ /* 0x000fe20008100404 */
[----:B------:R-:W-:Y:S05]  /*9650*/  BRA.U UP0, `(.L_x_115) ;  /* 0x0000000100047547 */ /* 0x000fea000b800000 */
[----:B------:R-:W-:Y:S05]  /*9660*/  BPT.TRAP 0x1 ;  /* 0x000000040000795c */ /* 0x000fea0000300000 */
.L_x_115:
[----:B------:R-:W5:Y:S02]  /*9670*/  SYNCS.PHASECHK.TRANS64.TRYWAIT P0, [UR24+0x98], R5 ;  /* 0x00009805ff0075a7 */ /* 0x000f640008001118 */
[----:B-----5:R-:W-:Y:S05]  /*9680*/  @!P0 BRA `(.L_x_116) ;  /* 0x0000007800808947 */ /* 0x020fea0003800000 */
.L_x_266:
        /* <DEDUP_REMOVED lines=16> */
.L_x_119:
[----:B----4-:R-:W-:Y:S04]  /*9790*/  HFMA2 R0, -RZ, RZ, 0, 0.00048828125 ;  /* 0x00001000ff007431 */ /* 0x010fe800000001ff */
[----:B------:R1:W-:Y:S03]  /*97a0*/  SYNCS.ARRIVE.TRANS64.RED.A0TR RZ, [UR24+0x78], R0 ;  /* 0x00007800ffff79a7 */ /* 0x0003e60008300418 */
.L_x_118:
[----:B------:R-:W-:Y:S05]  /*97b0*/  BSYNC.RECONVERGENT B0 ;  /* 0x0000000000007941 */ /* 0x000fea0003800200 */
.L_x_117:
[----:B------:R-:W-:Y:S05]  /*97c0*/  BRA.U UP0, `(.L_x_120) ;  /* 0x0000000100047547 */ /* 0x000fea000b800000 */
[----:B------:R-:W-:Y:S05]  /*97d0*/  BPT.TRAP 0x1 ;  /* 0x000000040000795c */ /* 0x000fea0000300000 */
.L_x_120:
[----:B------:R-:W-:Y:S01]  /*97e0*/  UIADD3 UR4, UPT, UPT, UR24, 0x78, URZ ;  /* 0x0000007818047890 */ /* 0x000fe2000fffe0ff */
[----:B------:R-:W-:Y:S01]  /*97f0*/  LOP3.LUT R18, R18, 0x1, RZ, 0x3c, !PT ;  /* 0x0000000112127812 */ /* 0x000fe200078e3cff */
[----:B------:R-:W-:Y:S02]  /*9800*/  UISETP.NE.AND UP1, UPT, UR37, 0x8, UPT ;  /* 0x000000082500788c */ /* 0x000fe4000bf25270 */
[----:B------:R-:W-:Y:S09]  /*9810*/  UPRMT UR4, UR25, 0x654, UR4 ;  /* 0x0000065419047896 */ /* 0x000ff20008000004 */
[----:B------:R-:W-:Y:S01]  /*9820*/  SYNCS.ARRIVE.TRANS64.RED.A1T0 RZ, [UR4], RZ ;  /* 0x000000ffffff79a7 */ /* 0x000fe20008100404 */
[----:B------:R-:W-:Y:S05]  /*9830*/  BRA.U UP1, `(.L_x_121) ;  /* 0x0000000101047547 */ /* 0x000fea000b800000 */
[----:B------:R-:W-:Y:S05]  /*9840*/  BPT.TRAP 0x1 ;  /* 0x000000040000795c */ /* 0x000fea0000300000 */
.L_x_121:
[----:B------:R-:W-:Y:S01]  /*9850*/  ULEA UR8, UR5, UR24, 0x3 ;  /* 0x0000001805087291 */ /* 0x000fe2000f8e18ff */
[----:B-1----:R-:W-:Y:S08]  /*9860*/  SHF.L.U32 R5, R17, 0x1f, RZ ;  /* 0x0000001f11057819 */ /* 0x002ff000000006ff */
[----:B------:R-:W1:Y:S02]  /*9870*/  SYNCS.PHASECHK.TRANS64.TRYWAIT P0, [UR8+0x190], R5 ;  /* 0x00019005ff0075a7 */ /* 0x000e640008001108 */
[----:B-1----:R-:W-:Y:S05]  /*9880*/  @!P0 BRA `(.L_x_122) ;  /* 0x0000007800188947 */ /* 0x002fea0003800000 */
.L_x_268:
[----:B------:R-:W-:Y:S09]  /*9890*/  UIMAD UR4, UR5, 0x14, UR36 ;  /* 0x00000014050478a4 */ /* 0x000ff2000f8e0224 */
[----:B--2---:R-:W2:Y:S04]  /*98a0*/  LDS R6, [UR4] ;  /* 0x00000004ff067984 */ /* 0x004ea80008000800 */
[----:B-1----:R-:W1:Y:S04]  /*98b0*/  LDS R5, [UR4+0x4] ;  /* 0x00000404ff057984 */ /* 0x002e680008000800 */
[----:B------:R-:W3:Y:S04]  /*98c0*/  LDS.U16 R4, [UR4+0x12] ;  /* 0x00001204ff047984 */ /* 0x000ee80008000400 */
[----:B------:R-:W3:Y:S04]  /*98d0*/  LDS R23, [UR4+0x8] ;  /* 0x00000804ff177984 */ /* 0x000ee80008000800 */
[----:B----4-:R-:W4:Y:S01]  /*98e0*/  LDS R0, [UR4+0xc] ;  /* 0x00000c04ff007984 */ /* 0x010f220008000800 */
[----:B------:R-:W-:Y:S01]  /*98f0*/  @!PT LDS RZ, [RZ] ;  /* 0x00000000fffff984 */ /* 0x000fe20000000800 */
[----:B------:R-:W-:Y:S01]  /*9900*/  @!PT LDS RZ, [RZ] ;  /* 0x00000000fffff984 */ /* 0x000fe20000000800 */
[----:B------:R-:W-:Y:S01]  /*9910*/  @!PT LDS RZ, [RZ] ;  /* 0x00000000fffff984 */ /* 0x000fe20000000800 */
[----:B------:R-:W-:Y:S01]  /*9920*/  @!PT LDS RZ, [RZ] ;  /* 0x00000000fffff984 */ /* 0x000fe20000000800 */
[----:B------:R5:W-:Y:S06]  /*9930*/  MEMBAR.ALL.CTA ;  /* 0x0000000000007992 */ /* 0x000bec0000008000 */
[----:B-----5:R-:W3:Y:S01]  /*9940*/  FENCE.VIEW.ASYNC.S ;  /* 0x00000000000073c6 */ /* 0x020ee20000000000 */
[----:B--2---:R-:W-:Y:S02]  /*9950*/  R2UR UR18, R6 ;  /* 0x00000000061272ca */ /* 0x004fe400000e0000 */
[----:B-1----:R-:W-:Y:S01]  /*9960*/  R2UR UR19, R5 ;  /* 0x00000000051372ca */ /* 0x002fe200000e0000 */
[----:B------:R-:W-:Y:S03]  /*9970*/  @!UPT UIADD3 URZ, UPT, UPT, URZ, URZ, URZ ;  /* 0x000000fffffff290 */ /* 0x000fe6000fffe0ff */
[----:B------:R-:W-:Y:S11]  /*9980*/  BRA.U UP1, `(.L_x_123) ;  /* 0x0000000101047547 */ /* 0x000ff6000b800000 */
[----:B------:R-:W-:Y:S05]  /*9990*/  BPT.TRAP 0x1 ;  /* 0x000000040000795c */ /* 0x000fea0000300000 */
.L_x_123:
[----:B------:R-:W-:Y:S01]  /*99a0*/  UIADD3 UR8, UPT, UPT, UR8, 0x1d0, URZ ;  /* 0x000001d008087890 */ /* 0x000fe2000fffe0ff */
[----:B----4-:R-:W-:Y:S03]  /*99b0*/  ISETP.NE.AND P0, PT, R0, RZ, PT ;  /* 0x000000ff0000720c */ /* 0x010fe60003f05270 */
[----:B------:R-:W-:Y:S09]  /*99c0*/  UPRMT UR8, UR25, 0x654, UR8 ;  /* 0x0000065419087896 */ /* 0x000ff20008000008 */
[----:B---3--:R-:W-:Y:S01]  /*99d0*/  SYNCS.ARRIVE.TRANS64.RED.A1T0 RZ, [UR8], RZ ;  /* 0x000000ffffff79a7 */ /* 0x008fe20008100408 */
[----:B------:R-:W-:Y:S04]  /*99e0*/  UIADD3 UR8, UPT, UPT, UR5, 0x1, URZ ;  /* 0x0000000105087890 */ /* 0x000fe8000fffe0ff */
[----:B------:R-:W-:Y:S04]  /*99f0*/  UISETP.NE.AND UP1, UPT, UR8, 0x8, UPT ;  /* 0x000000080800788c */ /* 0x000fe8000bf25270 */
[----:B------:R-:W-:Y:S02]  /*9a00*/  USEL UR4, URZ, 0x1, UP1 ;  /* 0x00000001ff047887 */ /* 0x000fe40008800000 */
[----:B------:R-:W-:Y:S02]  /*9a10*/  USEL UR5, UR8, URZ, UP1 ;  /* 0x000000ff08057287 */ /* 0x000fe40008800000 */
[----:B------:R-:W-:Y:S02]  /*9a20*/  UPLOP3.LUT UP1, UPT, UPT, UPT, UPT, 0x80, 0x8 ;  /* 0x000000000008789c */ /* 0x000fe40003f2f070 */
[----:B------:R-:W-:Y:S01]  /*9a30*/  LOP3.LUT R17, R17, UR4, RZ, 0x3c, !PT ;  /* 0x0000000411117c12 */ /* 0x000fe2000f8e3cff */
[----:B------:R-:W-:Y:S08]  /*9a40*/  @P0 BRA `(.L_x_124) ;  /* 0xffffffec00c00947 */ /* 0x000ff0000383ffff */
[----:B------:R-:W-:Y:S05]  /*9a50*/  BRA.U UP0, `(.L_x_125) ;  /* 0x0000000100047547 */ /* 0x000fea000b800000 */
[----:B------:R-:W-:Y:S05]  /*9a60*/  BPT.TRAP 0x1 ;  /* 0x000000040000795c */ /* 0x000fea0000300000 */
.L_x_125:
[----:B------:R-:W-:-:S04]  /*9a70*/  SHF.L.U32 R3, R18, 0x1f, RZ ;  /* 0x0000001f12037819 */ /* 0x000fc800000006ff */
[----:B------:R-:W1:Y:S02]  /*9a80*/  SYNCS.PHASECHK.TRANS64.TRYWAIT P0, [UR24+0x80], R3 ;  /* 0x00008003ff0075a7 */ /* 0x000e640008001118 */
[----:B-1----:R-:W-:Y:S05]  /*9a90*/  @!P0 BRA `(.L_x_126) ;  /* 0x0000007400ac8947 */ /* 0x002fea0003800000 */
.L_x_270:
[----:B------:R-:W-:Y:S05]  /*9aa0*/  BRA.U UP0, `(.L_x_127) ;  /* 0x0000000100047547 */ /* 0x000fea000b800000 */
[----:B------:R-:W-:Y:S05]  /*9ab0*/  BPT.TRAP 0x1 ;  /* 0x000000040000795c */ /* 0x000fea0000300000 */
.L_x_127:
[----:B------:R-:W2:Y:S02]  /*9ac0*/  SYNCS.PHASECHK.TRANS64.TRYWAIT P0, [UR24+0x88], R3 ;  /* 0x00008803ff0075a7 */ /* 0x000ea40008001118 */
[----:B--2---:R-:W-:Y:S05]  /*9ad0*/  @!P0 BRA `(.L_x_128) ;  /* 0x0000007400b48947 */ /* 0x004fea0003800000 */
.L_x_272:
[----:B------:R-:W-:Y:S05]  /*9ae0*/  BRA.U UP0, `(.L_x_129) ;  /* 0x0000000100047547 */ /* 0x000fea000b800000 */
[----:B------:R-:W-:Y:S05]  /*9af0*/  BPT.TRAP 0x1 ;  /* 0x000000040000795c */ /* 0x000fea0000300000 */
.L_x_129:
[----:B------:R-:W2:Y:S02]  /*9b00*/  SYNCS.PHASECHK.TRANS64.TRYWAIT P0, [UR24+0x90], R3 ;  /* 0x00009003ff0075a7 */ /* 0x000ea40008001118 */
[----:B--2---:R-:W-:Y:S05]  /*9b10*/  @!P0 BRA `(.L_x_130) ;  /* 0x0000007400bc8947 */ /* 0x004fea0003800000 */
.L_x_274:
[----:B------:R-:W-:Y:S05]  /*9b20*/  BRA.U UP0, `(.L_x_131) ;  /* 0x0000000100047547 */ /* 0x000fea000b800000 */
[----:B------:R-:W-:Y:S05]  /*9b30*/  BPT.TRAP 0x1 ;  /* 0x000000040000795c */ /* 0x000fea0000300000 */
.L_x_131:
[----:B-1----:R-:W-:Y:S02]  /*9b40*/  SHF.L.U32 R3, R18, 0x1f, RZ ;  /* 0x0000001f12037819 */ /* 0x002fe400000006ff */
[----:B------:R-:W-:-:S04]  /*9b50*/  MOV R0, UR24 ;  /* 0x0000001800007c02 */ /* 0x000fc80008000f00 */
[----:B------:R1:W2:Y:S03]  /*9b60*/  SYNCS.PHASECHK.TRANS64.TRYWAIT P0, [R0+URZ+0x98], R3 ;  /* 0x00009803000075a7 */ /* 0x0002a600080011ff */
[----:B--2---:R-:W-:Y:S05]  /*9b70*/  @!P0 NANOSLEEP.SYNCS 0x989680 ;  /* 0x009896800000895d */ /* 0x004fea0003900000 */
[----:B------:R-:W2:Y:S02]  /*9b80*/  @!P0 SYNCS.PHASECHK.TRANS64 P0, [R0+URZ+0x98], R3 ;  /* 0x00009803000085a7 */ /* 0x000ea400080010ff */
[----:B--2---:R-:W-:Y:S05]  /*9b90*/  @P0 EXIT ;  /* 0x000000000000094d */ /* 0x004fea0003800000 */
[----:B------:R-:W-:Y:S05]  /*9ba0*/  BRA `(.L_x_131) ;  /* 0xfffffffc00e47947 */ /* 0x000fea000383ffff */
.L_x_90:
[----:B------:R-:W-:-:S09]  /*9bb0*/  UISETP.NE.AND UP0, UPT, UR21, 0x4, UPT ;  /* 0x000000041500788c */ /* 0x000fd2000bf05270 */
[----:B------:R-:W-:Y:S05]  /*9bc0*/  BRA.U UP0, `(.L_x_132) ;  /* 0x0000003d00047547 */ /* 0x000fea000b800000 */
.L_x_133:
[----:B------:R-:W-:-:S08]  /*9bd0*/  NOP ;  /* 0x0000000000007918 */ /* 0x000fd00000000000 */
[----:B------:R-:W1:Y:S02]  /*9be0*/  USETMAXREG.TRY_ALLOC.CTAPOOL UP0, 0xe8 ;  /* 0x000000e8000079c8 */ /* 0x000e640008000600 */
[----:B-1----:R-:W-:Y:S05]  /*9bf0*/  BRA.U !UP0, `(.L_x_133) ;  /* 0xfffffffd08f47547 */ /* 0x002fea000b83ffff */
[----:B------:R-:W1:Y:S08]  /*9c00*/  S2UR UR52, SR_CgaCtaId ;  /* 0x00000000003479c3 */ /* 0x000e700000008800 */
[----:B------:R-:W-:Y:S01]  /*9c10*/  BAR.SYNC.DEFER_BLOCKING 0x6, 0xa0 ;  /* 0x0182800000007b1d */ /* 0x000fe20000010000 */
[C---:B------:R-:W-:Y:S01]  /*9c20*/  IMAD.SHL.U32 R3, R49.reuse, 0x20, RZ ;  /* 0x0000002031037824 */ /* 0x040fe200078e00ff */
[----:B------:R-:W-:Y:S01]  /*9c30*/  PLOP3.LUT P2, PT, PT, PT, PT, 0x80, 0x8 ;  /* 0x000000000008781c */ /* 0x000fe20003f4f070 */
[C---:B------:R-:W-:Y:S01]  /*9c40*/  IMAD.SHL.U32 R4, R49.reuse, 0x40, RZ ;  /* 0x0000004031047824 */ /* 0x040fe200078e00ff */
[C---:B------:R-:W-:Y:S01]  /*9c50*/  LOP3.LUT R64, R49.reuse, 0x60, RZ, 0xc0, !PT ;  /* 0x0000006031407812 */ /* 0x040fe200078ec0ff */
[----:B------:R-:W-:Y:S01]  /*9c60*/  IMAD.SHL.U32 R62, R49, 0x10, RZ ;  /* 0x00000010313e7824 */ /* 0x000fe200078e00ff */
[----:B------:R-:W-:-:S02]  /*9c70*/  UMOV UR43, 0x400 ;  /* 0x00000400002b7882 */ /* 0x000fc40000000000 */
[----:B------:R-:W2:Y:S01]  /*9c80*/  LDC.64 R66, c[0x0][0x390] ;  /* 0x0000e400ff427b82 */ /* 0x000ea20000000a00 */
[----:B------:R-:W3:Y:S01]  /*9c90*/  SHFL.IDX PT, R65, R48, RZ, 0x1f ;  /* 0x00001fff30417589 */ /* 0x000ee200000e0000 */
[----:B-----5:R-:W-:Y:S01]  /*9ca0*/  IMAD.SHL.U32 R5, R48, 0x200000, RZ ;  /* 0x0020000030057824 */ /* 0x020fe200078e00ff */
[----:B------:R-:W-:Y:S01]  /*9cb0*/  LOP3.LUT R3, R3, 0x200, RZ, 0xc0, !PT ;  /* 0x0000020003037812 */ /* 0x000fe200078ec0ff */
[C---:B------:R-:W-:Y:S01]  /*9cc0*/  IMAD.U32 R2, R49.reuse, 0x10000, RZ ;  /* 0x0001000031027824 */ /* 0x040fe200078e00ff */
[----:B------:R-:W-:Y:S01]  /*9cd0*/  LOP3.LUT R4, R4, 0x1c0, RZ, 0xc0, !PT ;  /* 0x000001c004047812 */ /* 0x000fe200078ec0ff */
[----:B------:R-:W-:Y:S01]  /*9ce0*/  IMAD.SHL.U32 R0, R49, 0x8, RZ ;  /* 0x0000000831007824 */ /* 0x000fe200078e00ff */
[----:B------:R-:W-:Y:S01]  /*9cf0*/  LOP3.LUT R62, R3, 0x400, R62, 0xf8, !PT ;  /* 0x00000400033e7812 */ /* 0x000fe200078ef83e */
[----:B------:R-:W2:Y:S01]  /*9d00*/  LDC.64 R44, c[0x0][0x890] ;  /* 0x00022400ff2c7b82 */ /* 0x000ea20000000a00 */
[----:B------:R-:W-:Y:S01]  /*9d10*/  LOP3.LUT R5, R5, 0x200000, RZ, 0xc0, !PT ;  /* 0x0020000005057812 */ /* 0x000fe200078ec0ff */
[----:B------:R-:W2:Y:S01]  /*9d20*/  LDCU.64 UR38, c[0x0][0x888] ;  /* 0x00011100ff2677ac */ /* 0x000ea20008000a00 */
[----:B------:R-:W-:Y:S01]  /*9d30*/  LOP3.LUT R3, R4, 0x28, R49, 0xf8, !PT ;  /* 0x0000002804037812 */ /* 0x000fe200078ef831 */
[----:B------:R-:W-:Y:S01]  /*9d40*/  IMAD.MOV.U32 R61, RZ, RZ, 0x1 ;  /* 0x00000001ff3d7424 */ /* 0x000fe200078e00ff */
[----:B------:R-:W-:Y:S01]  /*9d50*/  LOP3.LUT R2, R5, 0x400000, R2, 0xf8, !PT ;  /* 0x0040000005027812 */ /* 0x000fe200078ef802 */
[----:B------:R-:W2:Y:S01]  /*9d60*/  LDCU.64 UR48, c[0x0][0xb18] ;  /* 0x00016300ff3077ac */ /* 0x000ea20008000a00 */
[----:B------:R-:W-:Y:S01]  /*9d70*/  LOP3.LUT R3, R3, 0x38, R0, 0x78, !PT ;  /* 0x0000003803037812 */ /* 0x000fe200078e7800 */
[----:B------:R-:W2:Y:S01]  /*9d80*/  LDC.64 R46, c[0x0][0x8b8] ;  /* 0x00022e00ff2e7b82 */ /* 0x000ea20000000a00 */
[----:B------:R-:W-:Y:S01]  /*9d90*/  IMAD.MOV.U32 R60, RZ, RZ, RZ ;  /* 0x000000ffff3c7224 */ /* 0x000fe200078e00ff */
[----:B-1----:R-:W-:Y:S01]  /*9da0*/  ULEA UR43, UR52, UR43, 0x18 ;  /* 0x0000002b342b7291 */ /* 0x002fe2000f8ec0ff */
[----:B------:R-:W-:Y:S01]  /*9db0*/  LOP3.LUT R62, R62, R3, RZ, 0xfc, !PT ;  /* 0x000000033e3e7212 */ /* 0x000fe200078efcff */
[----:B------:R-:W1:Y:S01]  /*9dc0*/  LDCU.64 UR46, c[0x0][0xb20] ;  /* 0x00016400ff2e77ac */ /* 0x000e620008000a00 */
[----:B------:R-:W-:Y:S01]  /*9dd0*/  PRMT R59, RZ, 0x7610, R59 ;  /* 0x00007610ff3b7816 */ /* 0x000fe2000000003b */
[----:B------:R-:W-:Y:S01]  /*9de0*/  IMAD.MOV.U32 R58, RZ, RZ, RZ ;  /* 0x000000ffff3a7224 */ /* 0x000fe200078e00ff */
[----:B------:R-:W1:Y:S01]  /*9df0*/  LDCU.64 UR44, c[0x0][0x8b0] ;  /* 0x00011600ff2c77ac */ /* 0x000e620008000a00 */
[----:B---3--:R-:W-:Y:S01]  /*9e00*/  ISETP.NE.AND P0, PT, R65, 0x4, PT ;  /* 0x000000044100780c */ /* 0x008fe20003f05270 */
[----:B------:R-:W-:-:S02]  /*9e10*/  IMAD.MOV.U32 R57, RZ, RZ, RZ ;  /* 0x000000ffff397224 */ /* 0x000fc400078e00ff */
[----:B------:R-:W3:Y:S01]  /*9e20*/  LDS R63, [UR43+0x350] ;  /* 0x0003502bff3f7984 */ /* 0x000ee20008000800 */
[----:B------:R-:W-:Y:S01]  /*9e30*/  UMOV UR58, URZ ;  /* 0x000000ff003a7c82 */ /* 0x000fe20008000000 */
[----:B------:R-:W-:Y:S01]  /*9e40*/  UMOV UR59, URZ ;  /* 0x000000ff003b7c82 */ /* 0x000fe20008000000 */
[----:B------:R-:W-:Y:S01]  /*9e50*/  UIADD3 UR4, UPT, UPT, UR43, 0x1000, URZ ;  /* 0x000010002b047890 */ /* 0x000fe2000fffe0ff */
[----:B------:R-:W-:Y:S01]  /*9e60*/  UMOV UR5, URZ ;  /* 0x000000ff00057c82 */ /* 0x000fe20008000000 */
[----:B---3--:R-:W-:-:S05]  /*9e70*/  IMAD.IADD R63, R63, 0x1, R2 ;  /* 0x000000013f3f7824 */ /* 0x008fca00078e0202 */
[----:B-12---:R-:W-:Y:S05]  /*9e80*/  @P0 BRA `(.L_x_134) ;  /* 0x00000000007c0947 */ /* 0x006fea0003800000 */
[----:B------:R-:W1:Y:S01]  /*9e90*/  LDC.64 R36, c[0x0][0xa00] ;  /* 0x00028000ff247b82 */ /* 0x000e620000000a00 */
[----:B------:R-:W2:Y:S01]  /*9ea0*/  LDCU UR6, c[0x0][0xc1c] ;  /* 0x00018380ff0677ac */ /* 0x000ea20008000800 */
[----:B------:R-:W3:Y:S06]  /*9eb0*/  LDCU.64 UR58, c[0x0][0xb00] ;  /* 0x00016000ff3a77ac */ /* 0x000eec0008000a00 */
[----:B------:R-:W1:Y:S01]  /*9ec0*/  LDC.64 R38, c[0x0][0xa08] ;  /* 0x00028200ff267b82 */ /* 0x000e620000000a00 */
[----:B------:R-:W-:-:S07]  /*9ed0*/  ELECT P0, URZ, PT ;  /* 0x0000000000ff782f */ /* 0x000fce0003800000 */
[----:B------:R-:W5:Y:S01]  /*9ee0*/  LDC.64 R32, c[0x0][0xa10] ;  /* 0x00028400ff207b82 */ /* 0x000f620000000a00 */
[----:B--2---:R-:W-:-:S04]  /*9ef0*/  UIADD3 UR6, UPT, UPT, UR16, UR6, URZ ;  /* 0x0000000610067290 */ /* 0x004fc8000fffe0ff */
[----:B------:R-:W-:-:S03]  /*9f00*/  UIMAD UR6, UR6, 0xe, URZ ;  /* 0x0000000e060678a4 */ /* 0x000fc6000f8e02ff */
[----:B------:R-:W5:Y:S01]  /*9f10*/  LDC.64 R34, c[0x0][0xa18] ;  /* 0x00028600ff227b82 */ /* 0x000f620000000a00 */
[----:B---3--:R-:W-:-:S07]  /*9f20*/  UIMAD.WIDE.U32 UR58, UR6, 0x80, UR58 ;  /* 0x00000080063a78a5 */ /* 0x008fce000f8e003a */
[----:B------:R-:W2:Y:S01]  /*9f30*/  LDC.64 R28, c[0x0][0xa20] ;  /* 0x00028800ff1c7b82 */ /* 0x000ea20000000a00 */
[----:B-1----:R1:W-:Y:S07]  /*9f40*/  @P0 STS.128 [UR43+0x400], R36 ;  /* 0x00040024ff000988 */ /* 0x0023ee0008000c2b */
[----:B------:R-:W2:Y:S08]  /*9f50*/  LDC.64 R30, c[0x0][0xa28] ;  /* 0x00028a00ff1e7b82 */ /* 0x000eb00000000a00 */
[----:B------:R-:W3:Y:S01]  /*9f60*/  LDC.64 R24, c[0x0][0xa30] ;  /* 0x00028c00ff187b82 */ /* 0x000ee20000000a00 */
[----:B-----5:R1:W-:Y:S07]  /*9f70*/  @P0 STS.128 [UR43+0x410], R32 ;  /* 0x00041020ff000988 */ /* 0x0203ee0008000c2b */
[----:B------:R-:W3:Y:S08]  /*9f80*/  LDC.64 R26, c[0x0][0xa38] ;  /* 0x00028e00ff1a7b82 */ /* 0x000ef00000000a00 */
[----:B----4-:R-:W4:Y:S01]  /*9f90*/  LDC.64 R16, c[0x0][0xa40] ;  /* 0x00029000ff107b82 */ /* 0x010f220000000a00 */
[----:B--2---:R1:W-:Y:S07]  /*9fa0*/  @P0 STS.128 [UR43+0x420], R28 ;  /* 0x0004201cff000988 */ /* 0x0043ee0008000c2b */
[----:B------:R-:W4:Y:S08]  /*9fb0*/  LDC.64 R18, c[0x0][0xa48] ;  /* 0x00029200ff127b82 */ /* 0x000f300000000a00 */
[----:B------:R-:W2:Y:S01]  /*9fc0*/  LDC.64 R12, c[0x0][0xa50] ;  /* 0x00029400ff0c7b82 */ /* 0x000ea20000000a00 */
[----:B---3--:R1:W-:Y:S07]  /*9fd0*/  @P0 STS.128 [UR43+0x430], R24 ;  /* 0x00043018ff000988 */ /* 0x0083ee0008000c2b */
[----:B------:R-:W2:Y:S08]  /*9fe0*/  LDC.64 R14, c[0x0][0xa58] ;  /* 0x00029600ff0e7b82 */ /* 0x000eb00000000a00 */
[----:B------:R-:W3:Y:S01]  /*9ff0*/  LDC.64 R8, c[0x0][0xa60] ;  /* 0x00029800ff087b82 */ /* 0x000ee20000000a00 */
[----:B----4-:R1:W-:Y:S07]  /*a000*/  @P0 STS.128 [UR43+0x440], R16 ;  /* 0x00044010ff000988 */ /* 0x0103ee0008000c2b */
[----:B------:R-:W3:Y:S08]  /*a010*/  LDC.64 R10, c[0x0][0xa68] ;  /* 0x00029a00ff0a7b82 */ /* 0x000ef00000000a00 */
[----:B------:R-:W4:Y:S01]  /*a020*/  LDC.64 R4, c[0x0][0xa70] ;  /* 0x00029c00ff047b82 */ /* 0x000f220000000a00 */
[----:B--2---:R1:W-:Y:S07]  /*a030*/  @P0 STS.128 [UR43+0x450], R12 ;  /* 0x0004500cff000988 */ /* 0x0043ee0008000c2b */
[----:B------:R-:W4:Y:S01]  /*a040*/  LDC.64 R6, c[0x0][0xa78] ;  /* 0x00029e00ff067b82 */ /* 0x000f220000000a00 */
[----:B---3--:R1:W-:Y:S04]  /*a050*/  @P0 STS.128 [UR43+0x460], R8 ;  /* 0x00046008ff000988 */ /* 0x0083e80008000c2b */
[----:B----4-:R1:W-:Y:S01]  /*a060*/  @P0 STS.128 [UR43+0x470], R4 ;  /* 0x00047004ff000988 */ /* 0x0103e20008000c2b */
[----:B------:R-:W-:Y:S01]  /*a070*/  NOP ;  /* 0x0000000000007918 */ /* 0x000fe20000000000 */
.L_x_134:
[----:B------:R-:W-:Y:S01]  /*a080*/  MOV R50, UR4 ;  /* 0x0000000400327c02 */ /* 0x000fe20008000f00 */
[----:B------:R-:W-:Y:S01]  /*a090*/  UMOV UR54, URZ ;  /* 0x000000ff00367c82 */ /* 0x000fe20008000000 */
[----:B------:R-:W-:Y:S01]  /*a0a0*/  SHF.L.U32 R62, R62, 0x1, RZ ;  /* 0x000000013e3e7819 */ /* 0x000fe200000006ff */
[----:B------:R-:W-:-:S06]  /*a0b0*/  UMOV UR53, URZ ;  /* 0x000000ff00357c82 */ /* 0x000fcc0008000000 */
.L_x_188:
        /* <DEDUP_REMOVED lines=17> */
[----:B------:R-:W-:Y:S02]  /*a1d0*/  ISETP.NE.OR P0, PT, R65, 0x4, !P2 ;  /* 0x000000044100780c */ /* 0x000fe40005705670 */
[----:B------:R-:W-:Y:S02]  /*a1e0*/  R2UR UR56, R2 ;  /* 0x00000000023872ca */ /* 0x000fe400000e0000 */
[----:B------:R-:W-:Y:S09]  /*a1f0*/  R2UR UR57, R3 ;  /* 0x00000000033972ca */ /* 0x000ff200000e0000 */
[----:B-1-34-:R-:W-:Y:S06]  /*a200*/  @P0 BRA `(.L_x_135) ;  /* 0x0000000000ec0947 */ /* 0x01afec0003800000 */
[----:B-1----:R-:W-:Y:S01]  /*a210*/  IMAD.U32 R9, RZ, RZ, UR43 ;  /* 0x0000002bff097e24 */ /* 0x002fe2000f8e00ff */
[----:B------:R-:W1:Y:S01]  /*a220*/  S2R R0, SR_LANEID ;  /* 0x0000000000007919 */ /* 0x000e620000000000 */
[----:B------:R-:W-:Y:S01]  /*a230*/  ELECT P0, URZ, PT ;  /* 0x0000000000ff782f */ /* 0x000fe20003800000 */
[----:B------:R-:W-:Y:S01]  /*a240*/  BSSY.RECONVERGENT B0, `(.L_x_136) ;  /* 0x0000032000007945 */ /* 0x000fe20003800200 */
[----:B-1----:R-:W-:Y:S05]  /*a250*/  IMAD.SHL.U32 R0, R0, 0x4, RZ ;  /* 0x0000000400007824 */ /* 0x002fea00078e00ff */
[----:B------:R-:W-:Y:S06]  /*a260*/  IADD3 R9, PT, PT, R0, 0x400, R9 ;  /* 0x0000040000097810 */ /* 0x000fec0007ffe009 */
[----:B------:R-:W-:Y:S05]  /*a270*/  @!P0 BRA `(.L_x_137) ;  /* 0x0000000000b88947 */ /* 0x000fea0003800000 */
[----:B------:R-:W-:Y:S01]  /*a280*/  STS [UR43+0x430], RZ ;  /* 0x000430ffff007988 */ /* 0x000fe2000800082b */
[----:B------:R-:W-:Y:S01]  /*a290*/  ISETP.NE.U32.AND P0, PT, RZ, UR46, PT ;  /* 0x0000002eff007c0c */ /* 0x000fe2000bf05070 */
[C---:B------:R-:W-:Y:S01]  /*a2a0*/  IMAD.WIDE R6, R23.reuse, 0xc, R66 ;  /* 0x0000000c17067825 */ /* 0x040fe200078e0242 */
[----:B------:R-:W-:Y:S02]  /*a2b0*/  UIADD3 UR4, UPT, UPT, UR43, 0x400, URZ ;  /* 0x000004002b047890 */ /* 0x000fe4000fffe0ff */
[----:B------:R-:W-:Y:S02]  /*a2c0*/  ISETP.NE.AND.EX P1, PT, RZ, UR47, PT, P0 ;  /* 0x0000002fff007c0c */ /* 0x000fe4000bf25300 */
[----:B------:R-:W2:Y:S01]  /*a2d0*/  LDG.E R14, desc[UR50][R6.64] ;  /* 0x00000032060e7981 */ /* 0x000ea2000c1e1900 */
[C---:B------:R-:W-:Y:S03]  /*a2e0*/  LEA R2, P0, R23.reuse, RZ, 0x3 ;  /* 0x000000ff17027211 */ /* 0x040fe600078018ff */
[----:B------:R1:W3:Y:S01]  /*a2f0*/  LDG.E R5, desc[UR50][R6.64+0x4] ;  /* 0x0000043206057981 */ /* 0x0002e2000c1e1900 */
[----:B------:R-:W-:Y:S06]  /*a300*/  LEA.HI.X.SX32 R3, R23, RZ, 0x3, P0 ;  /* 0x000000ff17037211 */ /* 0x000fec00000f1eff */
[C---:B------:R-:W-:Y:S04]  /*a310*/  @P1 IADD3 R10, P0, PT, R2.reuse, UR46, RZ ;  /* 0x0000002e020a1c10 */ /* 0x040fe8000ff1e0ff */
[C---:B------:R-:W-:Y:S02]  /*a320*/  @P1 IADD3.X R11, PT, PT, R3.reuse, UR47, RZ, P0, !PT ;  /* 0x0000002f030b1c10 */ /* 0x040fe400087fe4ff */
[----:B------:R-:W-:Y:S03]  /*a330*/  IADD3 R12, P0, PT, R2, UR48, RZ ;  /* 0x00000030020c7c10 */ /* 0x000fe6000ff1e0ff */
[----:B----4-:R-:W4:Y:S01]  /*a340*/  @P1 LDG.E.64 R16, desc[UR50][R10.64] ;  /* 0x000000320a101981 */ /* 0x010f22000c1e1b00 */
[----:B------:R-:W-:Y:S03]  /*a350*/  IADD3.X R13, PT, PT, R3, UR49, RZ, P0, !PT ;  /* 0x00000031030d7c10 */ /* 0x000fe600087fe4ff */
[----:B------:R-:W5:Y:S04]  /*a360*/  LDS R3, [UR43+0x41c] ;  /* 0x00041c2bff037984 */ /* 0x000f680008000800 */
[----:B------:R-:W5:Y:S01]  /*a370*/  LDG.E.64 R12, desc[UR50][R12.64] ;  /* 0x000000320c0c7981 */ /* 0x000f62000c1e1b00 */
[----:B-1----:R-:W-:Y:S03]  /*a380*/  IMAD.U32 R6, RZ, RZ, UR4 ;  /* 0x00000004ff067e24 */ /* 0x002fe6000f8e00ff */
[----:B-----5:R-:W-:Y:S01]  /*a390*/  STS.64 [UR43+0x400], R12 ;  /* 0x0004000cff007988 */ /* 0x020fe20008000a2b */
[--C-:B--2---:R-:W-:Y:S01]  /*a3a0*/  SHF.R.S32.HI R15, RZ, 0x1f, R14.reuse ;  /* 0x0000001fff0f7819 */ /* 0x104fe2000001140e */
[----:B------:R-:W-:Y:S02]  /*a3b0*/  @!P1 IMAD.MOV.U32 R16, RZ, RZ, R14 ;  /* 0x000000ffff109224 */ /* 0x000fe400078e000e */
[----:B---3--:R-:W-:Y:S02]  /*a3c0*/  VIADD R5, R5, 0xffffffff ;  /* 0xffffffff05057836 */ /* 0x008fe40000000000 */
[----:B------:R-:W-:Y:S05]  /*a3d0*/  @!P1 IMAD.MOV.U32 R17, RZ, RZ, R15 ;  /* 0x000000ffff119224 */ /* 0x000fea00078e000f */
[----:B----4-:R-:W-:Y:S04]  /*a3e0*/  SHF.L.U64.HI R8, R16, 0x1, R17 ;  /* 0x0000000110087819 */ /* 0x010fe80000010211 */
[----:B------:R-:W-:Y:S04]  /*a3f0*/  LOP3.LUT R8, R8, 0x1fffffff, RZ, 0xc0, !PT ;  /* 0x1fffffff08087812 */ /* 0x000fe800078ec0ff */
[----:B------:R-:W-:Y:S04]  /*a400*/  SHF.R.U32.HI R2, RZ, 0x4, R8 ;  /* 0x00000004ff027819 */ /* 0x000fe80000011608 */
[----:B------:R-:W-:Y:S02]  /*a410*/  LOP3.LUT R11, R3, 0xf, R2, 0xb8, !PT ;  /* 0x0000000f030b7812 */ /* 0x000fe400078eb802 */
[----:B------:R-:W-:Y:S03]  /*a420*/  SHF.R.U64 R2, R6, 0x4, RZ ;  /* 0x0000000406027819 */ /* 0x000fe600000012ff */
[----:B------:R1:W-:Y:S04]  /*a430*/  STS [UR43+0x41c], R11 ;  /* 0x00041c0bff007988 */ /* 0x0003e8000800082b */
[----:B------:R-:W2:Y:S04]  /*a440*/  LDS R4, [UR43+0x41c] ;  /* 0x00041c2bff047984 */ /* 0x000ea80008000800 */
[----:B------:R-:W-:Y:S04]  /*a450*/  STS [UR43+0x410], R2 ;  /* 0x00041002ff007988 */ /* 0x000fe8000800082b */
[----:B------:R-:W-:Y:S01]  /*a460*/  STS [UR43+0x414], R2 ;  /* 0x00041402ff007988 */ /* 0x000fe2000800082b */
[----:B-1----:R-:W-:Y:S05]  /*a470*/  IMAD.SHL.U32 R11, R16, 0x2, RZ ;  /* 0x00000002100b7824 */ /* 0x002fea00078e00ff */
[----:B------:R-:W-:Y:S04]  /*a480*/  LOP3.LUT R11, R11, 0xfffffffe, RZ, 0xc0, !PT ;  /* 0xfffffffe0b0b7812 */ /* 0x000fe800078ec0ff */
[----:B------:R-:W-:Y:S05]  /*a490*/  SHF.R.U64 R8, R11, 0x4, R8 ;  /* 0x000000040b087819 */ /* 0x000fea0000001208 */
[----:B------:R-:W-:Y:S01]  /*a4a0*/  STS [UR43+0x40c], R8 ;  /* 0x00040c08ff007988 */ /* 0x000fe2000800082b */
[----:B--2---:R-:W-:Y:S05]  /*a4b0*/  LOP3.LUT R7, R4, 0xf0, RZ, 0xb8, !PT ;  /* 0x000000f004077812 */ /* 0x004fea00078eb8ff */
[----:B------:R1:W-:Y:S04]  /*a4c0*/  STS [UR43+0x41c], R7 ;  /* 0x00041c07ff007988 */ /* 0x0003e8000800082b */
[----:B------:R-:W2:Y:S01]  /*a4d0*/  LDS R4, [UR43+0x41c] ;  /* 0x00041c2bff047984 */ /* 0x000ea20008000800 */
[----:B-1----:R-:W-:Y:S02]  /*a4e0*/  CS2R R6, SRZ ;  /* 0x0000000000067805 */ /* 0x002fe4000001ff00 */
[----:B--2---:R-:W-:Y:S01]  /*a4f0*/  LOP3.LUT R3, R4, 0xf00, RZ, 0xb8, !PT ;  /* 0x00000f0004037812 */ /* 0x004fe200078eb8ff */
[----:B------:R-:W-:Y:S04]  /*a500*/  VIADD R4, R14, 0xffffffff ;  /* 0xffffffff0e047836 */ /* 0x000fe80000000000 */
[----:B------:R-:W-:Y:S04]  /*a510*/  STS.64 [UR43+0x418], R2 ;  /* 0x00041802ff007988 */ /* 0x000fe80008000a2b */
[----:B------:R-:W1:Y:S04]  /*a520*/  LDS R10, [UR43+0x41c] ;  /* 0x00041c2bff0a7984 */ /* 0x000e680008000800 */
[----:B------:R2:W-:Y:S01]  /*a530*/  STS.128 [UR43+0x420], R4 ;  /* 0x00042004ff007988 */ /* 0x0005e20008000c2b */
[----:B-1----:R-:W-:Y:S05]  /*a540*/  LOP3.LUT R10, R10, 0xf000, RZ, 0xb8, !PT ;  /* 0x0000f0000a0a7812 */ /* 0x002fea00078eb8ff */
[----:B------:R2:W-:Y:S02]  /*a550*/  STS [UR43+0x41c], R10 ;  /* 0x00041c0aff007988 */ /* 0x0005e4000800082b */
.L_x_137:
[----:B------:R-:W-:Y:S05]  /*a560*/  BSYNC.RECONVERGENT B0 ;  /* 0x0000000000007941 */ /* 0x000fea0003800200 */
.L_x_136:
[----:B------:R-:W-:Y:S01]  /*a570*/  NOP ;  /* 0x0000000000007918 */ /* 0x000fe20000000000 */
[----:B------:R-:W1:Y:S01]  /*a580*/  LDS R9, [R9] ;  /* 0x0000000009097984 */ /* 0x000e620000000800 */
[----:B------:R-:W-:Y:S04]  /*a590*/  IADD3 R2, P0, PT, R0, UR56, RZ ;  /* 0x0000003800027c10 */ /* 0x000fe8000ff1e0ff */
[----:B------:R-:W-:Y:S05]  /*a5a0*/  IADD3.X R3, PT, PT, RZ, UR57, RZ, P0, !PT ;  /* 0x00000039ff037c10 */ /* 0x000fea00087fe4ff */
[----:B-1----:R3:W5:Y:S04]  /*a5b0*/  ATOMG.E.EXCH.STRONG.GPU PT, RZ, [R2], R9 ;  /* 0x0000000902ff73a8 */ /* 0x00276800041ee100 */
.L_x_135:
[----:B------:R-:W-:Y:S09]  /*a5c0*/  UISETP.NE.AND UP0, UPT, UR37, 0x8, UPT ;  /* 0x000000082500788c */ /* 0x000ff2000bf05270 */
[----:B------:R-:W-:Y:S05]  /*a5d0*/  BRA.U UP0, `(.L_x_138) ;  /* 0x0000000100047547 */ /* 0x000fea000b800000 */
[----:B------:R-:W-:Y:S05]  /*a5e0*/  BPT.TRAP 0x1 ;  /* 0x000000040000795c */ /* 0x000fea0000300000 */
.L_x_138:
[----:B------:R-:W-:Y:S01]  /*a5f0*/  ULEA UR6, UR5, UR43, 0x3 ;  /* 0x0000002b05067291 */ /* 0x000fe2000f8e18ff */
[----:B---3--:R-:W-:Y:S08]  /*a600*/  SHF.L.U32 R3, R57, 0x1f, RZ ;  /* 0x0000001f39037819 */ /* 0x008ff000000006ff */
[----:B-----5:R-:W3:Y:S02]  /*a610*/  SYNCS.PHASECHK.TRANS64.TRYWAIT P0, [UR6+0x190], R3 ;  /* 0x00019003ff0075a7 */ /* 0x020ee40008001106 */
[----:B---3--:R-:W-:Y:S05]  /*a620*/  @!P0 BRA `(.L_x_139) ;  /* 0x0000006c00108947 */ /* 0x008fea0003800000 */
.L_x_276:
[----:B------:R-:W-:Y:S09]  /*a630*/  UIMAD UR4, UR5, 0x14, UR36 ;  /* 0x00000014050478a4 */ /* 0x000ff2000f8e0224 */
[----:B------:R-:W1:Y:S04]  /*a640*/  LDS.U16 R59, [UR4+0x12] ;  /* 0x00001204ff3b7984 */ /* 0x000e680008000400 */
[----:B------:R-:W1:Y:S04]  /*a650*/  LDS R54, [UR4] ;  /* 0x00000004ff367984 */ /* 0x000e680008000800 */
[----:B------:R-:W1:Y:S04]  /*a660*/  LDS R53, [UR4+0x4] ;  /* 0x00000404ff357984 */ /* 0x000e680008000800 */
[----:B------:R-:W1:Y:S04]  /*a670*/  LDS R52, [UR4+0x8] ;  /* 0x00000804ff347984 */ /* 0x000e680008000800 */
[----:B------:R-:W1:Y:S01]  /*a680*/  LDS R51, [UR4+0xc] ;  /* 0x00000c04ff337984 */ /* 0x000e620008000800 */
[----:B------:R-:W-:Y:S01]  /*a690*/  @!PT LDS RZ, [RZ] ;  /* 0x00000000fffff984 */ /* 0x000fe20000000800 */
[----:B------:R-:W-:Y:S01]  /*a6a0*/  @!PT LDS RZ, [RZ] ;  /* 0x00000000fffff984 */ /* 0x000fe20000000800 */
[----:B------:R-:W-:Y:S01]  /*a6b0*/  @!PT LDS RZ, [RZ] ;  /* 0x00000000fffff984 */ /* 0x000fe20000000800 */
[----:B------:R-:W-:Y:S01]  /*a6c0*/  @!PT LDS RZ, [RZ] ;  /* 0x00000000fffff984 */ /* 0x000fe20000000800 */
[----:B------:R5:W-:Y:S06]  /*a6d0*/  MEMBAR.ALL.CTA ;  /* 0x0000000000007992 */ /* 0x000bec0000008000 */
[----:B-----5:R-:W1:Y:S01]  /*a6e0*/  FENCE.VIEW.ASYNC.S ;  /* 0x00000000000073c6 */ /* 0x020e620000000000 */
[----:B------:R-:W-:Y:S05]  /*a6f0*/  BRA.U UP0, `(.L_x_140) ;  /* 0x0000000100047547 */ /* 0x000fea000b800000 */
[----:B------:R-:W-:Y:S05]  /*a700*/  BPT.TRAP 0x1 ;  /* 0x000000040000795c */ /* 0x000fea0000300000 */
.L_x_140:
[----:B------:R-:W-:Y:S01]  /*a710*/  UIADD3 UR4, UPT, UPT, UR6, 0x1d0, URZ ;  /* 0x000001d006047890 */ /* 0x000fe2000fffe0ff */
[----:B---3--:R-:W-:Y:S01]  /*a720*/  IMAD.WIDE R2, R23, 0xc, R66 ;  /* 0x0000000c17027825 */ /* 0x008fe200078e0242 */
[----:B------:R-:W-:Y:S01]  /*a730*/  USHF.L.U32 UR41, UR18, 0x6, URZ ;  /* 0x0000000612297899 */ /* 0x000fe200080006ff */
[----:B------:R-:W-:Y:S01]  /*a740*/  ISETP.NE.OR P1, PT, R64, RZ, !P2 ;  /* 0x000000ff4000720c */ /* 0x000fe20005725670 */
[----:B------:R-:W-:Y:S01]  /*a750*/  UPRMT UR4, UR52, 0x654, UR4 ;  /* 0x0000065434047896 */ /* 0x000fe20008000004 */
[----:B------:R-:W-:Y:S01]  /*a760*/  BSSY.RECONVERGENT B0, `(.L_x_141) ;  /* 0x000000b000007945 */ /* 0x000fe20003800200 */
[----:B------:R-:W-:Y:S01]  /*a770*/  USHF.L.U32 UR42, UR19, 0x7, URZ ;  /* 0x00000007132a7899 */ /* 0x000fe200080006ff */
[----:B------:R-:W-:Y:S01]  /*a780*/  LOP3.LUT P0, RZ, R50, 0x3f0, RZ, 0xc0, !PT ;  /* 0x000003f032ff7812 */ /* 0x000fe2000780c0ff */
[----:B------:R-:W-:Y:S05]  /*a790*/  UIADD3 UR55, UPT, UPT, UR5, 0x1, URZ ;  /* 0x0000000105377890 */ /* 0x000fea000fffe0ff */
[----:B-1----:R-:W-:Y:S01]  /*a7a0*/  SYNCS.ARRIVE.TRANS64.RED.A1T0 RZ, [UR4], RZ ;  /* 0x000000ffffff79a7 */ /* 0x002fe20008100404 */
[----:B------:R1:W5:Y:S02]  /*a7b0*/  LDG.E R69, desc[UR50][R2.64+0x8] ;  /* 0x0000083202457981 */ /* 0x000364000c1e1900 */
[----:B------:R-:W-:Y:S05]  /*a7c0*/  @P1 BRA `(.L_x_142) ;  /* 0x0000000000101947 */ /* 0x000fea0003800000 */
[----:B------:R-:W-:Y:S04]  /*a7d0*/  DEPBAR {5,4,3,2,1,0} ;  /* 0x0000003f0000791a */ /* 0x000fe80000000000 */
[----:B------:R-:W3:Y:S02]  /*a7e0*/  CCTL.E.C.LDCU.IV.DEEP [UR56] ;  /* 0x0000000038007540 */ /* 0x000ee40009c08000 */
[----:B---3--:R3:W-:Y:S01]  /*a7f0*/  UTMACCTL.IV [UR56] ;  /* 0x00000000380079b9 */ /* 0x0087e20008000000 */
[----:B------:R-:W-:Y:S01]  /*a800*/  NOP ;  /* 0x0000000000007918 */ /* 0x000fe20000000000 */
.L_x_142:
[----:B---3--:R-:W-:Y:S05]  /*a810*/  BSYNC.RECONVERGENT B0 ;  /* 0x0000000000007941 */ /* 0x008fea0003800200 */
.L_x_141:
[----:B------:R-:W-:Y:S04]  /*a820*/  BSSY.RECONVERGENT B6, `(.L_x_143) ;  /* 0x0000021000067945 */ /* 0x000fe80003800200 */
[----:B------:R-:W-:Y:S05]  /*a830*/  @!P0 BRA `(.L_x_144) ;  /* 0x00000000007c8947 */ /* 0x000fea0003800000 */
[----:B------:R-:W2:Y:S01]  /*a840*/  LDCU.64 UR8, c[0x4][0x80] ;  /* 0x01001000ff0877ac */ /* 0x000ea20008000a00 */
[----:B-1----:R-:W-:Y:S01]  /*a850*/  MOV R2, 0x0 ;  /* 0x0000000000027802 */ /* 0x002fe20000000f00 */
[----:B------:R-:W-:Y:S02]  /*a860*/  HFMA2 R12, -RZ, RZ, 0, 5.9604644775390625e-08 ;  /* 0x00000001ff0c7431 */ /* 0x000fe400000001ff */
[----:B------:R-:W-:Y:S01]  /*a870*/  IMAD.MOV.U32 R8, RZ, RZ, 0x70 ;  /* 0x00000070ff087424 */ /* 0x000fe200078e00ff */
[----:B------:R1:W3:Y:S01]  /*a880*/  LDC.64 R14, c[0x4][R2] ;  /* 0x01000000020e7b82 */ /* 0x0002e20000000a00 */
[----:B------:R-:W4:Y:S01]  /*a890*/  LDCU.64 UR6, c[0x4][0x88] ;  /* 0x01001100ff0677ac */ /* 0x000f220008000a00 */
[----:B------:R-:W-:Y:S01]  /*a8a0*/  IMAD.MOV.U32 R13, RZ, RZ, RZ ;  /* 0x000000ffff0d7224 */ /* 0x000fe200078e00ff */
[----:B------:R-:W1:Y:S01]  /*a8b0*/  LDCU.64 UR4, c[0x4][0x8] ;  /* 0x01000100ff0477ac */ /* 0x000e620008000a00 */
[----:B--2---:R-:W-:Y:S01]  /*a8c0*/  MOV R5, UR9 ;  /* 0x0000000900057c02 */ /* 0x004fe20008000f00 */
[----:B------:R-:W-:Y:S01]  /*a8d0*/  IMAD.U32 R4, RZ, RZ, UR8 ;  /* 0x00000008ff047e24 */ /* 0x000fe2000f8e00ff */
[----:B----4-:R-:W-:Y:S01]  /*a8e0*/  MOV R7, UR7 ;  /* 0x0000000700077c02 */ /* 0x010fe20008000f00 */
[----:B------:R-:W-:Y:S01]  /*a8f0*/  IMAD.U32 R6, RZ, RZ, UR6 ;  /* 0x00000006ff067e24 */ /* 0x000fe2000f8e00ff */
[----:B-1----:R-:W-:Y:S01]  /*a900*/  MOV R11, UR5 ;  /* 0x00000005000b7c02 */ /* 0x002fe20008000f00 */
[----:B------:R-:W-:Y:S02]  /*a910*/  IMAD.U32 R10, RZ, RZ, UR4 ;  /* 0x00000004ff0a7e24 */ /* 0x000fe4000f8e00ff */
[----:B------:R-:W-:Y:S07]  /*a920*/  LEPC R20, `(.L_x_145) ;  /* 0x000000001014794e */ /* 0x000fee0000000000 */
[----:B---3-5:R-:W-:Y:S05]  /*a930*/  CALL.ABS.NOINC R14 ;  /* 0x000000000e007343 */ /* 0x028fea0003c00000 */
.L_x_145:
[----:B------:R-:W1:Y:S01]  /*a940*/  LDCU.64 UR8, c[0x4][0x80] ;  /* 0x01001000ff0877ac */ /* 0x000e620008000a00 */
[----:B------:R-:W2:Y:S01]  /*a950*/  LDC.64 R2, c[0x4][R2] ;  /* 0x0100000002027b82 */ /* 0x000ea20000000a00 */
[----:B------:R-:W-:Y:S02]  /*a960*/  HFMA2 R12, -RZ, RZ, 0, 5.9604644775390625e-08 ;  /* 0x00000001ff0c7431 */ /* 0x000fe400000001ff */
[----:B------:R-:W-:Y:S02]  /*a970*/  IMAD.MOV.U32 R8, RZ, RZ, 0x70 ;  /* 0x00000070ff087424 */ /* 0x000fe400078e00ff */
[----:B------:R-:W-:Y:S01]  /*a980*/  IMAD.MOV.U32 R13, RZ, RZ, RZ ;  /* 0x000000ffff0d7224 */ /* 0x000fe200078e00ff */
[----:B------:R-:W3:Y:S01]  /*a990*/  LDCU.64 UR6, c[0x4][0x88] ;  /* 0x01001100ff0677ac */ /* 0x000ee20008000a00 */
[----:B------:R-:W4:Y:S01]  /*a9a0*/  LDCU.64 UR4, c[0x4][0x8] ;  /* 0x01000100ff0477ac */ /* 0x000f220008000a00 */
[----:B-1----:R-:W-:Y:S02]  /*a9b0*/  MOV R4, UR8 ;  /* 0x0000000800047c02 */ /* 0x002fe40008000f00 */
[----:B------:R-:W-:Y:S02]  /*a9c0*/  MOV R5, UR9 ;  /* 0x0000000900057c02 */ /* 0x000fe40008000f00 */
[----:B---3--:R-:W-:Y:S01]  /*a9d0*/  MOV R7, UR7 ;  /* 0x0000000700077c02 */ /* 0x008fe20008000f00 */
[----:B------:R-:W-:Y:S01]  /*a9e0*/  IMAD.U32 R6, RZ, RZ, UR6 ;  /* 0x00000006ff067e24 */ /* 0x000fe2000f8e00ff */
[----:B----4-:R-:W-:Y:S01]  /*a9f0*/  MOV R11, UR5 ;  /* 0x00000005000b7c02 */ /* 0x010fe20008000f00 */
[----:B------:R-:W-:Y:S02]  /*aa00*/  IMAD.U32 R10, RZ, RZ, UR4 ;  /* 0x00000004ff0a7e24 */ /* 0x000fe4000f8e00ff */
[----:B------:R-:W-:Y:S07]  /*aa10*/  LEPC R20, `(.L_x_144) ;  /* 0x000000001014794e */ /* 0x000fee0000000000 */
[----:B--2---:R-:W-:Y:S05]  /*aa20*/  CALL.ABS.NOINC R2 ;  /* 0x0000000002007343 */ /* 0x004fea0003c00000 */
.L_x_144:
[----:B------:R-:W-:Y:S05]  /*aa30*/  BSYNC.RECONVERGENT B6 ;  /* 0x0000000000067941 */ /* 0x000fea0003800200 */
.L_x_143:
[----:B------:R-:W-:Y:S01]  /*aa40*/  ISETP.NE.AND P0, PT, R64, RZ, PT ;  /* 0x000000ff4000720c */ /* 0x000fe20003f05270 */
[----:B------:R-:W-:Y:S01]  /*aa50*/  BSSY B0, `(.L_x_146) ;  /* 0x0000009000007945 */ /* 0x000fe20003800000 */
[----:B------:R-:W-:Y:S04]  /*aa60*/  PLOP3.LUT P1, PT, PT, PT, PT, 0x8, 0x80 ;  /* 0x000000000080781c */ /* 0x000fe80003f2e170 */
[----:B------:R-:W-:Y:S07]  /*aa70*/  P2R R70, PR, RZ, 0x2 ;  /* 0x00000002ff467803 */ /* 0x000fee0000000000 */
[----:B------:R-:W-:Y:S05]  /*aa80*/  @P0 BRA `(.L_x_147) ;  /* 0x0000000000140947 */ /* 0x000fea0003800000 */
[----:B------:R-:W-:Y:S03]  /*aa90*/  UMOV UR4, 0xffffffff ;  /* 0xffffffff00047882 */ /* 0x000fe60000000000 */
[----:B------:R-:W-:Y:S05]  /*aaa0*/  BRA.DIV UR4, `(.L_x_148) ;  /* 0x0000006a04087947 */ /* 0x000fea000b800000 */
[----:B------:R-:W-:Y:S11]  /*aab0*/  ELECT P6, URZ, PT ;  /* 0x0000000000ff782f */ /* 0x000ff600038c0000 */
[----:B------:R-:W-:Y:S02]  /*aac0*/  @!UPT UIADD3 URZ, UPT, UPT, URZ, URZ, URZ ;  /* 0x000000fffffff290 */ /* 0x000fe4000fffe0ff */
.L_x_278:
[----:B------:R-:W-:Y:S07]  /*aad0*/  P2R R70, PR, RZ, 0x40 ;  /* 0x00000040ff467803 */ /* 0x000fee0000000000 */
.L_x_147:
[----:B------:R-:W-:Y:S05]  /*aae0*/  BSYNC B0 ;  /* 0x0000000000007941 */ /* 0x000fea0003800000 */
.L_x_146:
[----:B------:R-:W-:Y:S02]  /*aaf0*/  ISETP.NE.U32.AND P0, PT, R46, RZ, PT ;  /* 0x000000ff2e00720c */ /* 0x000fe40003f05070 */
[----:B------:R-:W-:Y:S02]  /*ab00*/  LOP3.LUT R61, R61, 0x1, RZ, 0x3c, !PT ;  /* 0x000000013d3d7812 */ /* 0x000fe400078e3cff */
[----:B------:R-:W-:Y:S02]  /*ab10*/  ISETP.NE.AND.EX P1, PT, R47, RZ, PT, P0 ;  /* 0x000000ff2f00720c */ /* 0x000fe40003f25300 */
[----:B------:R-:W-:Y:S02]  /*ab20*/  ISETP.NE.U32.AND P0, PT, R44, RZ, PT ;  /* 0x000000ff2c00720c */ /* 0x000fe40003f05070 */
[----:B------:R-:W-:Y:S02]  /*ab30*/  SHF.L.U32 R0, R61, 0x1f, RZ ;  /* 0x0000001f3d007819 */ /* 0x000fe400000006ff */
[----:B------:R-:W-:Y:S07]  /*ab40*/  ISETP.NE.AND.EX P0, PT, R45, RZ, PT, P0 ;  /* 0x000000ff2d00720c */ /* 0x000fee0003f05300 */
[----:B------:R-:W3:Y:S08]  /*ab50*/  @P1 LDC.64 R8, c[0x0][0x8b8] ;  /* 0x00022e00ff081b82 */ /* 0x000ef00000000a00 */
[----:B--2---:R-:W2:Y:S02]  /*ab60*/  @P0 LDC.64 R6, c[0x0][0x890] ;  /* 0x00022400ff060b82 */ /* 0x004ea40000000a00 */
[C---:B--2---:R-:W-:Y:S04]  /*ab70*/  @P0 IMAD.WIDE R6, R23.reuse, 0x8, R6 ;  /* 0x0000000817060825 */ /* 0x044fe800078e0206 */
[----:B---3--:R-:W-:Y:S01]  /*ab80*/  @P1 IMAD.WIDE R8, R23, 0x8, R8 ;  /* 0x0000000817081825 */ /* 0x008fe200078e0208 */
[----:B-1----:R-:W2:Y:S04]  /*ab90*/  @P0 LDG.E.64 R2, desc[UR50][R6.64] ;  /* 0x0000003206020981 */ /* 0x002ea8000c1e1b00 */
[----:B------:R-:W4:Y:S04]  /*aba0*/  @P1 LDG.E.64 R4, desc[UR50][R8.64] ;  /* 0x0000003208041981 */ /* 0x000f28000c1e1b00 */
[----:B--2---:R1:W5:Y:S04]  /*abb0*/  @P0 LD.E R19, desc[UR50][R2.64] ;  /* 0x0000003202130980 */ /* 0x004368000c101900 */
[----:B----4-:R1:W5:Y:S01]  /*abc0*/  @P1 LD.E R17, desc[UR50][R4.64] ;  /* 0x0000003204111980 */ /* 0x010362000c101900 */
[----:B------:R-:W-:Y:S05]  /*abd0*/  @P0 BRA `(.L_x_149) ;  /* 0x0000000000240947 */ /* 0x000fea0003800000 */
[----:B------:R-:W-:Y:S04]  /*abe0*/  ISETP.NE.U32.AND P0, PT, RZ, UR38, PT ;  /* 0x00000026ff007c0c */ /* 0x000fe8000bf05070 */
[----:B------:R-:W-:Y:S11]  /*abf0*/  ISETP.NE.AND.EX P0, PT, RZ, UR39, PT, P0 ;  /* 0x00000027ff007c0c */ /* 0x000ff6000bf05300 */
[----:B------:R-:W-:Y:S02]  /*ac00*/  @!UPT UIADD3 URZ, UPT, UPT, URZ, URZ, URZ ;  /* 0x000000fffffff290 */ /* 0x000fe4000fffe0ff */
[----:B-1----:R-:W1:Y:S08]  /*ac10*/  @P0 LDC R2, c[0x0][0x898] ;  /* 0x00022600ff020b82 */ /* 0x002e700000000800 */
[----:B------:R-:W2:Y:S01]  /*ac20*/  @P0 LDC.64 R4, c[0x0][0x888] ;  /* 0x00022200ff040b82 */ /* 0x000ea20000000a00 */
[----:B-1----:R-:W-:Y:S04]  /*ac30*/  @P0 IMAD R2, R23, R2, RZ ;  /* 0x0000000217020224 */ /* 0x002fe800078e02ff */
[----:B--2---:R-:W-:Y:S05]  /*ac40*/  @P0 IMAD.WIDE R4, R2, 0x4, R4 ;  /* 0x0000000402040825 */ /* 0x004fea00078e0204 */
[----:B-----5:R2:W5:Y:S02]  /*ac50*/  @P0 LDG.E R19, desc[UR50][R4.64] ;  /* 0x0000003204130981 */ /* 0x020564000c1e1900 */
[----:B--2---:R-:W3:Y:S02]  /*ac60*/  @!P0 LDC R19, c[0x0][0x880] ;  /* 0x00022000ff138b82 */ /* 0x004ee40000000800 */
.L_x_149:
        /* <DEDUP_REMOVED lines=9> */
[----:B--2---:R-:W4:Y:S02]  /*ad00*/  @!P0 LDC R17, c[0x0][0x8a8] ;  /* 0x00022a00ff118b82 */ /* 0x004f240000000800 */
.L_x_150:
[----:B------:R-:W2:Y:S01]  /*ad10*/  SYNCS.PHASECHK.TRANS64.TRYWAIT P0, [UR43+0x60], R0 ;  /* 0x00006000ff0075a7 */ /* 0x000ea2000800112b */
[----:B------:R-:W-:Y:S01]  /*ad20*/  LEA R68, R60, UR43, 0x3 ;  /* 0x0000002b3c447c11 */ /* 0x000fe2000f8e18ff */
[----:B------:R-:W-:Y:S01]  /*ad30*/  VIADD R56, R62, UR43 ;  /* 0x0000002b3e387c36 */ /* 0x000fe20008000000 */
[----:B-1----:R-:W-:Y:S01]  /*ad40*/  SHF.L.U32 R3, R58, 0x1f, RZ ;  /* 0x0000001f3a037819 */ /* 0x002fe200000006ff */
[----:B------:R-:W-:Y:S01]  /*ad50*/  BSSY B0, `(.L_x_151) ;  /* 0x0000008000007945 */ /* 0x000fe20003800000 */
[----:B------:R-:W-:Y:S01]  /*ad60*/  LOP3.LUT P2, RZ, R49, 0x2, RZ, 0xc0, !PT ;  /* 0x0000000231ff7812 */ /* 0x000fe2000784c0ff */
[C---:B------:R-:W-:Y:S02]  /*ad70*/  VIADD R2, R56.reuse, 0x1000 ;  /* 0x0000100038027836 */ /* 0x040fe40000000000 */
[----:B------:R-:W-:Y:S01]  /*ad80*/  VIADD R55, R56, 0x1020 ;  /* 0x0000102038377836 */ /* 0x000fe20000000000 */
[----:B------:R1:W1:Y:S01]  /*ad90*/  SYNCS.PHASECHK.TRANS64.TRYWAIT P1, [R68+URZ+0x130], R3 ;  /* 0x00013003440075a7 */ /* 0x00026200080211ff */
[----:B--2---:R-:W-:Y:S08]  /*ada0*/  @P0 BRA `(.L_x_152) ;  /* 0x0000000000080947 */ /* 0x004ff00003800000 */
[----:B------:R-:W2:Y:S02]  /*adb0*/  SYNCS.PHASECHK.TRANS64.TRYWAIT P0, [UR43+0x60], R0 ;  /* 0x00006000ff0075a7 */ /* 0x000ea4000800112b */
[----:B--2---:R-:W-:Y:S05]  /*adc0*/  @!P0 BRA `(.L_x_153) ;  /* 0x0000006400588947 */ /* 0x004fea0003800000 */
.L_x_152:
[----:B------:R-:W-:Y:S05]  /*add0*/  BSYNC B0 ;  /* 0x0000000000007941 */ /* 0x000fea0003800000 */
.L_x_151:
[----:B---3-5:R-:W-:Y:S02]  /*ade0*/  FSETP.NEU.AND P0, PT, R19, RZ, PT ;  /* 0x000000ff1300720b */ /* 0x028fe40003f0d000 */
[----:B------:R-:W-:Y:S02]  /*adf0*/  CS2R R34, SRZ ;  /* 0x0000000000227805 */ /* 0x000fe4000001ff00 */
[----:B------:R-:W-:Y:S02]  /*ae00*/  CS2R R32, SRZ ;  /* 0x0000000000207805 */ /* 0x000fe4000001ff00 */
[----:B------:R-:W-:Y:S02]  /*ae10*/  CS2R R42, SRZ ;  /* 0x00000000002a7805 */ /* 0x000fe4000001ff00 */
[----:B------:R-:W-:Y:S01]  /*ae20*/  CS2R R40, SRZ ;  /* 0x0000000000287805 */ /* 0x000fe2000001ff00 */
[----:B------:R-:W-:Y:S01]  /*ae30*/  @P2 VIADD R55, R2, 0xffffffe0 ;  /* 0xffffffe002372836 */ /* 0x000fe20000000000 */
[----:B------:R-:W-:Y:S01]  /*ae40*/  CS2R R30, SRZ ;  /* 0x00000000001e7805 */ /* 0x000fe2000001ff00 */
[----:B------:R-:W-:Y:S01]  /*ae50*/  IMAD R36, R60, 0x40, R63 ;  /* 0x000000403c247824 */ /* 0x000fe200078e023f */
[----:B------:R-:W-:Y:S02]  /*ae60*/  CS2R R28, SRZ ;  /* 0x00000000001c7805 */ /* 0x000fe4000001ff00 */
[----:B------:R-:W-:Y:S02]  /*ae70*/  CS2R R26, SRZ ;  /* 0x00000000001a7805 */ /* 0x000fe4000001ff00 */
[----:B------:R-:W-:Y:S02]  /*ae80*/  CS2R R24, SRZ ;  /* 0x0000000000187805 */ /* 0x000fe4000001ff00 */
[----:B------:R-:W-:Y:S02]  /*ae90*/  CS2R R10, SRZ ;  /* 0x00000000000a7805 */ /* 0x000fe4000001ff00 */
[----:B------:R-:W-:Y:S01]  /*aea0*/  CS2R R8, SRZ ;  /* 0x0000000000087805 */ /* 0x000fe2000001ff00 */
[----:B------:R-:W-:Y:S05]  /*aeb0*/  @P0 WARPSYNC.ALL ;  /* 0x0000000000000948 */ /* 0x000fea0003800000 */
[----:B------:R3:W1:Y:S01]  /*aec0*/  @P0 LDSM.16.MT88.4 R32, [R62+UR43+0x1000] ;  /* 0x0010002b3e20083b */ /* 0x0006620008004200 */
[----:B------:R-:W-:Y:S02]  /*aed0*/  CS2R R6, SRZ ;  /* 0x0000000000067805 */ /* 0x000fe4000001ff00 */
[----:B--2---:R-:W-:Y:S04]  /*aee0*/  CS2R R4, SRZ ;  /* 0x0000000000047805 */ /* 0x004fe8000001ff00 */
[----:B------:R3:W2:Y:S01]  /*aef0*/  @P0 LDSM.16.MT88.4 R40, [R55] ;  /* 0x000000003728083b */ /* 0x0006a20000004200 */
[----:B------:R-:W-:Y:S11]  /*af00*/  ISETP.GE.AND P0, PT, R69, 0x1, PT ;  /* 0x000000014500780c */ /* 0x000ff60003f06270 */
[----:B------:R-:W-:Y:S02]  /*af10*/  @!UPT UIADD3 URZ, UPT, UPT, URZ, URZ, URZ ;  /* 0x000000fffffff290 */ /* 0x000fe4000fffe0ff */
[----:B------:R-:W-:Y:S05]  /*af20*/  @!P0 BRA `(.L_x_154) ;  /* 0x0000000000d48947 */ /* 0x000fea0003800000 */
[----:B------:R-:W-:Y:S01]  /*af30*/  SHF.R.U32.HI R5, RZ, 0x15, R36 ;  /* 0x00000015ff057819 */ /* 0x000fe20000011624 */
[----:B------:R-:W-:Y:S03]  /*af40*/  BSSY B0, `(.L_x_155) ;  /* 0x0000006000007945 */ /* 0x000fe60003800000 */
[----:B------:R-:W-:Y:S01]  /*af50*/  LOP3.LUT P0, RZ, R5, 0x3, R48, 0x48, !PT ;  /* 0x0000000305ff7812 */ /* 0x000fe20007804830 */
[----:B------:R-:W-:Y:S01]  /*af60*/  @!UPT UIADD3 URZ, UPT, UPT, URZ, URZ, URZ ;  /* 0x000000fffffff290 */ /* 0x000fe2000fffe0ff */
[----:B-1----:R-:W-:Y:S11]  /*af70*/  @P1 BRA `(.L_x_156) ;  /* 0x0000000000081947 */ /* 0x002ff60003800000 */
[----:B------:R-:W1:Y:S02]  /*af80*/  SYNCS.PHASECHK.TRANS64.TRYWAIT P1, [R68+URZ+0x130], R3 ;  /* 0x00013003440075a7 */ /* 0x000e6400080211ff */
[----:B-1----:R-:W-:Y:S05]  /*af90*/  @!P1 BRA `(.L_x_157) ;  /* 0x0000006000fc9947 */ /* 0x002fea0003800000 */
.L_x_156:
[----:B------:R-:W-:Y:S05]  /*afa0*/  BSYNC B0 ;  /* 0x0000000000007941 */ /* 0x000fea0003800000 */
.L_x_155:
[----:B------:R-:W-:Y:S05]  /*afb0*/  @!P0 BRA `(.L_x_158) ;  /* 0x0000000000408947 */ /* 0x000fea0003800000 */
[----:B------:R-:W1:Y:S01]  /*afc0*/  LDCU.64 UR8, c[0x4][0x70] ;  /* 0x01000e00ff0877ac */ /* 0x000e620008000a00 */
[----:B------:R-:W-:Y:S01]  /*afd0*/  MOV R3, 0x0 ;  /* 0x0000000000037802 */ /* 0x000fe20000000f00 */
[----:B------:R-:W-:Y:S02]  /*afe0*/  HFMA2 R12, -RZ, RZ, 0, 5.9604644775390625e-08 ;  /* 0x00000001ff0c7431 */ /* 0x000fe400000001ff */
[----:B------:R-:W-:Y:S02]  /*aff0*/  IMAD.MOV.U32 R8, RZ, RZ, 0x192 ;  /* 0x00000192ff087424 */ /* 0x000fe400078e00ff */
[----:B------:R-:W-:Y:S01]  /*b000*/  IMAD.MOV.U32 R13, RZ, RZ, RZ ;  /* 0x000000ffff0d7224 */ /* 0x000fe200078e00ff */
[----:B------:R-:W5:Y:S01]  /*b010*/  LDCU.64 UR6, c[0x4][0x78] ;  /* 0x01000f00ff0677ac */ /* 0x000f620008000a00 */
[----:B------:R-:W2:Y:S01]  /*b020*/  LDC.64 R2, c[0x4][R3] ;  /* 0x0100000003027b82 */ /* 0x000ea20000000a00 */
[----:B------:R-:W3:Y:S01]  /*b030*/  LDCU.64 UR4, c[0x4][0x10] ;  /* 0x01000200ff0477ac */ /* 0x000ee20008000a00 */
[----:B-1----:R-:W-:Y:S01]  /*b040*/  MOV R5, UR9 ;  /* 0x0000000900057c02 */ /* 0x002fe20008000f00 */
[----:B------:R-:W-:Y:S01]  /*b050*/  IMAD.U32 R4, RZ, RZ, UR8 ;  /* 0x00000008ff047e24 */ /* 0x000fe2000f8e00ff */
[----:B-----5:R-:W-:Y:S01]  /*b060*/  MOV R7, UR7 ;  /* 0x0000000700077c02 */ /* 0x020fe20008000f00 */
[----:B------:R-:W-:Y:S01]  /*b070*/  IMAD.U32 R6, RZ, RZ, UR6 ;  /* 0x00000006ff067e24 */ /* 0x000fe2000f8e00ff */
[----:B---3--:R-:W-:Y:S01]  /*b080*/  MOV R11, UR5 ;  /* 0x00000005000b7c02 */ /* 0x008fe20008000f00 */
[----:B------:R-:W-:Y:S02]  /*b090*/  IMAD.U32 R10, RZ, RZ, UR4 ;  /* 0x00000004ff0a7e24 */ /* 0x000fe4000f8e00ff */
[----:B------:R-:W-:Y:S07]  /*b0a0*/  LEPC R20, `(.L_x_158) ;  /* 0x000000001014794e */ /* 0x000fee0000000000 */
[----:B--2-4-:R-:W-:Y:S05]  /*b0b0*/  CALL.ABS.NOINC R2 ;  /* 0x0000000002007343 */ /* 0x014fea0003c00000 */
.L_x_158:
[----:B------:R-:W-:Y:S05]  /*b0c0*/  WARPSYNC.ALL ;  /* 0x0000000000007948 */ /* 0x000fea0003800000 */
[C---:B------:R-:W-:Y:S01]  /*b0d0*/  R2UR UR4, R36.reuse ;  /* 0x00000000240472ca */ /* 0x040fe200000e0000 */
[----:B------:R-:W-:Y:S05]  /*b0e0*/  VIADD R3, R36, 0x100000 ;  /* 0x0010000024037836 */ /* 0x000fea0000000000 */
[----:B------:R-:W-:Y:S04]  /*b0f0*/  SHF.R.U32.HI R3, RZ, 0x15, R3 ;  /* 0x00000015ff037819 */ /* 0x000fe80000011603 */
[----:B------:R-:W-:Y:S03]  /*b100*/  LOP3.LUT P0, RZ, R3, 0x3, R48, 0x48, !PT ;  /* 0x0000000303ff7812 */ /* 0x000fe60007804830 */
[----:B------:R-:W1:Y:S10]  /*b110*/  LDTM.16dp256bit.x2 R24, tmem[UR4] ;  /* 0x00000004001879ee */ /* 0x000e7400080a0000 */
[----:B-1----:R-:W-:Y:S05]  /*b120*/  @!P0 BRA `(.L_x_159) ;  /* 0x0000000000408947 */ /* 0x002fea0003800000 */
        /* <DEDUP_REMOVED lines=16> */
.L_x_159:
[----:B------:R-:W-:Y:S05]  /*b230*/  WARPSYNC.ALL ;  /* 0x0000000000007948 */ /* 0x000fea0003800000 */
[----:B------:R-:W-:Y:S11]  /*b240*/  R2UR UR4, R36 ;  /* 0x00000000240472ca */ /* 0x000ff600000e0000 */
[----:B------:R-:W-:Y:S02]  /*b250*/  @!UPT UIADD3 URZ, UPT, UPT, URZ, URZ, URZ ;  /* 0x000000fffffff290 */ /* 0x000fe4000fffe0ff */
[----:B------:R-:W1:Y:S02]  /*b260*/  LDTM.16dp256bit.x2 R4, tmem[UR4+0x100000] ;  /* 0x10000004000479ee */ /* 0x000e6400080a0000 */
[----:B-1----:R-:W-:Y:S01]  /*b270*/  NOP ;  /* 0x0000000000007918 */ /* 0x002fe20000000000 */
.L_x_154:
[--C-:B-1----:R-:W-:Y:S01]  /*b280*/  HADD2.F32 R18, -RZ, R32.reuse.H0_H0 ;  /* 0x20000020ff127230 */ /* 0x102fe20000004100 */
[----:B------:R-:W-:Y:S05]  /*b290*/  WARPSYNC.ALL ;  /* 0x0000000000007948 */ /* 0x000fea0003800000 */
[-C--:B----4-:R-:W-:Y:S01]  /*b2a0*/  FMUL R0, R24, R17.reuse ;  /* 0x0000001118007220 */ /* 0x090fe20000400000 */
[----:B------:R-:W-:Y:S02]  /*b2b0*/  HADD2.F32 R21, -RZ, R32.H1_H1 ;  /* 0x30000020ff157230 */ /* 0x000fe40000004100 */
[-C--:B------:R-:W-:Y:S01]  /*b2c0*/  FMUL R2, R25, R17.reuse ;  /* 0x0000001119027220 */ /* 0x080fe20000400000 */
[----:B------:R-:W-:Y:S01]  /*b2d0*/  FMUL R3, R26, R17 ;  /* 0x000000111a037220 */ /* 0x000fe20000400000 */
[C---:B------:R-:W-:Y:S01]  /*b2e0*/  FFMA R0, R19.reuse, R18, R0 ;  /* 0x0000001213007223 */ /* 0x040fe20000000000 */
[--C-:B------:R-:W-:Y:S02]  /*b2f0*/  HADD2.F32 R18, -RZ, R33.reuse.H0_H0 ;  /* 0x20000021ff127230 */ /* 0x100fe40000004100 */
[----:B------:R-:W-:Y:S01]  /*b300*/  FFMA R2, R19, R21, R2 ;  /* 0x0000001513027223 */ /* 0x000fe20000000002 */
[----:B------:R-:W-:Y:S02]  /*b310*/  HADD2.F32 R21, -RZ, R33.H1_H1 ;  /* 0x30000021ff157230 */ /* 0x000fe40000004100 */
[-C--:B------:R-:W-:Y:S01]  /*b320*/  FMUL R12, R27, R17.reuse ;  /* 0x000000111b0c7220 */ /* 0x080fe20000400000 */
[----:B------:R-:W-:Y:S01]  /*b330*/  FMUL R13, R4, R17 ;  /* 0x00000011040d7220 */ /* 0x000fe20000400000 */
[C---:B------:R-:W-:Y:S01]  /*b340*/  FFMA R3, R19.reuse, R18, R3 ;  /* 0x0000001213037223 */ /* 0x040fe20000000003 */
[--C-:B------:R-:W-:Y:S01]  /*b350*/  HADD2.F32 R18, -RZ, R34.reuse.H0_H0 ;  /* 0x20000022ff127230 */ /* 0x100fe20000004100 */
[----:B------:R-:W-:Y:S01]  /*b360*/  F2FP.F16.F32.PACK_AB R72, R2, R0 ;  /* 0x000000000248723e */ /* 0x000fe200000000ff */
[----:B------:R-:W-:Y:S01]  /*b370*/  FFMA R12, R19, R21, R12 ;  /* 0x00000015130c7223 */ /* 0x000fe2000000000c */
[-C--:B------:R-:W-:Y:S01]  /*b380*/  FMUL R14, R5, R17.reuse ;  /* 0x00000011050e7220 */ /* 0x080fe20000400000 */
[-C--:B------:R-:W-:Y:S01]  /*b390*/  FMUL R4, R28, R17.reuse ;  /* 0x000000111c047220 */ /* 0x080fe20000400000 */
[----:B------:R-:W-:Y:S02]  /*b3a0*/  HADD2.F32 R20, -RZ, R34.H1_H1 ;  /* 0x30000022ff147230 */ /* 0x000fe40000004100 */
[----:B------:R-:W-:Y:S01]  /*b3b0*/  FMUL R15, R6, R17 ;  /* 0x00000011060f7220 */ /* 0x000fe20000400000 */
[----:B------:R-:W-:Y:S01]  /*b3c0*/  F2FP.F16.F32.PACK_AB R73, R12, R3 ;  /* 0x000000030c49723e */ /* 0x000fe200000000ff */
[----:B------:R-:W-:Y:S01]  /*b3d0*/  FFMA R4, R19, R18, R4 ;  /* 0x0000001213047223 */ /* 0x000fe20000000004 */
[-C--:B------:R-:W-:Y:S01]  /*b3e0*/  FMUL R5, R29, R17.reuse ;  /* 0x000000111d057220 */ /* 0x080fe20000400000 */
[--C-:B------:R-:W-:Y:S02]  /*b3f0*/  HADD2.F32 R21, -RZ, R35.reuse.H0_H0 ;  /* 0x20000023ff157230 */ /* 0x100fe40000004100 */
[-C--:B------:R-:W-:Y:S01]  /*b400*/  FMUL R6, R30, R17.reuse ;  /* 0x000000111e067220 */ /* 0x080fe20000400000 */
[----:B------:R-:W-:Y:S01]  /*b410*/  FMUL R16, R7, R17 ;  /* 0x0000001107107220 */ /* 0x000fe20000400000 */
[C---:B------:R-:W-:Y:S01]  /*b420*/  FFMA R5, R19.reuse, R20, R5 ;  /* 0x0000001413057223 */ /* 0x040fe20000000005 */
[----:B------:R-:W-:Y:S02]  /*b430*/  HADD2.F32 R18, -RZ, R35.H1_H1 ;  /* 0x30000023ff127230 */ /* 0x000fe40000004100 */
[----:B------:R-:W-:Y:S01]  /*b440*/  FFMA R6, R19, R21, R6 ;  /* 0x0000001513067223 */ /* 0x000fe20000000006 */
[-C--:B------:R-:W-:Y:S01]  /*b450*/  FMUL R7, R31, R17.reuse ;  /* 0x000000111f077220 */ /* 0x080fe20000400000 */
[--C-:B--2---:R-:W-:Y:S02]  /*b460*/  HADD2.F32 R20, -RZ, R40.reuse.H0_H0 ;  /* 0x20000028ff147230 */ /* 0x104fe40000004100 */
[----:B------:R-:W-:Y:S01]  /*b470*/  FMUL R8, R8, R17 ;  /* 0x0000001108087220 */ /* 0x000fe20000400000 */
[----:B------:R-:W-:Y:S02]  /*b480*/  HADD2.F32 R21, -RZ, R40.H1_H1 ;  /* 0x30000028ff157230 */ /* 0x000fe40000004100 */
[C---:B------:R-:W-:Y:S01]  /*b490*/  FFMA R7, R19.reuse, R18, R7 ;  /* 0x0000001213077223 */ /* 0x040fe20000000007 */
[--C-:B------:R-:W-:Y:S02]  /*b4a0*/  HADD2.F32 R22, -RZ, R41.reuse.H0_H0 ;  /* 0x20000029ff167230 */ /* 0x100fe40000004100 */
[C---:B------:R-:W-:Y:S01]  /*b4b0*/  FFMA R13, R19.reuse, R20, R13 ;  /* 0x00000014130d7223 */ /* 0x040fe2000000000d */
[----:B------:R-:W-:Y:S02]  /*b4c0*/  HADD2.F32 R18, -RZ, R41.H1_H1 ;  /* 0x30000029ff127230 */ /* 0x000fe40000004100 */
[C---:B------:R-:W-:Y:S01]  /*b4d0*/  FFMA R14, R19.reuse, R21, R14 ;  /* 0x00000015130e7223 */ /* 0x040fe2000000000e */
[--C-:B------:R-:W-:Y:S02]  /*b4e0*/  HADD2.F32 R21, -RZ, R42.reuse.H0_H0 ;  /* 0x2000002aff157230 */ /* 0x100fe40000004100 */
[----:B------:R-:W-:Y:S01]  /*b4f0*/  FFMA R15, R19, R22, R15 ;  /* 0x00000016130f7223 */ /* 0x000fe2000000000f */
[----:B------:R-:W-:Y:S02]  /*b500*/  HADD2.F32 R20, -RZ, R42.H1_H1 ;  /* 0x3000002aff147230 */ /* 0x000fe40000004100 */
[-C--:B------:R-:W-:Y:S01]  /*b510*/  FMUL R9, R9, R17.reuse ;  /* 0x0000001109097220 */ /* 0x080fe20000400000 */
[--C-:B------:R-:W-:Y:S02]  /*b520*/  HADD2.F32 R23, -RZ, R43.reuse.H0_H0 ;  /* 0x2000002bff177230 */ /* 0x100fe40000004100 */
[-C--:B------:R-:W-:Y:S01]  /*b530*/  FMUL R10, R10, R17.reuse ;  /* 0x000000110a0a7220 */ /* 0x080fe20000400000 */
[----:B------:R-:W-:Y:S02]  /*b540*/  HADD2.F32 R22, -RZ, R43.H1_H1 ;  /* 0x3000002bff167230 */ /* 0x000fe40000004100 */
[----:B------:R-:W-:Y:S01]  /*b550*/  FFMA R16, R19, R18, R16 ;  /* 0x0000001213107223 */ /* 0x000fe20000000010 */
[----:B------:R-:W-:Y:S01]  /*b560*/  FMUL R11, R11, R17 ;  /* 0x000000110b0b7220 */ /* 0x000fe20000400000 */
[C---:B------:R-:W-:Y:S01]  /*b570*/  FFMA R8, R19.reuse, R21, R8 ;  /* 0x0000001513087223 */ /* 0x040fe20000000008 */
[C---:B------:R-:W-:Y:S01]  /*b580*/  FFMA R9, R19.reuse, R20, R9 ;  /* 0x0000001413097223 */ /* 0x040fe20000000009 */
[C---:B------:R-:W-:Y:S01]  /*b590*/  FFMA R10, R19.reuse, R23, R10 ;  /* 0x00000017130a7223 */ /* 0x040fe2000000000a */
[----:B------:R-:W-:Y:S01]  /*b5a0*/  FFMA R11, R19, R22, R11 ;  /* 0x00000016130b7223 */ /* 0x000fe2000000000b */
[----:B------:R-:W-:Y:S01]  /*b5b0*/  F2FP.F16.F32.PACK_AB R74, R5, R4 ;  /* 0x00000004054a723e */ /* 0x000fe200000000ff */
[----:B------:R-:W-:Y:S01]  /*b5c0*/  BSSY.RECONVERGENT B0, `(.L_x_160) ;  /* 0x000001c000007945 */ /* 0x000fe20003800200 */
[----:B------:R-:W-:Y:S02]  /*b5d0*/  F2FP.F16.F32.PACK_AB R75, R7, R6 ;  /* 0x00000006074b723e */ /* 0x000fe400000000ff */
[----:B------:R-:W-:Y:S02]  /*b5e0*/  F2FP.F16.F32.PACK_AB R76, R14, R13 ;  /* 0x0000000d0e4c723e */ /* 0x000fe400000000ff */
[----:B------:R-:W-:Y:S01]  /*b5f0*/  F2FP.F16.F32.PACK_AB R77, R16, R15 ;  /* 0x0000000f104d723e */ /* 0x000fe200000000ff */
[----:B------:R1:W-:Y:S01]  /*b600*/  STSM.16.MT88.4 [R56+0x1000], R72 ;  /* 0x0010004838007844 */ /* 0x0003e20000004200 */
[----:B------:R-:W-:Y:S02]  /*b610*/  F2FP.F16.F32.PACK_AB R78, R9, R8 ;  /* 0x00000008094e723e */ /* 0x000fe400000000ff */
[----:B------:R-:W-:Y:S02]  /*b620*/  F2FP.F16.F32.PACK_AB R79, R11, R10 ;  /* 0x0000000a0b4f723e */ /* 0x000fe400000000ff */
[----:B------:R-:W-:Y:S03]  /*b630*/  ISETP.NE.AND P0, PT, R70, RZ, PT ;  /* 0x000000ff4600720c */ /* 0x000fe60003f05270 */
[----:B------:R1:W-:Y:S01]  /*b640*/  STSM.16.MT88.4 [R55], R76 ;  /* 0x0000004c37007844 */ /* 0x0003e20000004200 */
[----:B------:R-:W-:Y:S01]  /*b650*/  @!PT LDS RZ, [RZ] ;  /* 0x00000000fffff984 */ /* 0x000fe20000000800 */
[----:B------:R-:W-:Y:S01]  /*b660*/  @!PT LDS RZ, [RZ] ;  /* 0x00000000fffff984 */ /* 0x000fe20000000800 */
[----:B------:R-:W-:Y:S01]  /*b670*/  @!PT LDS RZ, [RZ] ;  /* 0x00000000fffff984 */ /* 0x000fe20000000800 */
[----:B------:R-:W-:Y:S01]  /*b680*/  @!PT LDS RZ, [RZ] ;  /* 0x00000000fffff984 */ /* 0x000fe20000000800 */
[----:B------:R2:W-:Y:S07]  /*b690*/  MEMBAR.ALL.CTA ;  /* 0x0000000000007992 */ /* 0x0005ee0000008000 */
[----:B--2---:R-:W2:Y:S02]  /*b6a0*/  FENCE.VIEW.ASYNC.S ;  /* 0x00000000000073c6 */ /* 0x004ea40000000000 */
[----:B--2---:R-:W-:Y:S06]  /*b6b0*/  BAR.SYNC.DEFER_BLOCKING 0x1, 0x80 ;  /* 0x0042000000007b1d */ /* 0x004fec0000010000 */
[----:B------:R-:W-:Y:S05]  /*b6c0*/  @!P0 BRA `(.L_x_161) ;  /* 0x00000000002c8947 */ /* 0x000fea0003800000 */
[----:B------:R-:W-:Y:S02]  /*b6d0*/  UIADD3 UR7, UPT, UPT, UR43, 0x1000, URZ ;  /* 0x000010002b077890 */ /* 0x000fe4000fffe0ff */
[----:B------:R-:W-:Y:S02]  /*b6e0*/  UIADD3 UR6, UPT, UPT, UR42, 0x40, URZ ;  /* 0x000000402a067890 */ /* 0x000fe4000fffe0ff */
[----:B------:R-:W-:Y:S02]  /*b6f0*/  UIADD3 UR4, UPT, UPT, UR43, 0x1800, URZ ;  /* 0x000018002b047890 */ /* 0x000fe4000fffe0ff */
[----:B------:R-:W-:Y:S01]  /*b700*/  MOV R50, UR7 ;  /* 0x0000000700327c02 */ /* 0x000fe20008000f00 */
[----:B------:R-:W-:Y:S03]  /*b710*/  UMOV UR5, UR41 ;  /* 0x0000002900057c82 */ /* 0x000fe60008000000 */
[----:B------:R-:W-:Y:S11]  /*b720*/  R2UR UR40, R50 ;  /* 0x00000000322872ca */ /* 0x000ff600000e0000 */
[----:B------:R-:W-:Y:S02]  /*b730*/  @!UPT UIADD3 URZ, UPT, UPT, URZ, URZ, URZ ;  /* 0x000000fffffff290 */ /* 0x000fe4000fffe0ff */
[----:B------:R2:W-:Y:S01]  /*b740*/  UTMASTG.2D [UR40], [UR56] ;  /* 0x00000028380073b5 */ /* 0x0005e20008008000 */
[----:B------:R2:W-:Y:S01]  /*b750*/  UTMASTG.2D [UR4], [UR56] ;  /* 0x00000004380073b5 */ /* 0x0005e20008008000 */
[----:B------:R0:W-:Y:S01]  /*b760*/  UTMACMDFLUSH ;  /* 0x00000000000079b7 */ /* 0x0001e20000000000 */
[----:B--2---:R-:W-:Y:S04]  /*b770*/  DEPBAR.LE SB0, 0x1 ;  /* 0x000080400000791a */ /* 0x004fe80000000000 */
.L_x_161:
[----:B------:R-:W-:Y:S05]  /*b780*/  BSYNC.RECONVERGENT B0 ;  /* 0x0000000000007941 */ /* 0x000fea0003800200 */
.L_x_160:
[----:B------:R-:W-:Y:S01]  /*b790*/  UISETP.NE.AND UP1, UPT, UR54, URZ, UPT ;  /* 0x000000ff3600728c */ /* 0x000fe2000bf25270 */
[----:B------:R-:W-:Y:S01]  /*b7a0*/  BAR.SYNC.DEFER_BLOCKING 0x1, 0x80 ;  /* 0x0042000000007b1d */ /* 0x000fe20000010000 */
[----:B------:R-:W-:Y:S04]  /*b7b0*/  SHF.L.U32 R3, R61, 0x1f, RZ ;  /* 0x0000001f3d037819 */ /* 0x000fe800000006ff */
[----:B------:R-:W-:Y:S05]  /*b7c0*/  PLOP3.LUT P0, PT, PT, PT, UP1, 0x80, 0x8 ;  /* 0x000000000008781c */ /* 0x000fea0003f0f018 */
[----:B------:R-:W-:Y:S04]  /*b7d0*/  @UP1 ULEA UR4, UR53, UR43, 0x3 ;  /* 0x0000002b35041291 */ /* 0x000fe8000f8e18ff */
[----:B------:R-:W-:Y:S04]  /*b7e0*/  @UP1 UIADD3 UR4, UPT, UPT, UR4, 0x80, URZ ;  /* 0x0000008004041890 */ /* 0x000fe8000fffe0ff */
[----:B------:R-:W-:Y:S09]  /*b7f0*/  @UP1 UPRMT UR4, UR52, 0x654, UR4 ;  /* 0x0000065434041896 */ /* 0x000ff20008000004 */
[----:B------:R-:W-:Y:S01]  /*b800*/  @P0 SYNCS.ARRIVE.TRANS64.RED.A1T0 RZ, [UR4], RZ ;  /* 0x000000ffffff09a7 */ /* 0x000fe20008100404 */
[----:B------:R-:W-:Y:S01]  /*b810*/  @UP1 UIADD3 UR4, UPT, UPT, UR53, 0x1, URZ ;  /* 0x0000000135041890 */ /* 0x000fe2000fffe0ff */
[----:B------:R-:W-:Y:S01]  /*b820*/  BSSY B0, `(.L_x_162) ;  /* 0x0000008000007945 */ /* 0x000fe20003800000 */
[----:B------:R-:W-:Y:S02]  /*b830*/  FSETP.NEU.AND P0, PT, R19, RZ, PT ;  /* 0x000000ff1300720b */ /* 0x000fe40003f0d000 */
[----:B------:R-:W-:Y:S01]  /*b840*/  @UP1 UISETP.NE.AND UP0, UPT, UR4, 0x4, UPT ;  /* 0x000000040400188c */ /* 0x000fe2000bf05270 */
[----:B------:R-:W2:Y:S03]  /*b850*/  SYNCS.PHASECHK.TRANS64.TRYWAIT P1, [UR43+0x68], R3 ;  /* 0x00006803ff0075a7 */ /* 0x000ea6000802112b */
[----:B------:R-:W-:Y:S01]  /*b860*/  @UP1 USEL UR53, UR4, URZ, UP0 ;  /* 0x000000ff04351287 */ /* 0x000fe20008000000 */
[----:B--2---:R-:W-:Y:S11]  /*b870*/  @P1 BRA `(.L_x_163) ;  /* 0x0000000000081947 */ /* 0x004ff60003800000 */
[----:B------:R-:W2:Y:S02]  /*b880*/  SYNCS.PHASECHK.TRANS64.TRYWAIT P1, [UR43+0x68], R3 ;  /* 0x00006803ff0075a7 */ /* 0x000ea4000802112b */
[----:B--2---:R-:W-:Y:S05]  /*b890*/  @!P1 BRA `(.L_x_164) ;  /* 0x0000005800d09947 */ /* 0x004fea0003800000 */
.L_x_163:
[----:B------:R-:W-:Y:S05]  /*b8a0*/  BSYNC B0 ;  /* 0x0000000000007941 */ /* 0x000fea0003800000 */
.L_x_162:
[----:B------:R-:W-:Y:S05]  /*b8b0*/  @P0 WARPSYNC.ALL ;  /* 0x0000000000000948 */ /* 0x000fea0003800000 */
[----:B------:R4:W1:Y:S01]  /*b8c0*/  @P0 LDSM.16.MT88.4 R32, [R62+UR43+0x2000] ;  /* 0x0020002b3e20083b */ /* 0x0008620008004200 */
[----:B------:R-:W-:Y:S02]  /*b8d0*/  CS2R R30, SRZ ;  /* 0x00000000001e7805 */ /* 0x000fe4000001ff00 */
[----:B------:R-:W-:Y:S02]  /*b8e0*/  CS2R R28, SRZ ;  /* 0x00000000001c7805 */ /* 0x000fe4000001ff00 */
[----:B------:R-:W-:Y:S01]  /*b8f0*/  CS2R R26, SRZ ;  /* 0x00000000001a7805 */ /* 0x000fe2000001ff00 */
[----:B------:R4:W1:Y:S01]  /*b900*/  @P0 LDSM.16.MT88.4 R40, [R55+0x1000] ;  /* 0x001000003728083b */ /* 0x0008620000004200 */
[----:B------:R-:W-:Y:S02]  /*b910*/  ISETP.GE.AND P0, PT, R69, 0x1, PT ;  /* 0x000000014500780c */ /* 0x000fe40003f06270 */
[----:B------:R-:W-:Y:S02]  /*b920*/  CS2R R24, SRZ ;  /* 0x0000000000187805 */ /* 0x000fe4000001ff00 */
[----:B------:R-:W-:Y:S02]  /*b930*/  CS2R R10, SRZ ;  /* 0x00000000000a7805 */ /* 0x000fe4000001ff00 */
[----:B------:R-:W-:Y:S02]  /*b940*/  CS2R R8, SRZ ;  /* 0x0000000000087805 */ /* 0x000fe4000001ff00 */
[----:B------:R-:W-:Y:S02]  /*b950*/  CS2R R6, SRZ ;  /* 0x0000000000067805 */ /* 0x000fe4000001ff00 */
[----:B------:R-:W-:Y:S03]  /*b960*/  CS2R R4, SRZ ;  /* 0x0000000000047805 */ /* 0x000fe6000001ff00 */
[----:B------:R-:W-:Y:S05]  /*b970*/  @!P0 BRA `(.L_x_165) ;  /* 0x0000000000c48947 */ /* 0x000fea0003800000 */
[----:B--2---:R-:W-:Y:S05]  /*b980*/  VIADD R3, R36, 0x10 ;  /* 0x0000001024037836 */ /* 0x004fea0000000000 */
[----:B------:R-:W-:Y:S04]  /*b990*/  SHF.R.U32.HI R3, RZ, 0x15, R3 ;  /* 0x00000015ff037819 */ /* 0x000fe80000011603 */
[----:B------:R-:W-:Y:S11]  /*b9a0*/  LOP3.LUT P0, RZ, R3, 0x3, R48, 0x48, !PT ;  /* 0x0000000303ff7812 */ /* 0x000ff60007804830 */
[----:B------:R-:W-:Y:S02]  /*b9b0*/  @!UPT UIADD3 URZ, UPT, UPT, URZ, URZ, URZ ;  /* 0x000000fffffff290 */ /* 0x000fe4000fffe0ff */
[----:B------:R-:W-:Y:S05]  /*b9c0*/  @!P0 BRA `(.L_x_166) ;  /* 0x0000000000408947 */ /* 0x000fea0003800000 */
[----:B------:R-:W2:Y:S01]  /*b9d0*/  LDCU.64 UR8, c[0x4][0x70] ;  /* 0x01000e00ff0877ac */ /* 0x000ea20008000a00 */
[----:B------:R-:W-:Y:S01]  /*b9e0*/  MOV R3, 0x0 ;  /* 0x0000000000037802 */ /* 0x000fe20000000f00 */
[----:B------:R-:W-:Y:S02]  /*b9f0*/  HFMA2 R12, -RZ, RZ, 0, 5.9604644775390625e-08 ;  /* 0x00000001ff0c7431 */ /* 0x000fe400000001ff */
[----:B------:R-:W-:Y:S02]  /*ba00*/  IMAD.MOV.U32 R8, RZ, RZ, 0x192 ;  /* 0x00000192ff087424 */ /* 0x000fe400078e00ff */
[----:B------:R-:W-:Y:S01]  /*ba10*/  IMAD.MOV.U32 R13, RZ, RZ, RZ ;  /* 0x000000ffff0d7224 */ /* 0x000fe200078e00ff */
[----:B------:R-:W5:Y:S01]  /*ba20*/  LDCU.64 UR6, c[0x4][0x78] ;  /* 0x01000f00ff0677ac */ /* 0x000f620008000a00 */
[----:B------:R-:W1:Y:S01]  /*ba30*/  LDC.64 R2, c[0x4][R3] ;  /* 0x0100000003027b82 */ /* 0x000e620000000a00 */
[----:B------:R-:W3:Y:S01]  /*ba40*/  LDCU.64 UR4, c[0x4][0x10] ;  /* 0x01000200ff0477ac */ /* 0x000ee20008000a00 */
[----:B--2---:R-:W-:Y:S01]  /*ba50*/  MOV R5, UR9 ;  /* 0x0000000900057c02 */ /* 0x004fe20008000f00 */
[----:B------:R-:W-:Y:S01]  /*ba60*/  IMAD.U32 R4, RZ, RZ, UR8 ;  /* 0x00000008ff047e24 */ /* 0x000fe2000f8e00ff */
[----:B-----5:R-:W-:Y:S01]  /*ba70*/  MOV R7, UR7 ;  /* 0x0000000700077c02 */ /* 0x020fe20008000f00 */
[----:B------:R-:W-:Y:S01]  /*ba80*/  IMAD.U32 R6, RZ, RZ, UR6 ;  /* 0x00000006ff067e24 */ /* 0x000fe2000f8e00ff */
[----:B---3--:R-:W-:Y:S01]  /*ba90*/  MOV R11, UR5 ;  /* 0x00000005000b7c02 */ /* 0x008fe20008000f00 */
[----:B------:R-:W-:Y:S02]  /*baa0*/  IMAD.U32 R10, RZ, RZ, UR4 ;  /* 0x00000004ff0a7e24 */ /* 0x000fe4000f8e00ff */
[----:B------:R-:W-:Y:S07]  /*bab0*/  LEPC R20, `(.L_x_166) ;  /* 0x000000001014794e */ /* 0x000fee0000000000 */
[----:B-1--4-:R-:W-:Y:S05]  /*bac0*/  CALL.ABS.NOINC R2 ;  /* 0x0000000002007343 */ /* 0x012fea0003c00000 */
.L_x_166:
[----:B------:R-:W-:Y:S05]  /*bad0*/  WARPSYNC.ALL ;  /* 0x0000000000007948 */ /* 0x000fea0003800000 */
[C---:B------:R-:W-:Y:S01]  /*bae0*/  R2UR UR4, R36.reuse ;  /* 0x00000000240472ca */ /* 0x040fe200000e0000 */
[----:B------:R-:W-:Y:S05]  /*baf0*/  VIADD R3, R36, 0x100010 ;  /* 0x0010001024037836 */ /* 0x000fea0000000000 */
[----:B------:R-:W-:Y:S04]  /*bb00*/  SHF.R.U32.HI R3, RZ, 0x15, R3 ;  /* 0x00000015ff037819 */ /* 0x000fe80000011603 */
[----:B------:R-:W-:Y:S03]  /*bb10*/  LOP3.LUT P0, RZ, R3, 0x3, R48, 0x48, !PT ;  /* 0x0000000303ff7812 */ /* 0x000fe60007804830 */
[----:B------:R-:W2:Y:S10]  /*bb20*/  LDTM.16dp256bit.x2 R24, tmem[UR4+0x10] ;  /* 0x00001004001879ee */ /* 0x000eb400080a0000 */
[----:B--2---:R-:W-:Y:S05]  /*bb30*/  @!P0 BRA `(.L_x_167) ;  /* 0x0000000000408947 */ /* 0x004fea0003800000 */
        /* <DEDUP_REMOVED lines=16> */
.L_x_167:
[----:B------:R-:W-:Y:S05]  /*bc40*/  WARPSYNC.ALL ;  /* 0x0000000000007948 */ /* 0x000fea0003800000 */
[----:B------:R-:W-:Y:S11]  /*bc50*/  R2UR UR4, R36 ;  /* 0x00000000240472ca */ /* 0x000ff600000e0000 */
[----:B------:R-:W-:Y:S02]  /*bc60*/  @!UPT UIADD3 URZ, UPT, UPT, URZ, URZ, URZ ;  /* 0x000000fffffff290 */ /* 0x000fe4000fffe0ff */
[----:B------:R-:W2:Y:S02]  /*bc70*/  LDTM.16dp256bit.x2 R4, tmem[UR4+0x100010] ;  /* 0x10001004000479ee */ /* 0x000ea400080a0000 */
[----:B--2---:R-:W-:Y:S01]  /*bc80*/  NOP ;  /* 0x0000000000007918 */ /* 0x004fe20000000000 */
.L_x_165:
[--C-:B-1----:R-:W-:Y:S01]  /*bc90*/  HADD2.F32 R18, -RZ, R32.reuse.H0_H0 ;  /* 0x20000020ff127230 */ /* 0x102fe20000004100 */
[----:B------:R-:W-:Y:S05]  /*bca0*/  WARPSYNC.ALL ;  /* 0x0000000000007948 */ /* 0x000fea0003800000 */
[-C--:B--2---:R-:W-:Y:S01]  /*bcb0*/  FMUL R0, R24, R17.reuse ;  /* 0x0000001118007220 */ /* 0x084fe20000400000 */
        /* <DEDUP_REMOVED lines=27> */
[--C-:B------:R-:W-:Y:S02]  /*be70*/  HADD2.F32 R20, -RZ, R40.reuse.H0_H0 ;  /* 0x20000028ff147230 */ /* 0x100fe40000004100 */
        /* <DEDUP_REMOVED lines=29> */
[----:B------:R1:W-:Y:S01]  /*c050*/  STSM.16.MT88.4 [R55+0x1000], R76 ;  /* 0x0010004c37007844 */ /* 0x0003e20000004200 */
        /* <DEDUP_REMOVED lines=9> */
[----:B------:R-:W-:Y:S01]  /*c0f0*/  UIADD3 UR8, UPT, UPT, UR43, 0x2000, URZ ;  /* 0x000020002b087890 */ /* 0x000fe2000fffe0ff */
[----:B------:R-:W-:Y:S01]  /*c100*/  UMOV UR9, UR41 ;  /* 0x0000002900097c82 */ /* 0x000fe20008000000 */
[----:B------:R-:W-:Y:S02]  /*c110*/  UIADD3 UR6, UPT, UPT, UR42, 0x50, URZ ;  /* 0x000000502a067890 */ /* 0x000fe4000fffe0ff */
[----:B------:R-:W-:Y:S01]  /*c120*/  UIADD3 UR4, UPT, UPT, UR43, 0x2800, URZ ;  /* 0x000028002b047890 */ /* 0x000fe2000fffe0ff */
[----:B------:R-:W-:Y:S04]  /*c130*/  UMOV UR5, UR41 ;  /* 0x0000002900057c82 */ /* 0x000fe80008000000 */
[----:B------:R2:W-:Y:S04]  /*c140*/  UTMASTG.2D [UR8], [UR56] ;  /* 0x00000008380073b5 */ /* 0x0005e80008008000 */
[----:B------:R2:W-:Y:S01]  /*c150*/  UTMASTG.2D [UR4], [UR56] ;  /* 0x00000004380073b5 */ /* 0x0005e20008008000 */
[----:B------:R0:W-:Y:S01]  /*c160*/  UTMACMDFLUSH ;  /* 0x00000000000079b7 */ /* 0x0001e20000000000 */
[----:B--2---:R-:W-:Y:S04]  /*c170*/  DEPBAR.LE SB0, 0x1 ;  /* 0x000080400000791a */ /* 0x004fe80000000000 */
.L_x_169:
[----:B------:R-:W-:Y:S05]  /*c180*/  BSYNC.RECONVERGENT B0 ;  /* 0x0000000000007941 */ /* 0x000fea0003800200 */
.L_x_168:
[----:B------:R-:W-:Y:S01]  /*c190*/  BAR.SYNC.DEFER_BLOCKING 0x1, 0x80 ;  /* 0x0042000000007b1d */ /* 0x000fe20000010000 */
[----:B------:R-:W-:Y:S01]  /*c1a0*/  ULEA UR4, UR53, UR43, 0x3 ;  /* 0x0000002b35047291 */ /* 0x000fe2000f8e18ff */
[----:B------:R-:W-:Y:S01]  /*c1b0*/  SHF.L.U32 R3, R61, 0x1f, RZ ;  /* 0x0000001f3d037819 */ /* 0x000fe200000006ff */
[----:B------:R-:W-:Y:S01]  /*c1c0*/  UIADD3 UR40, UPT, UPT, UR53, 0x1, URZ ;  /* 0x0000000135287890 */ /* 0x000fe2000fffe0ff */
[----:B------:R-:W-:Y:S01]  /*c1d0*/  FSETP.NEU.AND P0, PT, R19, RZ, PT ;  /* 0x000000ff1300720b */ /* 0x000fe20003f0d000 */
[----:B------:R-:W-:Y:S04]  /*c1e0*/  UIADD3 UR4, UPT, UPT, UR4, 0x80, URZ ;  /* 0x0000008004047890 */ /* 0x000fe8000fffe0ff */
[----:B------:R-:W-:Y:S09]  /*c1f0*/  UPRMT UR4, UR52, 0x654, UR4 ;  /* 0x0000065434047896 */ /* 0x000ff20008000004 */
[----:B------:R-:W-:Y:S01]  /*c200*/  SYNCS.ARRIVE.TRANS64.RED.A1T0 RZ, [UR4], RZ ;  /* 0x000000ffffff79a7 */ /* 0x000fe20008100404 */
[----:B------:R-:W-:Y:S01]  /*c210*/  BSSY B0, `(.L_x_170) ;  /* 0x0000005000007945 */ /* 0x000fe20003800000 */
[----:B------:R-:W2:Y:S03]  /*c220*/  SYNCS.PHASECHK.TRANS64.TRYWAIT P1, [UR43+0x70], R3 ;  /* 0x00007003ff0075a7 */ /* 0x000ea6000802112b */
[----:B--2---:R-:W-:Y:S05]  /*c230*/  @P1 BRA `(.L_x_171) ;  /* 0x0000000000081947 */ /* 0x004fea0003800000 */
[----:B------:R-:W2:Y:S02]  /*c240*/  SYNCS.PHASECHK.TRANS64.TRYWAIT P1, [UR43+0x70], R3 ;  /* 0x00007003ff0075a7 */ /* 0x000ea4000802112b */
[----:B--2---:R-:W-:Y:S05]  /*c250*/  @!P1 BRA `(.L_x_172) ;  /* 0x0000005000789947 */ /* 0x004fea0003800000 */
.L_x_171:
[----:B------:R-:W-:Y:S05]  /*c260*/  BSYNC B0 ;  /* 0x0000000000007941 */ /* 0x000fea0003800000 */
.L_x_170:
        /* <DEDUP_REMOVED lines=34> */
.L_x_174:
        /* <DEDUP_REMOVED lines=23> */
.L_x_175:
[----:B------:R-:W-:Y:S05]  /*c600*/  WARPSYNC.ALL ;  /* 0x0000000000007948 */ /* 0x000fea0003800000 */
[----:B------:R-:W-:Y:S11]  /*c610*/  R2UR UR4, R36 ;  /* 0x00000000240472ca */ /* 0x000ff600000e0000 */
[----:B------:R-:W-:Y:S02]  /*c620*/  @!UPT UIADD3 URZ, UPT, UPT, URZ, URZ, URZ ;  /* 0x000000fffffff290 */ /* 0x000fe4000fffe0ff */
[----:B------:R-:W2:Y:S02]  /*c630*/  LDTM.16dp256bit.x2 R4, tmem[UR4+0x100020] ;  /* 0x10002004000479ee */ /* 0x000ea400080a0000 */
[----:B--2---:R-:W-:Y:S01]  /*c640*/  NOP ;  /* 0x0000000000007918 */ /* 0x004fe20000000000 */
.L_x_173:
        /* <DEDUP_REMOVED lines=79> */
.L_x_177:
[----:B------:R-:W-:Y:S05]  /*cb40*/  BSYNC.RECONVERGENT B0 ;  /* 0x0000000000007941 */ /* 0x000fea0003800200 */
.L_x_176:
[----:B------:R-:W-:Y:S01]  /*cb50*/  UISETP.NE.AND UP0, UPT, UR40, 0x4, UPT ;  /* 0x000000042800788c */ /* 0x000fe2000bf05270 */
[----:B------:R-:W-:Y:S01]  /*cb60*/  BAR.SYNC.DEFER_BLOCKING 0x1, 0x80 ;  /* 0x0042000000007b1d */ /* 0x000fe20000010000 */
[----:B------:R-:W-:Y:S02]  /*cb70*/  SHF.L.U32 R3, R61, 0x1f, RZ ;  /* 0x0000001f3d037819 */ /* 0x000fe400000006ff */
[----:B------:R-:W-:Y:S01]  /*cb80*/  USEL UR5, UR40, URZ, UP0 ;  /* 0x000000ff28057287 */ /* 0x000fe20008000000 */
[----:B------:R-:W-:Y:S03]  /*cb90*/  FSETP.NEU.AND P0, PT, R19, RZ, PT ;  /* 0x000000ff1300720b */ /* 0x000fe60003f0d000 */
[----:B------:R-:W-:Y:S02]  /*cba0*/  ULEA UR4, UR5, UR43, 0x3 ;  /* 0x0000002b05047291 */ /* 0x000fe4000f8e18ff */
[----:B------:R-:W-:Y:S02]  /*cbb0*/  UIADD3 UR5, UPT, UPT, UR5, 0x1, URZ ;  /* 0x0000000105057890 */ /* 0x000fe4000fffe0ff */
[----:B------:R-:W-:Y:S02]  /*cbc0*/  UIADD3 UR4, UPT, UPT, UR4, 0x80, URZ ;  /* 0x0000008004047890 */ /* 0x000fe4000fffe0ff */
[----:B------:R-:W-:Y:S02]  /*cbd0*/  UISETP.NE.AND UP0, UPT, UR5, 0x4, UPT ;  /* 0x000000040500788c */ /* 0x000fe4000bf05270 */
[----:B------:R-:W-:Y:S02]  /*cbe0*/  UPRMT UR4, UR52, 0x654, UR4 ;  /* 0x0000065434047896 */ /* 0x000fe40008000004 */
[----:B------:R-:W-:Y:S07]  /*cbf0*/  USEL UR53, UR5, URZ, UP0 ;  /* 0x000000ff05357287 */ /* 0x000fee0008000000 */
[----:B------:R-:W-:Y:S01]  /*cc00*/  SYNCS.ARRIVE.TRANS64.RED.A1T0 RZ, [UR4], RZ ;  /* 0x000000ffffff79a7 */ /* 0x000fe20008100404 */
[----:B------:R-:W-:Y:S01]  /*cc10*/  BSSY B0, `(.L_x_178) ;  /* 0x0000005000007945 */ /* 0x000fe20003800000 */
[----:B------:R-:W2:Y:S03]  /*cc20*/  SYNCS.PHASECHK.TRANS64.TRYWAIT P1, [UR43+0x78], R3 ;  /* 0x00007803ff0075a7 */ /* 0x000ea6000802112b */
[----:B--2---:R-:W-:Y:S05]  /*cc30*/  @P1 BRA `(.L_x_179) ;  /* 0x0000000000081947 */ /* 0x004fea0003800000 */
[----:B------:R-:W2:Y:S02]  /*cc40*/  SYNCS.PHASECHK.TRANS64.TRYWAIT P1, [UR43+0x78], R3 ;  /* 0x00007803ff0075a7 */ /* 0x000ea4000802112b */
[----:B--2---:R-:W-:Y:S05]  /*cc50*/  @!P1 BRA `(.L_x_180) ;  /* 0x0000004800109947 */ /* 0x004fea0003800000 */
.L_x_179:
[----:B------:R-:W-:Y:S05]  /*cc60*/  BSYNC B0 ;  /* 0x0000000000007941 */ /* 0x000fea0003800000 */
.L_x_178:
        /* <DEDUP_REMOVED lines=34> */
.L_x_182:
        /* <DEDUP_REMOVED lines=23> */
.L_x_183:
[----:B------:R-:W-:Y:S05]  /*d000*/  WARPSYNC.ALL ;  /* 0x0000000000007948 */ /* 0x000fea0003800000 */
[----:B------:R-:W-:Y:S11]  /*d010*/  R2UR UR4, R36 ;  /* 0x00000000240472ca */ /* 0x000ff600000e0000 */
[----:B------:R-:W-:Y:S02]  /*d020*/  @!UPT UIADD3 URZ, UPT, UPT, URZ, URZ, URZ ;  /* 0x000000fffffff290 */ /* 0x000fe4000fffe0ff */
[----:B------:R-:W2:Y:S02]  /*d030*/  LDTM.16dp256bit.x2 R4, tmem[UR4+0x100030] ;  /* 0x10003004000479ee */ /* 0x000ea400080a0000 */
[----:B--2---:R-:W-:Y:S01]  /*d040*/  NOP ;  /* 0x0000000000007918 */ /* 0x004fe20000000000 */
.L_x_181:
[--C-:B-1----:R-:W-:Y:S01]  /*d050*/  HADD2.F32 R18, -RZ, R32.reuse.H0_H0 ;  /* 0x20000020ff127230 */ /* 0x102fe20000004100 */
[----:B------:R-:W-:Y:S01]  /*d060*/  ISETP.GE.AND P0, PT, R69, 0x1, PT ;  /* 0x000000014500780c */ /* 0x000fe20003f06270 */
[-C--:B--2---:R-:W-:Y:S01]  /*d070*/  FMUL R0, R24, R17.reuse ;  /* 0x0000001118007220 */ /* 0x084fe20000400000 */
[----:B------:R-:W-:Y:S01]  /*d080*/  HADD2.F32 R21, -RZ, R32.H1_H1 ;  /* 0x30000020ff157230 */ /* 0x000fe20000004100 */
[----:B------:R-:W-:Y:S01]  /*d090*/  ISETP.NE.AND P2, PT, R70, RZ, PT ;  /* 0x000000ff4600720c */ /* 0x000fe20003f45270 */
[-C--:B------:R-:W-:Y:S01]  /*d0a0*/  FMUL R2, R25, R17.reuse ;  /* 0x0000001119027220 */ /* 0x080fe20000400000 */
[--C-:B------:R-:W-:Y:S02]  /*d0b0*/  HADD2.F32 R20, -RZ, R33.reuse.H0_H0 ;  /* 0x20000021ff147230 */ /* 0x100fe40000004100 */
[C---:B------:R-:W-:Y:S01]  /*d0c0*/  FFMA R0, R19.reuse, R18, R0 ;  /* 0x0000001213007223 */ /* 0x040fe20000000000 */
[----:B------:R-:W-:Y:S01]  /*d0d0*/  FMUL R3, R26, R17 ;  /* 0x000000111a037220 */ /* 0x000fe20000400000 */
[----:B------:R-:W-:Y:S02]  /*d0e0*/  HADD2.F32 R23, -RZ, R33.H1_H1 ;  /* 0x30000021ff177230 */ /* 0x000fe40000004100 */
[----:B------:R-:W-:Y:S01]  /*d0f0*/  FFMA R2, R19, R21, R2 ;  /* 0x0000001513027223 */ /* 0x000fe20000000002 */
[----:B------:R-:W-:Y:S01]  /*d100*/  FMUL R12, R27, R17 ;  /* 0x000000111b0c7220 */ /* 0x000fe20000400000 */
[----:B------:R-:W-:Y:S02]  /*d110*/  HADD2.F32 R22, -RZ, R34.H0_H0 ;  /* 0x20000022ff167230 */ /* 0x000fe40000004100 */
[C---:B------:R-:W-:Y:S01]  /*d120*/  FFMA R3, R19.reuse, R20, R3 ;  /* 0x0000001413037223 */ /* 0x040fe20000000003 */
[----:B------:R-:W-:Y:S01]  /*d130*/  @P0 IADD3 R68, PT, PT, R68, 0x150, RZ ;  /* 0x0000015044440810 */ /* 0x000fe20007ffe0ff */
[----:B------:R-:W-:Y:S05]  /*d140*/  @P0 WARPSYNC.ALL ;  /* 0x0000000000000948 */ /* 0x000fea0003800000 */
[----:B------:R-:W-:Y:S01]  /*d150*/  @P0 LOP3.LUT R68, R68, 0xfefffff8, RZ, 0xc0, !PT ;  /* 0xfefffff844440812 */ /* 0x000fe200078ec0ff */
[----:B------:R-:W-:Y:S01]  /*d160*/  @P0 NOP ;  /* 0x0000000000000918 */ /* 0x000fe20000000000 */
[----:B------:R-:W-:Y:S01]  /*d170*/  F2FP.F16.F32.PACK_AB R72, R2, R0 ;  /* 0x000000000248723e */ /* 0x000fe200000000ff */
[----:B------:R-:W-:Y:S01]  /*d180*/  FFMA R12, R19, R23, R12 ;  /* 0x00000017130c7223 */ /* 0x000fe2000000000c */
[----:B------:R1:W-:Y:S06]  /*d190*/  @P0 SYNCS.ARRIVE.TRANS64.RED.A1T0 RZ, [R68+URZ], RZ ;  /* 0x000000ff44ff09a7 */ /* 0x0003ec00081004ff */
[----:B------:R-:W-:Y:S05]  /*d1a0*/  WARPSYNC.ALL ;  /* 0x0000000000007948 */ /* 0x000fea0003800000 */
[----:B------:R-:W-:Y:S01]  /*d1b0*/  F2FP.F16.F32.PACK_AB R73, R12, R3 ;  /* 0x000000030c49723e */ /* 0x000fe200000000ff */
[-C--:B------:R-:W-:Y:S01]  /*d1c0*/  FMUL R13, R28, R17.reuse ;  /* 0x000000111c0d7220 */ /* 0x080fe20000400000 */
[----:B------:R-:W-:Y:S02]  /*d1d0*/  HADD2.F32 R33, -RZ, R34.H1_H1 ;  /* 0x30000022ff217230 */ /* 0x000fe40000004100 */
[----:B------:R-:W-:Y:S01]  /*d1e0*/  FMUL R14, R29, R17 ;  /* 0x000000111d0e7220 */ /* 0x000fe20000400000 */
[----:B------:R-:W-:-:S02]  /*d1f0*/  HADD2.F32 R32, -RZ, R35.H0_H0 ;  /* 0x20000023ff207230 */ /* 0x000fc40000004100 */
[C---:B------:R-:W-:Y:S01]  /*d200*/  FFMA R13, R19.reuse, R22, R13 ;  /* 0x00000016130d7223 */ /* 0x040fe2000000000d */
[----:B------:R-:W-:Y:S01]  /*d210*/  FMUL R15, R30, R17 ;  /* 0x000000111e0f7220 */ /* 0x000fe20000400000 */
[----:B------:R-:W-:Y:S02]  /*d220*/  HADD2.F32 R35, -RZ, R35.H1_H1 ;  /* 0x30000023ff237230 */ /* 0x000fe40000004100 */
[----:B------:R-:W-:Y:S01]  /*d230*/  FFMA R14, R19, R33, R14 ;  /* 0x00000021130e7223 */ /* 0x000fe2000000000e */
[-C--:B------:R-:W-:Y:S01]  /*d240*/  FMUL R16, R31, R17.reuse ;  /* 0x000000111f107220 */ /* 0x080fe20000400000 */
[--C-:B------:R-:W-:Y:S02]  /*d250*/  HADD2.F32 R21, -RZ, R40.reuse.H0_H0 ;  /* 0x20000028ff157230 */ /* 0x100fe40000004100 */
        /* <DEDUP_REMOVED lines=8> */
[----:B------:R-:W-:Y:S01]  /*d2e0*/  FMUL R7, R7, R17 ;  /* 0x0000001107077220 */ /* 0x000fe20000400000 */
[--C-:B------:R-:W-:Y:S02]  /*d2f0*/  HADD2.F32 R39, -RZ, R42.reuse.H0_H0 ;  /* 0x2000002aff277230 */ /* 0x100fe40000004100 */
[----:B------:R-:W-:Y:S01]  /*d300*/  FFMA R4, R19, R21, R4 ;  /* 0x0000001513047223 */ /* 0x000fe20000000004 */
[----:B------:R-:W-:Y:S01]  /*d310*/  FMUL R8, R8, R17 ;  /* 0x0000001108087220 */ /* 0x000fe20000400000 */
[----:B------:R-:W-:-:S02]  /*d320*/  HADD2.F32 R36, -RZ, R42.H1_H1 ;  /* 0x3000002aff247230 */ /* 0x000fc40000004100 */
[----:B------:R-:W-:Y:S01]  /*d330*/  FFMA R5, R19, R18, R5 ;  /* 0x0000001213057223 */ /* 0x000fe20000000005 */
[----:B------:R-:W-:Y:S01]  /*d340*/  FMUL R9, R9, R17 ;  /* 0x0000001109097220 */ /* 0x000fe20000400000 */
[--C-:B------:R-:W-:Y:S02]  /*d350*/  HADD2.F32 R41, -RZ, R43.reuse.H0_H0 ;  /* 0x2000002bff297230 */ /* 0x100fe40000004100 */
[C---:B------:R-:W-:Y:S01]  /*d360*/  FFMA R6, R19.reuse, R37, R6 ;  /* 0x0000002513067223 */ /* 0x040fe20000000006 */
        /* <DEDUP_REMOVED lines=10> */
[----:B------:R-:W-:-:S02]  /*d410*/  F2FP.F16.F32.PACK_AB R75, R16, R15 ;  /* 0x0000000f104b723e */ /* 0x000fc400000000ff */
[----:B-1----:R-:W-:Y:S02]  /*d420*/  F2FP.F16.F32.PACK_AB R68, R5, R4 ;  /* 0x000000040544723e */ /* 0x002fe400000000ff */
[----:B------:R-:W-:Y:S01]  /*d430*/  F2FP.F16.F32.PACK_AB R69, R7, R6 ;  /* 0x000000060745723e */ /* 0x000fe200000000ff */
[----:B------:R1:W-:Y:S01]  /*d440*/  STSM.16.MT88.4 [R56+0x4000], R72 ;  /* 0x0040004838007844 */ /* 0x0003e20000004200 */
[----:B------:R-:W-:Y:S02]  /*d450*/  F2FP.F16.F32.PACK_AB R70, R9, R8 ;  /* 0x000000080946723e */ /* 0x000fe400000000ff */
[----:B------:R-:W-:Y:S02]  /*d460*/  F2FP.F16.F32.PACK_AB R71, R11, R10 ;  /* 0x0000000a0b47723e */ /* 0x000fe400000000ff */
[----:B------:R-:W-:-:S03]  /*d470*/  @P0 IADD3 R76, PT, PT, R60, 0x1, RZ ;  /* 0x000000013c4c0810 */ /* 0x000fc60007ffe0ff */
[----:B------:R1:W-:Y:S01]  /*d480*/  STSM.16.MT88.4 [R55+0x3000], R68 ;  /* 0x0030004437007844 */ /* 0x0003e20000004200 */
[----:B------:R-:W-:Y:S01]  /*d490*/  @P0 ISETP.NE.AND P1, PT, R76, 0x4, PT ;  /* 0x000000044c00080c */ /* 0x000fe20003f25270 */
[----:B------:R-:W-:Y:S01]  /*d4a0*/  @!PT LDS RZ, [RZ] ;  /* 0x00000000fffff984 */ /* 0x000fe20000000800 */
[----:B------:R-:W-:Y:S01]  /*d4b0*/  @!PT LDS RZ, [RZ] ;  /* 0x00000000fffff984 */ /* 0x000fe20000000800 */
[----:B------:R-:W-:Y:S01]  /*d4c0*/  @!PT LDS RZ, [RZ] ;  /* 0x00000000fffff984 */ /* 0x000fe20000000800 */
[----:B------:R-:W-:Y:S01]  /*d4d0*/  @!PT LDS RZ, [RZ] ;  /* 0x00000000fffff984 */ /* 0x000fe20000000800 */
[----:B------:R2:W-:Y:S06]  /*d4e0*/  MEMBAR.ALL.CTA ;  /* 0x0000000000007992 */ /* 0x0005ec0000008000 */
[----:B--2---:R-:W2:Y:S01]  /*d4f0*/  FENCE.VIEW.ASYNC.S ;  /* 0x00000000000073c6 */ /* 0x004ea20000000000 */
[----:B------:R-:W-:Y:S01]  /*d500*/  @P0 SEL R77, RZ, 0x1, P1 ;  /* 0x00000001ff4d0807 */ /* 0x000fe20000800000 */
        /* <DEDUP_REMOVED lines=9> */
[----:B------:R2:W-:Y:S02]  /*d5a0*/  UTMASTG.2D [UR4], [UR56] ;  /* 0x00000004380073b5 */ /* 0x0005e40008008000 */
[----:B--2---:R0:W-:Y:S02]  /*d5b0*/  UTMACMDFLUSH ;  /* 0x00000000000079b7 */ /* 0x0041e40000000000 */
.L_x_185:
[----:B------:R-:W-:Y:S05]  /*d5c0*/  BSYNC.RECONVERGENT B0 ;  /* 0x0000000000007941 */ /* 0x000fea0003800200 */
.L_x_184:
[----:B------:R-:W-:Y:S01]  /*d5d0*/  @P0 SEL R60, R76, RZ, P1 ;  /* 0x000000ff4c3c0207 */ /* 0x000fe20000800000 */
[----:B------:R-:W-:Y:S01]  /*d5e0*/  BSSY.RECONVERGENT B0, `(.L_x_186) ;  /* 0x0000004000007945 */ /* 0x000fe20003800200 */
[----:B------:R-:W-:Y:S03]  /*d5f0*/  @P0 LOP3.LUT R58, R58, R77, RZ, 0x3c, !PT ;  /* 0x0000004d3a3a0212 */ /* 0x000fe600078e3cff */
[----:B------:R-:W-:Y:S05]  /*d600*/  @!P2 BRA `(.L_x_187) ;  /* 0x000000000004a947 */ /* 0x000fea0003800000 */
[----:B------:R-:W-:Y:S04]  /*d610*/  DEPBAR.LE SB0, 0x1 ;  /* 0x000080400000791a */ /* 0x000fe80000000000 */
.L_x_187:
[----:B------:R-:W-:Y:S05]  /*d620*/  BSYNC.RECONVERGENT B0 ;  /* 0x0000000000007941 */ /* 0x000fea0003800200 */
.L_x_186:
[----:B------:R-:W-:Y:S01]  /*d630*/  UISETP.NE.AND UP1, UPT, UR54, -0x4, UPT ;  /* 0xfffffffc3600788c */ /* 0x000fe2000bf25270 */
[----:B------:R-:W-:Y:S01]  /*d640*/  BAR.SYNC.DEFER_BLOCKING 0x1, 0x80 ;  /* 0x0042000000007b1d */ /* 0x000fe20000010000 */
[----:B------:R-:W-:Y:S01]  /*d650*/  UISETP.NE.AND UP0, UPT, UR55, 0x8, UPT ;  /* 0x000000083700788c */ /* 0x000fe2000bf05270 */
[----:B------:R-:W-:Y:S01]  /*d660*/  R2UR UR18, R54 ;  /* 0x00000000361272ca */ /* 0x000fe200000e0000 */
[----:B------:R-:W-:Y:S01]  /*d670*/  UIADD3 UR54, UPT, UPT, UR54, 0x4, URZ ;  /* 0x0000000436367890 */ /* 0x000fe2000fffe0ff */
[----:B------:R-:W-:Y:S01]  /*d680*/  R2UR UR19, R53 ;  /* 0x00000000351372ca */ /* 0x000fe200000e0000 */
[----:B------:R-:W-:Y:S01]  /*d690*/  USEL UR6, URZ, 0x1, UP0 ;  /* 0x00000001ff067887 */ /* 0x000fe20008000000 */
[----:B------:R-:W-:Y:S01]  /*d6a0*/  PLOP3.LUT P0, PT, PT, PT, UP1, 0x80, 0x8 ;  /* 0x000000000008781c */ /* 0x000fe20003f0f018 */
[----:B------:R-:W-:Y:S01]  /*d6b0*/  USEL UR5, UR55, URZ, UP0 ;  /* 0x000000ff37057287 */ /* 0x000fe20008000000 */
[----:B------:R-:W-:Y:S01]  /*d6c0*/  PLOP3.LUT P2, PT, PT, PT, PT, 0x8, 0x80 ;  /* 0x000000000080781c */ /* 0x000fe20003f4e170 */
[----:B------:R-:W-:Y:S01]  /*d6d0*/  IMAD.MOV.U32 R23, RZ, RZ, R52 ;  /* 0x000000ffff177224 */ /* 0x000fe200078e0034 */
[----:B------:R-:W-:Y:S01]  /*d6e0*/  @UP1 ULEA UR4, UR53, UR43, 0x3 ;  /* 0x0000002b35041291 */ /* 0x000fe2000f8e18ff */
[----:B------:R-:W-:Y:S03]  /*d6f0*/  LOP3.LUT R57, R57, UR6, RZ, 0x3c, !PT ;  /* 0x0000000639397c12 */ /* 0x000fe6000f8e3cff */
[----:B------:R-:W-:Y:S04]  /*d700*/  @UP1 UIADD3 UR4, UPT, UPT, UR4, 0x80, URZ ;  /* 0x0000008004041890 */ /* 0x000fe8000fffe0ff */
[----:B------:R-:W-:Y:S09]  /*d710*/  @UP1 UPRMT UR4, UR52, 0x654, UR4 ;  /* 0x0000065434041896 */ /* 0x000ff20008000004 */
[----:B------:R-:W-:Y:S01]  /*d720*/  @P0 SYNCS.ARRIVE.TRANS64.RED.A1T0 RZ, [UR4], RZ ;  /* 0x000000ffffff09a7 */ /* 0x000fe20008100404 */
[----:B------:R-:W-:Y:S01]  /*d730*/  @UP1 UIADD3 UR4, UPT, UPT, UR53, 0x1, URZ ;  /* 0x0000000135041890 */ /* 0x000fe2000fffe0ff */
[----:B------:R-:W-:Y:S03]  /*d740*/  ISETP.NE.AND P0, PT, R51, RZ, PT ;  /* 0x000000ff3300720c */ /* 0x000fe60003f05270 */
[----:B------:R-:W-:Y:S04]  /*d750*/  @UP1 UISETP.NE.AND UP0, UPT, UR4, 0x4, UPT ;  /* 0x000000040400188c */ /* 0x000fe8000bf05270 */
[----:B------:R-:W-:Y:S06]  /*d760*/  @UP1 USEL UR53, UR4, URZ, UP0 ;  /* 0x000000ff04351287 */ /* 0x000fec0008000000 */
[----:B------:R-:W-:Y:S06]  /*d770*/  @P0 BRA `(.L_x_188) ;  /* 0xffffffc800500947 */ /* 0x000fec000383ffff */
[----:B------:R-:W-:Y:S01]  /*d780*/  ULEA UR4, UR53, UR43, 0x3 ;  /* 0x0000002b35047291 */ /* 0x000fe2000f8e18ff */
[----:B------:R-:W-:-:S04]  /*d790*/  DEPBAR.LE SB0, 0x0 ;  /* 0x000080000000791a */ /* 0x000fc80000000000 */
[----:B------:R-:W-:-:S04]  /*d7a0*/  UIADD3 UR4, UPT, UPT, UR4, 0x80, URZ ;  /* 0x0000008004047890 */ /* 0x000fc8000fffe0ff */
[----:B------:R-:W-:-:S09]  /*d7b0*/  UPRMT UR4, UR52, 0x654, UR4 ;  /* 0x0000065434047896 */ /* 0x000fd20008000004 */
[----:B------:R-:W-:Y:S01]  /*d7c0*/  SYNCS.ARRIVE.TRANS64.RED.A1T0 RZ, [UR4], RZ ;  /* 0x000000ffffff79a7 */ /* 0x000fe20008100404 */
[----:B------:R-:W-:Y:S05]  /*d7d0*/  EXIT ;  /* 0x000000000000794d */ /* 0x000fea0003800000 */
.L_x_132:
[----:B------:R-:W-:-:S08]  /*d7e0*/  NOP ;  /* 0x0000000000007918 */ /* 0x000fd00000000000 */
[----:B----45:R-:W-:-:S00]  /*d7f0*/  USETMAXREG.DEALLOC.CTAPOOL 0x88 ;  /* 0x00000088000079c8 */ /* 0x030fc000080e0500 */
[----:B------:R-:W-:Y:S05]  /*d800*/  EXIT ;  /* 0x000000000000794d */ /* 0x000fea0003800000 */
.L_x_309:
[----:B------:R-:W-:-:S08]  /*d810*/  NOP ;  /* 0x0000000000007918 */ /* 0x000fd00000000000 */
[----:B----45:R-:W1:-:S00]  /*d820*/  USETMAXREG.DEALLOC.CTAPOOL 0x88 ;  /* 0x00000088000079c8 */ /* 0x030e4000080e0500 */
[----:B-1----:R-:W1:Y:S01]  /*d830*/  SHFL.IDX PT, R48, R48, RZ, 0x1f ;  /* 0x00001fff30307589 */ /* 0x002e6200000e0000 */
[----:B------:R-:W2:Y:S05]  /*d840*/  LDCU UR19, c[0x0][0xc1c] ;  /* 0x00018380ff1377ac */ /* 0x000eaa0008000800 */
[----:B------:R-:W3:Y:S01]  /*d850*/  LDC.64 R8, c[0x0][0x900] ;  /* 0x00024000ff087b82 */ /* 0x000ee20000000a00 */
[----:B------:R-:W-:Y:S01]  /*d860*/  BSSY.RECONVERGENT B0, `(.L_x_189) ;  /* 0x000003f000007945 */ /* 0x000fe20003800200 */
[----:B------:R-:W-:Y:S01]  /*d870*/  ELECT P0, URZ, PT ;  /* 0x0000000000ff782f */ /* 0x000fe20003800000 */
[----:B------:R-:W-:Y:S02]  /*d880*/  UMOV UR4, 0x400 ;  /* 0x0000040000047882 */ /* 0x000fe40000000000 */
[----:B------:R-:W-:-:S03]  /*d890*/  ULEA UR4, UR5, UR4, 0x18 ;  /* 0x0000000405047291 */ /* 0x000fc6000f8ec0ff */
[----:B------:R-:W4:Y:S08]  /*d8a0*/  LDC.64 R10, c[0x0][0x908] ;  /* 0x00024200ff0a7b82 */ /* 0x000f300000000a00 */
[----:B------:R-:W3:Y:S01]  /*d8b0*/  LDC.64 R4, c[0x0][0x910] ;  /* 0x00024400ff047b82 */ /* 0x000ee20000000a00 */
[----:B--2---:R-:W-:Y:S01]  /*d8c0*/  UIADD3 UR19, UPT, UPT, UR16, UR19, URZ ;  /* 0x0000001310137290 */ /* 0x004fe2000fffe0ff */
[----:B-1----:R-:W-:-:S06]  /*d8d0*/  R2UR UR7, R48 ;  /* 0x00000000300772ca */ /* 0x002fcc00000e0000 */
[----:B------:R-:W1:Y:S08]  /*d8e0*/  LDC.64 R6, c[0x0][0x918] ;  /* 0x00024600ff067b82 */ /* 0x000e700000000a00 */
[----:B------:R-:W2:Y:S01]  /*d8f0*/  LDC.64 R64, c[0x0][0x920] ;  /* 0x00024800ff407b82 */ /* 0x000ea20000000a00 */
[----:B------:R-:W-:Y:S02]  /*d900*/  USHF.R.U32.HI UR6, URZ, 0x3, UR7 ;  /* 0x00000003ff067899 */ /* 0x000fe40008011607 */
[----:B------:R-:W-:-:S02]  /*d910*/  ULEA UR21, UR7, UR4, 0x9 ;  /* 0x0000000407157291 */ /* 0x000fc4000f8e48ff */
[----:B------:R-:W-:-:S06]  /*d920*/  ULOP3.LUT UR6, UR6, 0x1, URZ, 0xc0, !UPT ;  /* 0x0000000106067892 */ /* 0x000fcc000f8ec0ff */
[----:B------:R-:W-:Y:S01]  /*d930*/  IMAD.U32 R0, RZ, RZ, UR6 ;  /* 0x00000006ff007e24 */ /* 0x000fe2000f8e00ff */
[----:B------:R-:W-:Y:S06]  /*d940*/  @!P0 BRA `(.L_x_190) ;  /* 0x0000000000c08947 */ /* 0x000fec0003800000 */
[----:B------:R-:W5:Y:S08]  /*d950*/  LDC.64 R20, c[0x0][0x400] ;  /* 0x00010000ff147b82 */ /* 0x000f700000000a00 */
[----:B------:R-:W5:Y:S08]  /*d960*/  LDC.64 R22, c[0x0][0x408] ;  /* 0x00010200ff167b82 */ /* 0x000f700000000a00 */
[----:B------:R-:W4:Y:S08]  /*d970*/  LDC.64 R16, c[0x0][0x410] ;  /* 0x00010400ff107b82 */ /* 0x000f300000000a00 */
[----:B------:R-:W4:Y:S08]  /*d980*/  LDC.64 R18, c[0x0][0x418] ;  /* 0x00010600ff127b82 */ /* 0x000f300000000a00 */
[----:B------:R-:W3:Y:S01]  /*d990*/  LDC.64 R12, c[0x0][0x420] ;  /* 0x00010800ff0c7b82 */ /* 0x000ee20000000a00 */
[----:B-----5:R5:W-:Y:S07]  /*d9a0*/  STS.128 [UR21+-0x980], R20 ;  /* 0xfff68014ff007988 */ /* 0x020bee0008000c15 */
[----:B------:R-:W3:Y:S01]  /*d9b0*/  LDC.64 R14, c[0x0][0x428] ;  /* 0x00010a00ff0e7b82 */ /* 0x000ee20000000a00 */
[----:B----4-:R4:W-:Y:S07]  /*d9c0*/  STS.128 [UR21+-0x970], R16 ;  /* 0xfff69010ff007988 */ /* 0x0109ee0008000c15 */
[----:B------:R-:W1:Y:S08]  /*d9d0*/  LDC.64 R60, c[0x0][0x430] ;  /* 0x00010c00ff3c7b82 */ /* 0x000e700000000a00 */
[----:B------:R-:W1:Y:S01]  /*d9e0*/  LDC.64 R62, c[0x0][0x438] ;  /* 0x00010e00ff3e7b82 */ /* 0x000e620000000a00 */
[----:B---3--:R3:W-:Y:S07]  /*d9f0*/  STS.128 [UR21+-0x960], R12 ;  /* 0xfff6a00cff007988 */ /* 0x0087ee0008000c15 */
[----:B------:R-:W2:Y:S08]  /*da00*/  LDC.64 R56, c[0x0][0x440] ;  /* 0x00011000ff387b82 */ /* 0x000eb00000000a00 */
[----:B------:R-:W2:Y:S08]  /*da10*/  LDC.64 R58, c[0x0][0x448] ;  /* 0x00011200ff3a7b82 */ /* 0x000eb00000000a00 */
[----:B------:R-:W5:Y:S01]  /*da20*/  LDC.64 R52, c[0x0][0x450] ;  /* 0x00011400ff347b82 */ /* 0x000f620000000a00 */
[----:B-1----:R1:W-:Y:S07]  /*da30*/  STS.128 [UR21+-0x950], R60 ;  /* 0xfff6b03cff007988 */ /* 0x0023ee0008000c15 */
[----:B------:R-:W5:Y:S08]  /*da40*/  LDC.64 R54, c[0x0][0x458] ;  /* 0x00011600ff367b82 */ /* 0x000f700000000a00 */
[----:B------:R-:W4:Y:S01]  /*da50*/  LDC.64 R48, c[0x0][0x460] ;  /* 0x00011800ff307b82 */ /* 0x000f220000000a00 */
[----:B--2---:R1:W-:Y:S07]  /*da60*/  STS.128 [UR21+-0x940], R56 ;  /* 0xfff6c038ff007988 */ /* 0x0043ee0008000c15 */
[----:B------:R-:W4:Y:S08]  /*da70*/  LDC.64 R50, c[0x0][0x468] ;  /* 0x00011a00ff327b82 */ /* 0x000f300000000a00 */
[----:B------:R-:W2:Y:S01]  /*da80*/  LDC.64 R44, c[0x0][0x470] ;  /* 0x00011c00ff2c7b82 */ /* 0x000ea20000000a00 */
[----:B-----5:R1:W-:Y:S07]  /*da90*/  STS.128 [UR21+-0x930], R52 ;  /* 0xfff6d034ff007988 */ /* 0x0203ee0008000c15 */
[----:B------:R-:W2:Y:S08]  /*daa0*/  LDC.64 R46, c[0x0][0x478] ;  /* 0x00011e00ff2e7b82 */ /* 0x000eb00000000a00 */
[----:B------:R-:W5:Y:S01]  /*dab0*/  LDC.64 R40, c[0x0][0x500] ;  /* 0x00014000ff287b82 */ /* 0x000f620000000a00 */
[----:B----4-:R1:W-:Y:S07]  /*dac0*/  STS.128 [UR21+-0x920], R48 ;  /* 0xfff6e030ff007988 */ /* 0x0103ee0008000c15 */
        /* <DEDUP_REMOVED lines=19> */
[----:B---3--:R-:W3:Y:S01]  /*dc00*/  LDC.64 R12, c[0x0][0x570] ;  /* 0x00015c00ff0c7b82 */ /* 0x008ee20000000a00 */
[----:B--2---:R1:W-:Y:S07]  /*dc10*/  STS.128 [UR21+-0x8b0], R20 ;  /* 0xfff75014ff007988 */ /* 0x0043ee0008000c15 */
[----:B------:R-:W3:Y:S01]  /*dc20*/  LDC.64 R14, c[0x0][0x578] ;  /* 0x00015e00ff0e7b82 */ /* 0x000ee20000000a00 */
[----:B-----5:R1:W-:Y:S04]  /*dc30*/  STS.128 [UR21+-0x8a0], R16 ;  /* 0xfff76010ff007988 */ /* 0x0203e80008000c15 */
[----:B---3--:R1:W-:Y:S02]  /*dc40*/  STS.128 [UR21+-0x890], R12 ;  /* 0xfff7700cff007988 */ /* 0x0083e40008000c15 */
.L_x_190:
[----:B------:R-:W-:Y:S05]  /*dc50*/  BSYNC.RECONVERGENT B0 ;  /* 0x0000000000007941 */ /* 0x000fea0003800200 */
.L_x_189:
[----:B-1----:R-:W1:Y:S01]  /*dc60*/  LDC.64 R16, c[0x0][0x960] ;  /* 0x00025800ff107b82 */ /* 0x002e620000000a00 */
[----:B------:R-:W-:Y:S01]  /*dc70*/  ELECT P1, URZ, PT ;  /* 0x0000000000ff782f */ /* 0x000fe20003820000 */
[----:B------:R-:W-:-:S06]  /*dc80*/  NOP ;  /* 0x0000000000007918 */ /* 0x000fcc0000000000 */
[----:B------:R-:W1:Y:S01]  /*dc90*/  LDC.64 R18, c[0x0][0x968] ;  /* 0x00025a00ff127b82 */ /* 0x000e620000000a00 */
[----:B------:R-:W-:Y:S01]  /*dca0*/  ELECT P0, URZ, PT ;  /* 0x0000000000ff782f */ /* 0x000fe20003800000 */
[----:B------:R-:W-:Y:S02]  /*dcb0*/  ULOP3.LUT UR7, UR7, 0x7, URZ, 0xc0, !UPT ;  /* 0x0000000707077892 */ /* 0x000fe4000f8ec0ff */
[----:B------:R-:W-:Y:S02]  /*dcc0*/  UIMAD UR9, UR16, 0xe, URZ ;  /* 0x0000000e100978a4 */ /* 0x000fe4000f8e02ff */
[----:B---34-:R-:W-:Y:S01]  /*dcd0*/  @P1 STS.128 [UR21+-0xa80], R8 ;  /* 0xfff58008ff001988 */ /* 0x018fe20008000c15 */
[----:B------:R-:W-:Y:S01]  /*dce0*/  USHF.L.U32 UR18, UR16, 0x4, URZ ;  /* 0x0000000410127899 */ /* 0x000fe200080006ff */
[----:B------:R-:W3:Y:S01]  /*dcf0*/  LDC.64 R12, c[0x0][0x970] ;  /* 0x00025c00ff0c7b82 */ /* 0x000ee20000000a00 */
[----:B------:R-:W-:Y:S01]  /*dd00*/  UIMAD UR20, UR19, 0xe, URZ ;  /* 0x0000000e131478a4 */ /* 0x000fe2000f8e02ff */
[----:B------:R-:W-:Y:S01]  /*dd10*/  @P1 STS.128 [UR21+-0xa70], R4 ;  /* 0xfff59004ff001988 */ /* 0x000fe20008000c15 */
[----:B------:R-:W-:-:S02]  /*dd20*/  UIADD3 UR24, UPT, UPT, UR21, -0x980, URZ ;  /* 0xfffff68015187890 */ /* 0x000fc4000fffe0ff */
[----:B------:R-:W-:Y:S02]  /*dd30*/  UIADD3 UR23, UPT, UPT, UR21, -0x900, URZ ;  /* 0xfffff70015177890 */ /* 0x000fe4000fffe0ff */
[----:B------:R-:W-:Y:S01]  /*dd40*/  UIADD3 UR22, UPT, UPT, UR21, -0xa80, URZ ;  /* 0xfffff58015167890 */ /* 0x000fe2000fffe0ff */
[----:B------:R-:W3:Y:S01]  /*dd50*/  LDC.64 R14, c[0x0][0x978] ;  /* 0x00025e00ff0e7b82 */ /* 0x000ee20000000a00 */
[----:B------:R-:W4:Y:S01]  /*dd60*/  LDCU.64 UR10, c[0x0][0xb18] ;  /* 0x00016300ff0a77ac */ /* 0x000f220008000a00 */
[----:B------:R-:W1:Y:S06]  /*dd70*/  LDCU.64 UR12, c[0x0][0xb20] ;  /* 0x00016400ff0c77ac */ /* 0x000e6c0008000a00 */
[----:B------:R-:W2:Y:S01]  /*dd80*/  LDC.64 R66, c[0x0][0x928] ;  /* 0x00024a00ff427b82 */ /* 0x000ea20000000a00 */
[----:B-1----:R1:W-:Y:S01]  /*dd90*/  @P1 STS.128 [UR21+-0xa20], R16 ;  /* 0xfff5e010ff001988 */ /* 0x0023e20008000c15 */
[----:B------:R-:W1:Y:S01]  /*dda0*/  LDCU.64 UR16, c[0x0][0x820] ;  /* 0x00010400ff1077ac */ /* 0x000e620008000a00 */
[----:B------:R-:W1:Y:S05]  /*ddb0*/  LDCU.64 UR14, c[0x0][0xb00] ;  /* 0x00016000ff0e77ac */ /* 0x000e6a0008000a00 */
[----:B------:R-:W5:Y:S01]  /*ddc0*/  LDC.64 R28, c[0x0][0x930] ;  /* 0x00024c00ff1c7b82 */ /* 0x000f620000000a00 */
[----:B------:R-:W-:Y:S01]  /*ddd0*/  USHF.L.U32 UR19, UR19, 0x4, URZ ;  /* 0x0000000413137899 */ /* 0x000fe200080006ff */
[----:B------:R-:W-:-:S06]  /*dde0*/  UMOV UR8, UR7 ;  /* 0x0000000700087c82 */ /* 0x000fcc0008000000 */
[----:B------:R-:W5:Y:S01]  /*ddf0*/  LDC.64 R30, c[0x0][0x938] ;  /* 0x00024e00ff1e7b82 */ /* 0x000f620000000a00 */
[----:B---3--:R3:W-:Y:S07]  /*de00*/  @P1 STS.128 [UR21+-0xa10], R12 ;  /* 0xfff5f00cff001988 */ /* 0x0087ee0008000c15 */
[----:B------:R-:W4:Y:S01]  /*de10*/  LDC.64 R24, c[0x0][0x940] ;  /* 0x00025000ff187b82 */ /* 0x000f220000000a00 */
[----:B--2---:R2:W-:Y:S01]  /*de20*/  @P1 STS.128 [UR21+-0xa60], R64 ;  /* 0xfff5a040ff001988 */ /* 0x0045e20008000c15 */
[----:B-1----:R-:W-:-:S06]  /*de30*/  LOP3.LUT R17, R0, 0x1, RZ, 0x3c, !PT ;  /* 0x0000000100117812 */ /* 0x002fcc00078e3cff */
[----:B------:R-:W4:Y:S08]  /*de40*/  LDC.64 R26, c[0x0][0x948] ;  /* 0x00025200ff1a7b82 */ /* 0x000f300000000a00 */
[----:B------:R-:W1:Y:S01]  /*de50*/  LDC.64 R20, c[0x0][0x950] ;  /* 0x00025400ff147b82 */ /* 0x000e620000000a00 */
[----:B-----5:R2:W-:Y:S07]  /*de60*/  @P1 STS.128 [UR21+-0xa50], R28 ;  /* 0xfff5b01cff001988 */ /* 0x0205ee0008000c15 */
[----:B------:R-:W1:Y:S08]  /*de70*/  LDC.64 R22, c[0x0][0x958] ;  /* 0x00025600ff167b82 */ /* 0x000e700000000a00 */
[----:B------:R-:W5:Y:S01]  /*de80*/  LDC.64 R52, c[0x0][0xa00] ;  /* 0x00028000ff347b82 */ /* 0x000f620000000a00 */
[----:B----4-:R2:W-:Y:S07]  /*de90*/  @P1 STS.128 [UR21+-0xa40], R24 ;  /* 0xfff5c018ff001988 */ /* 0x0105ee0008000c15 */
[----:B------:R-:W5:Y:S08]  /*dea0*/  LDC.64 R54, c[0x0][0xa08] ;  /* 0x00028200ff367b82 */ /* 0x000f700000000a00 */
[----:B------:R-:W4:Y:S01]  /*deb0*/  LDC.64 R48, c[0x0][0xa10] ;  /* 0x00028400ff307b82 */ /* 0x000f220000000a00 */
[----:B-1----:R2:W-:Y:S01]  /*dec0*/  @P1 STS.128 [UR21+-0xa30], R20 ;  /* 0xfff5d014ff001988 */ /* 0x0025e20008000c15 */
[----:B------:R-:W-:-:S06]  /*ded0*/  NOP ;  /* 0x0000000000007918 */ /* 0x000fcc0000000000 */
        /* <DEDUP_REMOVED lines=8> */
[----:B-1----:R2:W-:Y:S07]  /*df60*/  @P0 STS.128 [UR21+-0x9e0], R44 ;  /* 0xfff6202cff000988 */ /* 0x0025ee0008000c15 */
        /* <DEDUP_REMOVED lines=12> */
[----:B---3--:R-:W3:Y:S08]  /*e030*/  LDC.64 R12, c[0x0][0xb08] ;  /* 0x0002c200ff0c7b82 */ /* 0x008ef00000000a00 */
[----:B------:R-:W1:Y:S01]  /*e040*/  LDC.64 R2, c[0x0][0xb10] ;  /* 0x0002c400ff027b82 */ /* 0x000e620000000a00 */
[----:B----4-:R2:W-:Y:S01]  /*e050*/  @P0 STS.128 [UR21+-0x990], R4 ;  /* 0xfff67004ff000988 */ /* 0x0105e20008000c15 */
[----:B------:R-:W-:Y:S01]  /*e060*/  UIADD3 UR21, UPT, UPT, UR21, -0xa00, URZ ;  /* 0xfffff60015157890 */ /* 0x000fe2000fffe0ff */
[----:B------:R-:W-:-:S06]  /*e070*/  NOP ;  /* 0x0000000000007918 */ /* 0x000fcc0000000000 */
.L_x_204:
[----:B------:R-:W-:Y:S09]  /*e080*/  UISETP.NE.AND UP0, UPT, UR37, 0x1, UPT ;  /* 0x000000012500788c */ /* 0x000ff2000bf05270 */
[----:B----4-:R-:W-:Y:S05]  /*e090*/  BRA.U UP0, `(.L_x_191) ;  /* 0x0000000100047547 */ /* 0x010fea000b800000 */
[----:B------:R-:W-:Y:S05]  /*e0a0*/  BPT.TRAP 0x1 ;  /* 0x000000040000795c */ /* 0x000fea0000300000 */
.L_x_191:
[----:B------:R-:W-:Y:S01]  /*e0b0*/  ULEA UR25, UR7, UR4, 0x3 ;  /* 0x0000000407197291 */ /* 0x000fe2000f8e18ff */
[----:B--2---:R-:W-:Y:S08]  /*e0c0*/  SHF.L.U32 R5, R17, 0x1f, RZ ;  /* 0x0000001f11057819 */ /* 0x004ff000000006ff */
[----:B------:R-:W2:Y:S02]  /*e0d0*/  SYNCS.PHASECHK.TRANS64.TRYWAIT P0, [UR25+0xb0], R5 ;  /* 0x0000b005ff0075a7 */ /* 0x000ea40008001119 */
[----:B--2---:R-:W-:Y:S05]  /*e0e0*/  @!P0 BRA `(.L_x_192) ;  /* 0x0000003400048947 */ /* 0x004fea0003800000 */
.L_x_280:
[----:B------:R-:W-:Y:S09]  /*e0f0*/  UIMAD UR6, UR7, 0x14, UR36 ;  /* 0x00000014070678a4 */ /* 0x000ff2000f8e0224 */
[----:B------:R-:W4:Y:S04]  /*e100*/  LDS R10, [UR6+0x10] ;  /* 0x00001006ff0a7984 */ /* 0x000f280008000800 */
        /* <DEDUP_REMOVED lines=10> */
[----:B----4-:R-:W-:Y:S01]  /*e1b0*/  PRMT R21, R10, 0x7632, R21 ;  /* 0x000076320a157816 */ /* 0x010fe20000000015 */
[----:B------:R-:W-:Y:S06]  /*e1c0*/  BRA.U UP0, `(.L_x_193) ;  /* 0x0000000100047547 */ /* 0x000fec000b800000 */
[----:B------:R-:W-:Y:S05]  /*e1d0*/  BPT.TRAP 0x1 ;  /* 0x000000040000795c */ /* 0x000fea0000300000 */
.L_x_193:
[----:B------:R-:W-:Y:S02]  /*e1e0*/  UIADD3 UR6, UPT, UPT, UR25, 0xf0, URZ ;  /* 0x000000f019067890 */ /* 0x000fe4000fffe0ff */
[----:B------:R-:W-:Y:S02]  /*e1f0*/  UISETP.NE.AND UP0, UPT, UR37, 0x8, UPT ;  /* 0x000000082500788c */ /* 0x000fe4000bf05270 */
[----:B------:R-:W-:Y:S09]  /*e200*/  UPRMT UR6, UR5, 0x654, UR6 ;  /* 0x0000065405067896 */ /* 0x000ff20008000006 */
[----:B-1----:R-:W-:Y:S01]  /*e210*/  SYNCS.ARRIVE.TRANS64.RED.A1T0 RZ, [UR6], RZ ;  /* 0x000000ffffff79a7 */ /* 0x002fe20008100406 */
[----:B------:R-:W-:Y:S05]  /*e220*/  BRA.U !UP0, `(.L_x_194) ;  /* 0x0000000108047547 */ /* 0x000fea000b800000 */
[----:B------:R-:W-:Y:S05]  /*e230*/  BPT.TRAP 0x1 ;  /* 0x000000040000795c */ /* 0x000fea0000300000 */
.L_x_194:
[----:B------:R-:W-:Y:S01]  /*e240*/  ULEA UR25, UR8, UR4, 0x3 ;  /* 0x0000000408197291 */ /* 0x000fe2000f8e18ff */
[----:B--2---:R-:W-:Y:S02]  /*e250*/  SHF.L.U32 R5, R0, 0x1f, RZ ;  /* 0x0000001f00057819 */ /* 0x004fe400000006ff */
[----:B------:R-:W-:Y:S04]  /*e260*/  PRMT R4, R10, 0x9910, RZ ;  /* 0x000099100a047816 */ /* 0x000fe800000000ff */
[----:B------:R-:W-:Y:S02]  /*e270*/  ISETP.NE.AND P0, PT, R4, RZ, PT ;  /* 0x000000ff0400720c */ /* 0x000fe40003f05270 */
[----:B------:R-:W1:Y:S02]  /*e280*/  SYNCS.PHASECHK.TRANS64.TRYWAIT P1, [UR25+0x1d0], R5 ;  /* 0x0001d005ff0075a7 */ /* 0x000e640008021119 */
[----:B------:R-:W-:Y:S01]  /*e290*/  ISETP.EQ.OR P0, PT, R11, RZ, !P0 ;  /* 0x000000ff0b00720c */ /* 0x000fe20004702670 */
[----:B------:R-:W-:Y:S01]  /*e2a0*/  @!UPT UIADD3 URZ, UPT, UPT, URZ, URZ, URZ ;  /* 0x000000fffffff290 */ /* 0x000fe2000fffe0ff */
[----:B-1----:R-:W-:Y:S11]  /*e2b0*/  @!P1 BRA `(.L_x_195) ;  /* 0x0000003000a89947 */ /* 0x002ff60003800000 */
.L_x_282:
[----:B------:R-:W-:Y:S05]  /*e2c0*/  @P0 BRA `(.L_x_196) ;  /* 0x0000000c00c80947 */ /* 0x000fea0003800000 */
[----:B------:R-:W-:Y:S01]  /*e2d0*/  ELECT P0, URZ, PT ;  /* 0x0000000000ff782f */ /* 0x000fe20003800000 */
[----:B------:R-:W2:Y:S01]  /*e2e0*/  LDC.64 R8, c[0x0][0x838] ;  /* 0x00020e00ff087b82 */ /* 0x000ea20000000a00 */
[----:B------:R-:W-:Y:S07]  /*e2f0*/  BSSY.RECONVERGENT B0, `(.L_x_197) ;  /* 0x000009a000007945 */ /* 0x000fee0003800200 */
[----:B-1----:R-:W1:Y:S08]  /*e300*/  LDC.64 R4, c[0x0][0x830] ;  /* 0x00020c00ff047b82 */ /* 0x002e700000000a00 */
[----:B------:R-:W4:Y:S08]  /*e310*/  @P0 LDC.64 R32, c[0x0][0x828] ;  /* 0x00020a00ff200b82 */ /* 0x000f300000000a00 */
[----:B------:R-:W5:Y:S08]  /*e320*/  @P0 LDC.64 R28, c[0x0][0x390] ;  /* 0x0000e400ff1c0b82 */ /* 0x000f700000000a00 */
[----:B------:R-:W3:Y:S02]  /*e330*/  @P0 LDC.64 R6, c[0x0][0x840] ;  /* 0x00021000ff060b82 */ /* 0x000ee40000000a00 */
[C---:B---3--:R-:W-:Y:S04]  /*e340*/  @P0 IMAD.WIDE R6, R14.reuse, 0x8, R6 ;  /* 0x000000080e060825 */ /* 0x048fe800078e0206 */
[C---:B----4-:R-:W-:Y:S01]  /*e350*/  @P0 IMAD.WIDE R32, R14.reuse, 0x8, R32 ;  /* 0x000000080e200825 */ /* 0x050fe200078e0220 */
[----:B------:R3:W4:Y:S03]  /*e360*/  @P0 LDG.E.64 R26, desc[UR50][R6.64] ;  /* 0x00000032061a0981 */ /* 0x000726000c1e1b00 */
[C---:B--2---:R-:W-:Y:S02]  /*e370*/  @P0 IMAD.WIDE R8, R14.reuse, 0x8, R8 ;  /* 0x000000080e080825 */ /* 0x044fe400078e0208 */
[----:B------:R-:W2:Y:S02]  /*e380*/  @P0 LDG.E.64 R32, desc[UR50][R32.64] ;  /* 0x0000003220200981 */ /* 0x000ea4000c1e1b00 */
[C---:B-1----:R-:W-:Y:S02]  /*e390*/  @P0 IMAD.WIDE R4, R14.reuse, 0x8, R4 ;  /* 0x000000080e040825 */ /* 0x042fe400078e0204 */
[----:B------:R-:W3:Y:S02]  /*e3a0*/  @P0 LDG.E.64 R8, desc[UR50][R8.64] ;  /* 0x0000003208080981 */ /* 0x000ee4000c1e1b00 */
[----:B-----5:R-:W-:Y:S02]  /*e3b0*/  @P0 IMAD.WIDE R28, R14, 0xc, R28 ;  /* 0x0000000c0e1c0825 */ /* 0x020fe400078e021c */
[----:B------:R-:W5:Y:S04]  /*e3c0*/  @P0 LDG.E.64 R24, desc[UR50][R4.64] ;  /* 0x0000003204180981 */ /* 0x000f68000c1e1b00 */
[----:B------:R1:W4:Y:S04]  /*e3d0*/  @P0 LDG.E R20, desc[UR50][R28.64+0x4] ;  /* 0x000004321c140981 */ /* 0x000328000c1e1900 */
[----:B------:R-:W4:Y:S04]  /*e3e0*/  @P0 LDG.E R5, desc[UR50][R28.64] ;  /* 0x000000321c050981 */ /* 0x000f28000c1e1900 */
[----:B------:R-:W4:Y:S04]  /*e3f0*/  @P0 LDG.E R4, desc[UR50][R28.64+0x8] ;  /* 0x000008321c040981 */ /* 0x000f28000c1e1900 */
[----:B--2---:R-:W-:Y:S04]  /*e400*/  @P0 STS.64 [UR24], R32 ;  /* 0x00000020ff000988 */ /* 0x004fe80008000a18 */
[----:B---3--:R-:W-:Y:S04]  /*e410*/  @P0 STS.64 [UR23], R8 ;  /* 0x00000008ff000988 */ /* 0x008fe80008000a17 */
[----:B------:R-:W2:Y:S01]  /*e420*/  @P0 LDS R7, [UR24+0x1c] ;  /* 0x00001c18ff070984 */ /* 0x000ea20008000800 */
[C---:B-----5:R-:W-:Y:S01]  /*e430*/  @P0 SHF.L.U64.HI R23, R24.reuse, 0x1, R25 ;  /* 0x0000000118170819 */ /* 0x060fe20000010219 */
[----:B------:R-:W-:Y:S02]  /*e440*/  @P0 IMAD.SHL.U32 R24, R24, 0x2, RZ ;  /* 0x0000000218180824 */ /* 0x000fe400078e00ff */
[----:B------:R-:W-:Y:S01]  /*e450*/  @P0 STS [UR24+0x30], RZ ;  /* 0x000030ffff000988 */ /* 0x000fe20008000818 */
[----:B------:R-:W-:Y:S02]  /*e460*/  @P0 LOP3.LUT R23, R23, 0x1fffffff, RZ, 0xc0, !PT ;  /* 0x1fffffff17170812 */ /* 0x000fe400078ec0ff */
[----:B------:R-:W-:Y:S02]  /*e470*/  @P0 LOP3.LUT R24, R24, 0xfffffffe, RZ, 0xc0, !PT ;  /* 0xfffffffe18180812 */ /* 0x000fe400078ec0ff */
[--C-:B------:R-:W-:Y:S02]  /*e480*/  @P0 SHF.R.U32.HI R6, RZ, 0x4, R23.reuse ;  /* 0x00000004ff060819 */ /* 0x100fe40000011617 */
[----:B------:R-:W-:Y:S05]  /*e490*/  @P0 SHF.R.U64 R23, R24, 0x4, R23 ;  /* 0x0000000418170819 */ /* 0x000fea0000001217 */
[----:B------:R3:W-:Y:S01]  /*e4a0*/  @P0 STS [UR24+0xc], R23 ;  /* 0x00000c17ff000988 */ /* 0x0007e20008000818 */
[----:B----4-:R-:W-:Y:S02]  /*e4b0*/  @P0 VIADD R5, R5, 0xffffffff ;  /* 0xffffffff05050836 */ /* 0x010fe40000000000 */
[----:B------:R-:W-:Y:S01]  /*e4c0*/  @P0 VIADD R4, R4, 0xffffffff ;  /* 0xffffffff04040836 */ /* 0x000fe20000000000 */
[----:B---3--:R-:W3:Y:S01]  /*e4d0*/  S2R R23, SR_LANEID ;  /* 0x0000000000177919 */ /* 0x008ee20000000000 */
[----:B--2---:R-:W-:Y:S01]  /*e4e0*/  @P0 LOP3.LUT R25, R7, 0xf, R6, 0xb8, !PT ;  /* 0x0000000f07190812 */ /* 0x004fe200078eb806 */
[----:B------:R-:W-:Y:S04]  /*e4f0*/  IMAD.U32 R7, RZ, RZ, UR24 ;  /* 0x00000018ff077e24 */ /* 0x000fe8000f8e00ff */
[----:B------:R-:W-:Y:S01]  /*e500*/  @P0 STS [UR24+0x1c], R25 ;  /* 0x00001c19ff000988 */ /* 0x000fe20008000818 */
[----:B------:R-:W-:Y:S03]  /*e510*/  @P0 SHF.R.U64 R8, R7, 0x4, RZ ;  /* 0x0000000407080819 */ /* 0x000fe600000012ff */
[----:B------:R-:W2:Y:S04]  /*e520*/  @P0 LDS R6, [UR24+0x1c] ;  /* 0x00001c18ff060984 */ /* 0x000ea80008000800 */
[----:B------:R-:W-:Y:S04]  /*e530*/  @P0 STS [UR24+0x10], R8 ;  /* 0x00001008ff000988 */ /* 0x000fe80008000818 */
[----:B------:R-:W-:Y:S01]  /*e540*/  @P0 STS [UR24+0x14], R8 ;  /* 0x00001408ff000988 */ /* 0x000fe20008000818 */
[----:B--2---:R-:W-:Y:S05]  /*e550*/  @P0 LOP3.LUT R30, R6, 0xf0, RZ, 0xb8, !PT ;  /* 0x000000f0061e0812 */ /* 0x004fea00078eb8ff */
[----:B------:R-:W-:Y:S04]  /*e560*/  @P0 STS [UR24+0x1c], R30 ;  /* 0x00001c1eff000988 */ /* 0x000fe80008000818 */
[----:B------:R-:W2:Y:S02]  /*e570*/  @P0 LDS R6, [UR24+0x1c] ;  /* 0x00001c18ff060984 */ /* 0x000ea40008000800 */
[----:B--2---:R-:W-:Y:S02]  /*e580*/  @P0 LOP3.LUT R9, R6, 0xf00, RZ, 0xb8, !PT ;  /* 0x00000f0006090812 */ /* 0x004fe400078eb8ff */
[----:B------:R-:W-:Y:S03]  /*e590*/  CS2R R6, SRZ ;  /* 0x0000000000067805 */ /* 0x000fe6000001ff00 */
[----:B------:R-:W-:Y:S04]  /*e5a0*/  @P0 STS.64 [UR24+0x18], R8 ;  /* 0x00001808ff000988 */ /* 0x000fe80008000a18 */
[----:B------:R-:W2:Y:S04]  /*e5b0*/  @P0 LDS R22, [UR24+0x1c] ;  /* 0x00001c18ff160984 */ /* 0x000ea80008000800 */
[----:B------:R4:W-:Y:S02]  /*e5c0*/  @P0 STS.128 [UR24+0x20], R4 ;  /* 0x00002004ff000988 */ /* 0x0009e40008000c18 */
[----:B----4-:R-:W-:Y:S05]  /*e5d0*/  IMAD.U32 R6, RZ, RZ, UR23 ;  /* 0x00000017ff067e24 */ /* 0x010fea000f8e00ff */
[----:B------:R-:W-:Y:S01]  /*e5e0*/  @P0 SHF.R.U64 R8, R6, 0x4, RZ ;  /* 0x0000000406080819 */ /* 0x000fe200000012ff */
[----:B------:R-:W-:Y:S01]  /*e5f0*/  IMAD.MOV.U32 R6, RZ, RZ, RZ ;  /* 0x000000ffff067224 */ /* 0x000fe200078e00ff */
[----:B--2---:R-:W-:Y:S02]  /*e600*/  @P0 LOP3.LUT R24, R22, 0xf000, RZ, 0xb8, !PT ;  /* 0x0000f00016180812 */ /* 0x004fe400078eb8ff */
[C---:B------:R-:W-:Y:S01]  /*e610*/  @P0 SHF.L.U64.HI R22, R26.reuse, 0x1, R27 ;  /* 0x000000011a160819 */ /* 0x040fe2000001021b */
[----:B------:R-:W-:Y:S02]  /*e620*/  @P0 IMAD.SHL.U32 R26, R26, 0x2, RZ ;  /* 0x000000021a1a0824 */ /* 0x000fe400078e00ff */
[----:B------:R-:W-:Y:S01]  /*e630*/  @P0 STS [UR24+0x1c], R24 ;  /* 0x00001c18ff000988 */ /* 0x000fe20008000818 */
[----:B------:R-:W-:Y:S03]  /*e640*/  @P0 LOP3.LUT R22, R22, 0x1fffffff, RZ, 0xc0, !PT ;  /* 0x1fffffff16160812 */ /* 0x000fe600078ec0ff */
[----:B-1----:R-:W1:Y:S01]  /*e650*/  @P0 LDS R28, [UR23+0x1c] ;  /* 0x00001c17ff1c0984 */ /* 0x002e620008000800 */
[--C-:B------:R-:W-:Y:S03]  /*e660*/  @P0 SHF.R.U32.HI R25, RZ, 0x4, R22.reuse ;  /* 0x00000004ff190819 */ /* 0x100fe60000011616 */
[----:B------:R-:W-:Y:S04]  /*e670*/  @P0 STS [UR23+0x10], R8 ;  /* 0x00001008ff000988 */ /* 0x000fe80008000817 */
[----:B------:R-:W-:Y:S04]  /*e680*/  @P0 STS [UR23+0x14], R8 ;  /* 0x00001408ff000988 */ /* 0x000fe80008000817 */
[----:B------:R-:W-:Y:S01]  /*e690*/  @P0 STS [UR23+0x30], RZ ;  /* 0x000030ffff000988 */ /* 0x000fe20008000817 */
[----:B-1----:R-:W-:Y:S05]  /*e6a0*/  @P0 LOP3.LUT R29, R28, 0xf, R25, 0xb8, !PT ;  /* 0x0000000f1c1d0812 */ /* 0x002fea00078eb819 */
[----:B------:R-:W-:Y:S04]  /*e6b0*/  @P0 STS [UR23+0x1c], R29 ;  /* 0x00001c1dff000988 */ /* 0x000fe80008000817 */
[----:B------:R-:W1:Y:S02]  /*e6c0*/  @P0 LDS R25, [UR23+0x1c] ;  /* 0x00001c17ff190984 */ /* 0x000e640008000800 */
[----:B-1----:R-:W-:Y:S02]  /*e6d0*/  @P0 LOP3.LUT R27, R25, 0xf0, RZ, 0xb8, !PT ;  /* 0x000000f0191b0812 */ /* 0x002fe400078eb8ff */
[----:B------:R-:W-:Y:S02]  /*e6e0*/  @P0 LOP3.LUT R25, R26, 0xfffffffe, RZ, 0xc0, !PT ;  /* 0xfffffffe1a190812 */ /* 0x000fe400078ec0ff */
[----:B------:R-:W-:Y:S01]  /*e6f0*/  LOP3.LUT R26, R21, 0xf, RZ, 0xc0, !PT ;  /* 0x0000000f151a7812 */ /* 0x000fe200078ec0ff */
[----:B------:R-:W-:Y:S01]  /*e700*/  @P0 STS [UR23+0x1c], R27 ;  /* 0x00001c1bff000988 */ /* 0x000fe20008000817 */
[----:B------:R-:W-:Y:S02]  /*e710*/  @P0 SHF.R.U64 R22, R25, 0x4, R22 ;  /* 0x0000000419160819 */ /* 0x000fe40000001216 */
[----:B------:R-:W-:Y:S01]  /*e720*/  R2UR UR6, R26 ;  /* 0x000000001a0672ca */ /* 0x000fe200000e0000 */
[----:B------:R-:W1:Y:S01]  /*e730*/  @P0 LDS R5, [UR23+0x1c] ;  /* 0x00001c17ff050984 */ /* 0x000e620008000800 */
[----:B------:R-:W-:Y:S03]  /*e740*/  PRMT R25, R10, 0x7732, RZ ;  /* 0x000077320a197816 */ /* 0x000fe600000000ff */
[----:B------:R2:W-:Y:S08]  /*e750*/  @P0 STS [UR23+0xc], R22 ;  /* 0x00000c16ff000988 */ /* 0x0005f00008000817 */
[----:B------:R-:W-:Y:S02]  /*e760*/  UIADD3 UR26, UP1, UPT, UR18, UR6, URZ ;  /* 0x00000006121a7290 */ /* 0x000fe4000ff3e0ff */
[----:B------:R-:W-:Y:S02]  /*e770*/  UIADD3 UR6, UP0, UPT, UR19, UR6, URZ ;  /* 0x0000000613067290 */ /* 0x000fe4000ff1e0ff */
[----:B------:R-:W-:Y:S02]  /*e780*/  UIADD3.X UR31, UPT, UPT, URZ, URZ, URZ, UP1, !UPT ;  /* 0x000000ffff1f7290 */ /* 0x000fe40008ffe4ff */
[----:B------:R-:W-:Y:S02]  /*e790*/  ULEA UR32, UP1, UR26, UR16, 0x7 ;  /* 0x000000101a207291 */ /* 0x000fe4000f8238ff */
[----:B------:R-:W-:Y:S02]  /*e7a0*/  UIADD3.X UR29, UPT, UPT, URZ, URZ, URZ, UP0, !UPT ;  /* 0x000000ffff1d7290 */ /* 0x000fe400087fe4ff */
[----:B------:R-:W-:Y:S02]  /*e7b0*/  ULEA UR30, UP0, UR6, UR16, 0x7 ;  /* 0x00000010061e7291 */ /* 0x000fe4000f8038ff */
[----:B------:R-:W-:Y:S02]  /*e7c0*/  ULEA.HI.X UR31, UR26, UR17, UR31, 0x7, UP1 ;  /* 0x000000111a1f7291 */ /* 0x000fe400088f3c1f */
[----:B------:R-:W-:Y:S01]  /*e7d0*/  ULEA.HI.X UR29, UR6, UR17, UR29, 0x7, UP0 ;  /* 0x00000011061d7291 */ /* 0x000fe200080f3c1d */
[----:B-1----:R-:W-:Y:S01]  /*e7e0*/  @P0 LOP3.LUT R9, R5, 0xf00, RZ, 0xb8, !PT ;  /* 0x00000f0005090812 */ /* 0x002fe200078eb8ff */
[----:B------:R-:W-:Y:S02]  /*e7f0*/  @P0 VIADD R5, R20, 0xffffffff ;  /* 0xffffffff14050836 */ /* 0x000fe40000000000 */
[----:B---3--:R-:W-:Y:S02]  /*e800*/  IMAD.SHL.U32 R20, R23, 0x4, RZ ;  /* 0x0000000417147824 */ /* 0x008fe400078e00ff */
[----:B------:R-:W-:Y:S03]  /*e810*/  @P0 STS.64 [UR23+0x18], R8 ;  /* 0x00001808ff000988 */ /* 0x000fe60008000a17 */
[----:B--2---:R-:W-:Y:S01]  /*e820*/  IADD3 R22, P1, PT, R20, UR32, RZ ;  /* 0x0000002014167c10 */ /* 0x004fe2000ff3e0ff */
[----:B------:R-:W1:Y:S04]  /*e830*/  @P0 LDS R24, [UR23+0x1c] ;  /* 0x00001c17ff180984 */ /* 0x000e680008000800 */
[----:B------:R2:W-:Y:S01]  /*e840*/  @P0 STS.128 [UR23+0x20], R4 ;  /* 0x00002004ff000988 */ /* 0x0005e20008000c17 */
[----:B------:R-:W-:Y:S01]  /*e850*/  IMAD.X R23, RZ, RZ, UR31, P1 ;  /* 0x0000001fff177e24 */ /* 0x000fe200088e06ff */
[----:B--2---:R-:W-:Y:S04]  /*e860*/  SHF.R.U32.HI R4, RZ, 0x1, R25 ;  /* 0x00000001ff047819 */ /* 0x004fe80000011619 */
[----:B------:R-:W-:Y:S02]  /*e870*/  LOP3.LUT R4, R4, 0xffff, RZ, 0xc0, !PT ;  /* 0x0000ffff04047812 */ /* 0x000fe400078ec0ff */
[----:B-1----:R-:W-:Y:S03]  /*e880*/  @P0 LOP3.LUT R24, R24, 0xf000, RZ, 0xb8, !PT ;  /* 0x0000f00018180812 */ /* 0x002fe600078eb8ff */
[----:B------:R-:W-:Y:S02]  /*e890*/  IMAD R4, R4, 0x4925, RZ ;  /* 0x0000492504047824 */ /* 0x000fe400078e02ff */
[----:B------:R-:W-:Y:S01]  /*e8a0*/  @P0 STS [UR23+0x1c], R24 ;  /* 0x00001c18ff000988 */ /* 0x000fe20008000817 */
[----:B------:R-:W-:Y:S03]  /*e8b0*/  NOP ;  /* 0x0000000000007918 */ /* 0x000fe60000000000 */
[----:B------:R-:W1:Y:S01]  /*e8c0*/  LDS R9, [R20+UR24] ;  /* 0x0000001814097984 */ /* 0x000e620008000800 */
[----:B------:R-:W-:Y:S02]  /*e8d0*/  IADD3 R6, P0, PT, R20, UR30, RZ ;  /* 0x0000001e14067c10 */ /* 0x000fe4000ff1e0ff */
[----:B------:R-:W-:Y:S01]  /*e8e0*/  SHF.R.U32.HI R4, RZ, 0x11, R4 ;  /* 0x00000011ff047819 */ /* 0x000fe20000011604 */
[----:B------:R-:W2:Y:S02]  /*e8f0*/  LDS R5, [R20+UR24+0x80] ;  /* 0x0000801814057984 */ /* 0x000ea40008000800 */
[----:B------:R-:W-:Y:S01]  /*e900*/  IMAD.X R7, RZ, RZ, UR29, P0 ;  /* 0x0000001dff077e24 */ /* 0x000fe200080e06ff */
[----:B------:R-:W-:Y:S05]  /*e910*/  PRMT R4, R4, 0x9910, RZ ;  /* 0x0000991004047816 */ /* 0x000fea00000000ff */
[----:B------:R-:W-:Y:S04]  /*e920*/  IMAD R4, R4, 0xe, RZ ;  /* 0x0000000e04047824 */ /* 0x000fe800078e02ff */
[----:B------:R-:W-:Y:S05]  /*e930*/  IMAD.MOV R4, RZ, RZ, -R4 ;  /* 0x000000ffff047224 */ /* 0x000fea00078e0a04 */
[----:B------:R-:W-:Y:S05]  /*e940*/  PRMT R4, R4, 0x7710, RZ ;  /* 0x0000771004047816 */ /* 0x000fea00000000ff */
[----:B------:R-:W-:Y:S05]  /*e950*/  IMAD.IADD R4, R21, 0x1, R4 ;  /* 0x0000000115047824 */ /* 0x000fea00078e0204 */
[----:B------:R-:W-:Y:S01]  /*e960*/  R2UR UR26, R4 ;  /* 0x00000000041a72ca */ /* 0x000fe200000e0000 */
[----:B-1----:R1:W3:Y:S04]  /*e970*/  ATOMG.E.EXCH.STRONG.GPU PT, RZ, [R22], R9 ;  /* 0x0000000916ff73a8 */ /* 0x0022e800041ee100 */
[----:B--2---:R1:W3:Y:S02]  /*e980*/  ATOMG.E.EXCH.STRONG.GPU PT, RZ, [R6], R5 ;  /* 0x0000000506ff73a8 */ /* 0x0042e400041ee100 */
[----:B---3--:R-:W-:Y:S11]  /*e990*/  ELECT P0, URZ, PT ;  /* 0x0000000000ff782f */ /* 0x008ff60003800000 */
[----:B------:R-:W-:Y:S02]  /*e9a0*/  @!UPT UIADD3 URZ, UPT, UPT, URZ, URZ, URZ ;  /* 0x000000fffffff290 */ /* 0x000fe4000fffe0ff */
[----:B------:R-:W-:Y:S05]  /*e9b0*/  @!P0 BRA `(.L_x_198) ;  /* 0x0000000000b48947 */ /* 0x000fea0003800000 */
[----:B------:R-:W-:Y:S01]  /*e9c0*/  STS [UR22+0x30], RZ ;  /* 0x000030ffff007988 */ /* 0x000fe20008000816 */
[----:B------:R-:W-:Y:S01]  /*e9d0*/  ISETP.NE.U32.AND P0, PT, R2, RZ, PT ;  /* 0x000000ff0200720c */ /* 0x000fe20003f05070 */
[----:B-1----:R-:W-:Y:S01]  /*e9e0*/  IMAD.WIDE R8, R14, 0xc, R18 ;  /* 0x0000000c0e087825 */ /* 0x002fe200078e0212 */
[----:B------:R-:W-:Y:S02]  /*e9f0*/  ISETP.NE.U32.AND P1, PT, R12, RZ, PT ;  /* 0x000000ff0c00720c */ /* 0x000fe40003f25070 */
[----:B------:R-:W-:Y:S02]  /*ea00*/  ISETP.NE.AND.EX P0, PT, R3, RZ, PT, P0 ;  /* 0x000000ff0300720c */ /* 0x000fe40003f05300 */
[----:B------:R-:W2:Y:S01]  /*ea10*/  LDG.E R28, desc[UR50][R8.64] ;  /* 0x00000032081c7981 */ /* 0x000ea2000c1e1900 */
[----:B------:R-:W-:Y:S10]  /*ea20*/  ISETP.NE.AND.EX P1, PT, R13, RZ, PT, P1 ;  /* 0x000000ff0d00720c */ /* 0x000ff40003f25310 */
[----:B------:R-:W1:Y:S08]  /*ea30*/  @P0 LDC.64 R4, c[0x0][0xb10] ;  /* 0x0002c400ff040b82 */ /* 0x000e700000000a00 */
[----:B------:R-:W3:Y:S01]  /*ea40*/  @P1 LDC.64 R6, c[0x0][0xb08] ;  /* 0x0002c200ff061b82 */ /* 0x000ee20000000a00 */
[----:B--2---:R-:W-:Y:S01]  /*ea50*/  SHF.R.S32.HI R29, RZ, 0x1f, R28 ;  /* 0x0000001fff1d7819 */ /* 0x004fe2000001141c */
[C---:B-1----:R-:W-:Y:S04]  /*ea60*/  @P0 IMAD.WIDE R4, R14.reuse, 0x8, R4 ;  /* 0x000000080e040825 */ /* 0x042fe800078e0204 */
[----:B---3--:R-:W-:Y:S01]  /*ea70*/  @P1 IMAD.WIDE R6, R14, 0x8, R6 ;  /* 0x000000080e061825 */ /* 0x008fe200078e0206 */
[----:B------:R-:W2:Y:S04]  /*ea80*/  @P0 LDG.E.64 R24, desc[UR50][R4.64] ;  /* 0x0000003204180981 */ /* 0x000ea8000c1e1b00 */
[----:B------:R1:W3:Y:S04]  /*ea90*/  @P1 LDG.E.64 R26, desc[UR50][R6.64] ;  /* 0x00000032061a1981 */ /* 0x0002e8000c1e1b00 */
[----:B------:R4:W5:Y:S04]  /*eaa0*/  LDG.E R5, desc[UR50][R8.64+0x4] ;  /* 0x0000043208057981 */ /* 0x000968000c1e1900 */
[----:B-1----:R-:W1:Y:S01]  /*eab0*/  LDS R7, [UR22+0x1c] ;  /* 0x00001c16ff077984 */ /* 0x002e620008000800 */
[----:B------:R-:W-:Y:S05]  /*eac0*/  IMAD.U32 R6, RZ, RZ, UR22 ;  /* 0x00000016ff067e24 */ /* 0x000fea000f8e00ff */
[----:B----4-:R-:W-:Y:S05]  /*ead0*/  SHF.R.U64 R8, R6, 0x4, RZ ;  /* 0x0000000406087819 */ /* 0x010fea00000012ff */
[----:B------:R-:W-:Y:S04]  /*eae0*/  STS [UR22+0x10], R8 ;  /* 0x00001008ff007988 */ /* 0x000fe80008000816 */
[----:B------:R-:W-:Y:S01]  /*eaf0*/  STS [UR22+0x14], R8 ;  /* 0x00001408ff007988 */ /* 0x000fe20008000816 */
[----:B------:R-:W-:Y:S02]  /*eb00*/  @!P0 IMAD.MOV.U32 R24, RZ, RZ, R28 ;  /* 0x000000ffff188224 */ /* 0x000fe400078e001c */
[----:B------:R-:W-:Y:S01]  /*eb10*/  @!P0 IMAD.MOV.U32 R25, RZ, RZ, R29 ;  /* 0x000000ffff198224 */ /* 0x000fe200078e001d */
[----:B---3--:R-:W-:Y:S04]  /*eb20*/  @P1 STS.64 [UR22], R26 ;  /* 0x0000001aff001988 */ /* 0x008fe80008000a16 */
[C---:B--2---:R-:W-:Y:S01]  /*eb30*/  SHF.L.U64.HI R21, R24.reuse, 0x1, R25 ;  /* 0x0000000118157819 */ /* 0x044fe20000010219 */
[----:B------:R-:W-:Y:S03]  /*eb40*/  IMAD.SHL.U32 R24, R24, 0x2, RZ ;  /* 0x0000000218187824 */ /* 0x000fe600078e00ff */
[----:B------:R-:W-:Y:S02]  /*eb50*/  LOP3.LUT R21, R21, 0x1fffffff, RZ, 0xc0, !PT ;  /* 0x1fffffff15157812 */ /* 0x000fe400078ec0ff */
[----:B------:R-:W-:Y:S02]  /*eb60*/  LOP3.LUT R24, R24, 0xfffffffe, RZ, 0xc0, !PT ;  /* 0xfffffffe18187812 */ /* 0x000fe400078ec0ff */
[--C-:B------:R-:W-:Y:S02]  /*eb70*/  SHF.R.U32.HI R4, RZ, 0x4, R21.reuse ;  /* 0x00000004ff047819 */ /* 0x100fe40000011615 */
[----:B------:R-:W-:Y:S02]  /*eb80*/  SHF.R.U64 R21, R24, 0x4, R21 ;  /* 0x0000000418157819 */ /* 0x000fe40000001215 */
[----:B-1----:R-:W-:Y:S02]  /*eb90*/  LOP3.LUT R30, R7, 0xf, R4, 0xb8, !PT ;  /* 0x0000000f071e7812 */ /* 0x002fe400078eb804 */
[----:B------:R-:W-:Y:S01]  /*eba0*/  CS2R R6, SRZ ;  /* 0x0000000000067805 */ /* 0x000fe2000001ff00 */
[----:B------:R-:W-:Y:S01]  /*ebb0*/  STS [UR22+0xc], R21 ;  /* 0x00000c15ff007988 */ /* 0x000fe20008000816 */
[----:B-----5:R-:W-:Y:S03]  /*ebc0*/  VIADD R5, R5, 0xffffffff ;  /* 0xffffffff05057836 */ /* 0x020fe60000000000 */
        /* <DEDUP_REMOVED lines=12> */
.L_x_198:
[----:B------:R-:W-:Y:S05]  /*ec90*/  BSYNC.RECONVERGENT B0 ;  /* 0x0000000000007941 */ /* 0x000fea0003800200 */
.L_x_197:
[----:B------:R-:W-:Y:S01]  /*eca0*/  ULOP3.LUT UR26, UR26, 0xffff, URZ, 0xc0, !UPT ;  /* 0x0000ffff1a1a7892 */ /* 0x000fe2000f8ec0ff */
[----:B------:R-:W-:Y:S03]  /*ecb0*/  NOP ;  /* 0x0000000000007918 */ /* 0x000fe60000000000 */
[----:B------:R-:W-:Y:S01]  /*ecc0*/  UIADD3 UR6, UP0, UPT, UR9, UR26, URZ ;  /* 0x0000001a09067290 */ /* 0x000fe2000ff1e0ff */
[----:B--2---:R-:W2:Y:S01]  /*ecd0*/  LDS R4, [R20+UR22] ;  /* 0x0000001614047984 */ /* 0x004ea20008000800 */
[----:B------:R-:W-:Y:S02]  /*ece0*/  BSSY.RECONVERGENT B0, `(.L_x_199) ;  /* 0x0000039000007945 */ /* 0x000fe40003800200 */
[----:B------:R-:W-:Y:S02]  /*ecf0*/  UIADD3.X UR27, UPT, UPT, URZ, URZ, URZ, UP0, !UPT ;  /* 0x000000ffff1b7290 */ /* 0x000fe400087fe4ff */
[----:B------:R-:W-:Y:S04]  /*ed00*/  ULEA UR28, UP0, UR6, UR14, 0x7 ;  /* 0x0000000e061c7291 */ /* 0x000fe8000f8038ff */
[----:B------:R-:W-:Y:S02]  /*ed10*/  ULEA.HI.X UR27, UR6, UR15, UR27, 0x7, UP0 ;  /* 0x0000000f061b7291 */ /* 0x000fe400080f3c1b */
[----:B------:R-:W-:Y:S01]  /*ed20*/  UIADD3 UR26, UP0, UPT, UR20, UR26, URZ ;  /* 0x0000001a141a7290 */ /* 0x000fe2000ff1e0ff */
[----:B-1----:R-:W-:Y:S03]  /*ed30*/  IADD3 R6, P0, PT, R20, UR28, RZ ;  /* 0x0000001c14067c10 */ /* 0x002fe6000ff1e0ff */
[----:B------:R-:W-:Y:S02]  /*ed40*/  UIADD3.X UR6, UPT, UPT, URZ, URZ, URZ, UP0, !UPT ;  /* 0x000000ffff067290 */ /* 0x000fe400087fe4ff */
[----:B------:R-:W-:Y:S05]  /*ed50*/  IMAD.X R7, RZ, RZ, UR27, P0 ;  /* 0x0000001bff077e24 */ /* 0x000fea00080e06ff */
[----:B--2---:R1:W2:Y:S02]  /*ed60*/  ATOMG.E.EXCH.STRONG.GPU PT, RZ, [R6], R4 ;  /* 0x0000000406ff73a8 */ /* 0x0042a400041ee100 */
[----:B--2---:R-:W-:Y:S11]  /*ed70*/  ELECT P0, URZ, PT ;  /* 0x0000000000ff782f */ /* 0x004ff60003800000 */
[----:B------:R-:W-:Y:S02]  /*ed80*/  @!UPT UIADD3 URZ, UPT, UPT, URZ, URZ, URZ ;  /* 0x000000fffffff290 */ /* 0x000fe4000fffe0ff */
[----:B------:R-:W-:Y:S05]  /*ed90*/  @!P0 BRA `(.L_x_200) ;  /* 0x0000000000b48947 */ /* 0x000fea0003800000 */
[----:B------:R-:W-:Y:S01]  /*eda0*/  STS [UR21+0x30], RZ ;  /* 0x000030ffff007988 */ /* 0x000fe20008000815 */
[----:B------:R-:W-:Y:S01]  /*edb0*/  ISETP.NE.U32.AND P0, PT, RZ, UR12, PT ;  /* 0x0000000cff007c0c */ /* 0x000fe2000bf05070 */
[C---:B------:R-:W-:Y:S03]  /*edc0*/  IMAD.WIDE R8, R14.reuse, 0xc, R18 ;  /* 0x0000000c0e087825 */ /* 0x040fe600078e0212 */
[----:B------:R-:W-:Y:S02]  /*edd0*/  ISETP.NE.AND.EX P1, PT, RZ, UR13, PT, P0 ;  /* 0x0000000dff007c0c */ /* 0x000fe4000bf25300 */
[----:B------:R-:W2:Y:S01]  /*ede0*/  LDG.E R28, desc[UR50][R8.64] ;  /* 0x00000032081c7981 */ /* 0x000ea2000c1e1900 */
[C---:B-1----:R-:W-:Y:S03]  /*edf0*/  LEA R6, P0, R14.reuse, RZ, 0x3 ;  /* 0x000000ff0e067211 */ /* 0x042fe600078018ff */
[----:B------:R1:W3:Y:S01]  /*ee00*/  LDG.E R5, desc[UR50][R8.64+0x4] ;  /* 0x0000043208057981 */ /* 0x0002e2000c1e1900 */
[----:B------:R-:W-:Y:S06]  /*ee10*/  LEA.HI.X.SX32 R7, R14, RZ, 0x3, P0 ;  /* 0x000000ff0e077211 */ /* 0x000fec00000f1eff */
[C---:B------:R-:W-:Y:S04]  /*ee20*/  @P1 IADD3 R22, P0, PT, R6.reuse, UR12, RZ ;  /* 0x0000000c06161c10 */ /* 0x040fe8000ff1e0ff */
[C---:B------:R-:W-:Y:S02]  /*ee30*/  @P1 IADD3.X R23, PT, PT, R7.reuse, UR13, RZ, P0, !PT ;  /* 0x0000000d07171c10 */ /* 0x040fe400087fe4ff */
[----:B------:R-:W-:Y:S01]  /*ee40*/  IADD3 R26, P0, PT, R6, UR10, RZ ;  /* 0x0000000a061a7c10 */ /* 0x000fe2000ff1e0ff */
[----:B------:R-:W-:Y:S02]  /*ee50*/  IMAD.U32 R6, RZ, RZ, UR21 ;  /* 0x00000015ff067e24 */ /* 0x000fe4000f8e00ff */
[----:B------:R-:W4:Y:S01]  /*ee60*/  @P1 LDG.E.64 R24, desc[UR50][R22.64] ;  /* 0x0000003216181981 */ /* 0x000f22000c1e1b00 */
[----:B------:R-:W-:Y:S03]  /*ee70*/  IADD3.X R27, PT, PT, R7, UR11, RZ, P0, !PT ;  /* 0x0000000b071b7c10 */ /* 0x000fe600087fe4ff */
[----:B------:R-:W5:Y:S04]  /*ee80*/  LDS R7, [UR21+0x1c] ;  /* 0x00001c15ff077984 */ /* 0x000f680008000800 */
[----:B------:R-:W5:Y:S01]  /*ee90*/  LDG.E.64 R26, desc[UR50][R26.64] ;  /* 0x000000321a1a7981 */ /* 0x000f62000c1e1b00 */
[----:B-1----:R-:W-:Y:S05]  /*eea0*/  SHF.R.U64 R8, R6, 0x4, RZ ;  /* 0x0000000406087819 */ /* 0x002fea00000012ff */
[----:B------:R-:W-:Y:S04]  /*eeb0*/  STS [UR21+0x10], R8 ;  /* 0x00001008ff007988 */ /* 0x000fe80008000815 */
[----:B------:R-:W-:Y:S04]  /*eec0*/  STS [UR21+0x14], R8 ;  /* 0x00001408ff007988 */ /* 0x000fe80008000815 */
[----:B-----5:R-:W-:Y:S01]  /*eed0*/  STS.64 [UR21], R26 ;  /* 0x0000001aff007988 */ /* 0x020fe20008000a15 */
[--C-:B--2---:R-:W-:Y:S01]  /*eee0*/  SHF.R.S32.HI R29, RZ, 0x1f, R28.reuse ;  /* 0x0000001fff1d7819 */ /* 0x104fe2000001141c */
[----:B------:R-:W-:Y:S02]  /*eef0*/  @!P1 IMAD.MOV.U32 R24, RZ, RZ, R28 ;  /* 0x000000ffff189224 */ /* 0x000fe400078e001c */
[----:B---3--:R-:W-:Y:S02]  /*ef00*/  VIADD R5, R5, 0xffffffff ;  /* 0xffffffff05057836 */ /* 0x008fe40000000000 */
[----:B------:R-:W-:Y:S05]  /*ef10*/  @!P1 IMAD.MOV.U32 R25, RZ, RZ, R29 ;  /* 0x000000ffff199224 */ /* 0x000fea00078e001d */
[C---:B----4-:R-:W-:Y:S01]  /*ef20*/  SHF.L.U64.HI R21, R24.reuse, 0x1, R25 ;  /* 0x0000000118157819 */ /* 0x050fe20000010219 */
[----:B------:R-:W-:Y:S03]  /*ef30*/  IMAD.SHL.U32 R24, R24, 0x2, RZ ;  /* 0x0000000218187824 */ /* 0x000fe600078e00ff */
[----:B------:R-:W-:Y:S02]  /*ef40*/  LOP3.LUT R21, R21, 0x1fffffff, RZ, 0xc0, !PT ;  /* 0x1fffffff15157812 */ /* 0x000fe400078ec0ff */
[----:B------:R-:W-:Y:S02]  /*ef50*/  LOP3.LUT R24, R24, 0xfffffffe, RZ, 0xc0, !PT ;  /* 0xfffffffe18187812 */ /* 0x000fe400078ec0ff */
[--C-:B------:R-:W-:Y:S02]  /*ef60*/  SHF.R.U32.HI R4, RZ, 0x4, R21.reuse ;  /* 0x00000004ff047819 */ /* 0x100fe40000011615 */
[----:B------:R-:W-:Y:S02]  /*ef70*/  SHF.R.U64 R21, R24, 0x4, R21 ;  /* 0x0000000418157819 */ /* 0x000fe40000001215 */
[----:B------:R-:W-:Y:S02]  /*ef80*/  LOP3.LUT R30, R7, 0xf, R4, 0xb8, !PT ;  /* 0x0000000f071e7812 */ /* 0x000fe400078eb804 */
[----:B------:R-:W-:Y:S01]  /*ef90*/  CS2R R6, SRZ ;  /* 0x0000000000067805 */ /* 0x000fe2000001ff00 */
[----:B------:R-:W-:Y:S04]  /*efa0*/  STS [UR21+0xc], R21 ;  /* 0x00000c15ff007988 */ /* 0x000fe80008000815 */
        /* <DEDUP_REMOVED lines=12> */
.L_x_200:
[----:B------:R-:W-:Y:S05]  /*f070*/  BSYNC.RECONVERGENT B0 ;  /* 0x0000000000007941 */ /* 0x000fea0003800200 */
.L_x_199:
[----:B------:R-:W-:Y:S01]  /*f080*/  NOP ;  /* 0x0000000000007918 */ /* 0x000fe20000000000 */
[----:B-12---:R-:W1:Y:S01]  /*f090*/  LDS R4, [R20+UR21] ;  /* 0x0000001514047984 */ /* 0x006e620008000800 */
[----:B------:R-:W-:Y:S01]  /*f0a0*/  ULEA UR34, UP0, UR26, UR14, 0x7 ;  /* 0x0000000e1a227291 */ /* 0x000fe2000f8038ff */
[----:B------:R-:W-:Y:S01]  /*f0b0*/  UMOV UR33, UR31 ;  /* 0x0000001f00217c82 */ /* 0x000fe20008000000 */
[----:B------:R-:W-:Y:S02]  /*f0c0*/  UMOV UR31, UR29 ;  /* 0x0000001d001f7c82 */ /* 0x000fe40008000000 */
[----:B------:R-:W-:Y:S02]  /*f0d0*/  ULEA.HI.X UR35, UR26, UR15, UR6, 0x7, UP0 ;  /* 0x0000000f1a237291 */ /* 0x000fe400080f3c06 */
[----:B------:R-:W-:Y:S01]  /*f0e0*/  IADD3 R6, P0, PT, R20, UR34, RZ ;  /* 0x0000002214067c10 */ /* 0x000fe2000ff1e0ff */
[----:B------:R-:W-:Y:S03]  /*f0f0*/  UMOV UR26, UR28 ;  /* 0x0000001c001a7c82 */ /* 0x000fe60008000000 */
[----:B------:R-:W-:Y:S05]  /*f100*/  IADD3.X R7, PT, PT, RZ, UR35, RZ, P0, !PT ;  /* 0x00000023ff077c10 */ /* 0x000fea00087fe4ff */
[----:B-1----:R2:W5:Y:S01]  /*f110*/  ATOMG.E.EXCH.STRONG.GPU PT, RZ, [R6], R4 ;  /* 0x0000000406ff73a8 */ /* 0x00256200041ee100 */
[----:B------:R-:W-:Y:S04]  /*f120*/  DEPBAR {5,4,3,2,1,0} ;  /* 0x0000003f0000791a */ /* 0x000fe80000000000 */
[----:B------:R-:W1:Y:S02]  /*f130*/  CCTL.E.C.LDCU.IV.DEEP [UR32] ;  /* 0x0000000020007540 */ /* 0x000e640009c08000 */
[----:B-1----:R2:W-:Y:S01]  /*f140*/  UTMACCTL.IV [UR32] ;  /* 0x00000000200079b9 */ /* 0x0025e20008000000 */
        /* <DEDUP_REMOVED lines=9> */
[----:B------:R-:W-:Y:S01]  /*f1e0*/  NOP ;  /* 0x0000000000007918 */ /* 0x000fe20000000000 */
.L_x_196:
[----:B-----5:R-:W-:Y:S01]  /*f1f0*/  ELECT P0, URZ, PT ;  /* 0x0000000000ff782f */ /* 0x020fe20003800000 */
[----:B------:R-:W-:Y:S11]  /*f200*/  BSSY.RECONVERGENT B0, `(.L_x_201) ;  /* 0x0000011000007945 */ /* 0x000ff60003800200 */
[----:B------:R-:W-:Y:S01]  /*f210*/  @!UPT UIADD3 URZ, UPT, UPT, URZ, URZ, URZ ;  /* 0x000000fffffff290 */ /* 0x000fe2000fffe0ff */
[----:B------:R-:W-:Y:S05]  /*f220*/  @!P0 BRA `(.L_x_202) ;  /* 0x0000000000388947 */ /* 0x000fea0003800000 */
[----:B------:R0:W-:Y:S01]  /*f230*/  UTMACMDFLUSH ;  /* 0x00000000000079b7 */ /* 0x0001e20000000000 */
[----:B------:R-:W-:Y:S09]  /*f240*/  UIMAD UR6, UR8, 0x14, UR4 ;  /* 0x00000014080678a4 */ /* 0x000ff2000f8e0204 */
[----:B------:R4:W-:Y:S04]  /*f250*/  STS [UR6+0x2b0], R16 ;  /* 0x0002b010ff007988 */ /* 0x0009e80008000806 */
        /* <DEDUP_REMOVED lines=9> */
[----:B-----5:R-:W1:Y:S01]  /*f2f0*/  FENCE.VIEW.ASYNC.S ;  /* 0x00000000000073c6 */ /* 0x020e620000000000 */
[----:B------:R-:W-:Y:S04]  /*f300*/  DEPBAR.LE SB0, 0x0 ;  /* 0x000080000000791a */ /* 0x000fe80000000000 */
.L_x_202:
[----:B--2---:R-:W-:Y:S05]  /*f310*/  BSYNC.RECONVERGENT B0 ;  /* 0x0000000000007941 */ /* 0x004fea0003800200 */
.L_x_201:
[----:B------:R-:W-:Y:S09]  /*f320*/  UISETP.NE.AND UP0, UPT, UR37, 0x8, UPT ;  /* 0x000000082500788c */ /* 0x000ff2000bf05270 */
[----:B------:R-:W-:Y:S05]  /*f330*/  BRA.U !UP0, `(.L_x_203) ;  /* 0x0000000108047547 */ /* 0x000fea000b800000 */
[----:B------:R-:W-:Y:S05]  /*f340*/  BPT.TRAP 0x1 ;  /* 0x000000040000795c */ /* 0x000fea0000300000 */
.L_x_203:
[----:B------:R-:W-:Y:S01]  /*f350*/  UIADD3 UR6, UPT, UPT, UR8, -0x4, URZ ;  /* 0xfffffffc08067890 */ /* 0x000fe2000fffe0ff */
[----:B-1----:R-:W-:Y:S01]  /*f360*/  SYNCS.ARRIVE.TRANS64.A1T0 RZ, [UR25+0x190], RZ ;  /* 0x000190ffffff79a7 */ /* 0x002fe20008100019 */
[----:B------:R-:W-:Y:S01]  /*f370*/  UIADD3 UR25, UPT, UPT, UR7, -0x4, URZ ;  /* 0xfffffffc07197890 */ /* 0x000fe2000fffe0ff */
[----:B------:R-:W-:Y:S01]  /*f380*/  ISETP.NE.AND P0, PT, R11, RZ, PT ;  /* 0x000000ff0b00720c */ /* 0x000fe20003f05270 */
[----:B------:R-:W-:Y:S02]  /*f390*/  UISETP.GE.U32.AND UP1, UPT, UR6, -0x8, UPT ;  /* 0xfffffff80600788c */ /* 0x000fe4000bf26070 */
[----:B------:R-:W-:Y:S02]  /*f3a0*/  UISETP.GE.U32.AND UP0, UPT, UR25, -0x8, UPT ;  /* 0xfffffff81900788c */ /* 0x000fe4000bf06070 */
[----:B------:R-:W-:Y:S02]  /*f3b0*/  USEL UR25, URZ, 0x1, UP1 ;  /* 0x00000001ff197887 */ /* 0x000fe40008800000 */
[----:B------:R-:W-:Y:S02]  /*f3c0*/  USEL UR6, URZ, 0x1, UP0 ;  /* 0x00000001ff067887 */ /* 0x000fe40008000000 */
[----:B------:R-:W-:Y:S02]  /*f3d0*/  ULOP3.LUT UR27, UR8, 0x7, URZ, 0xc0, !UPT ;  /* 0x00000007081b7892 */ /* 0x000fe4000f8ec0ff */
[----:B------:R-:W-:Y:S01]  /*f3e0*/  ULOP3.LUT UR26, UR7, 0x7, URZ, 0xc0, !UPT ;  /* 0x00000007071a7892 */ /* 0x000fe2000f8ec0ff */
[----:B------:R-:W-:Y:S01]  /*f3f0*/  LOP3.LUT R0, R0, UR25, RZ, 0x3c, !PT ;  /* 0x0000001900007c12 */ /* 0x000fe2000f8e3cff */
[----:B------:R-:W-:Y:S01]  /*f400*/  ULOP3.LUT UR8, UR27, 0x4, URZ, 0x3c, !UPT ;  /* 0x000000041b087892 */ /* 0x000fe2000f8e3cff */
[----:B------:R-:W-:Y:S01]  /*f410*/  LOP3.LUT R17, R17, UR6, RZ, 0x3c, !PT ;  /* 0x0000000611117c12 */ /* 0x000fe2000f8e3cff */
[----:B------:R-:W-:Y:S01]  /*f420*/  ULOP3.LUT UR7, UR26, 0x4, URZ, 0x3c, !UPT ;  /* 0x000000041a077892 */ /* 0x000fe2000f8e3cff */
[----:B------:R-:W-:Y:S11]  /*f430*/  @!P0 EXIT ;  /* 0x000000000000894d */ /* 0x000ff60003800000 */
[----:B------:R-:W-:Y:S05]  /*f440*/  BRA `(.L_x_204) ;  /* 0xffffffec000c7947 */ /* 0x000fea000383ffff */
.L_x_301:
[----:B------:R-:W-:Y:S01]  /*f450*/  UMOV UR6, 0x40 ;  /* 0x0000004000067882 */ /* 0x000fe20000000000 */
[----:B------:R-:W-:Y:S01]  /*f460*/  NOP ;  /* 0x0000000000007918 */ /* 0x000fe20000000000 */
[----:B------:R-:W-:Y:S01]  /*f470*/  ULEA UR6, UR5, UR6, 0x18 ;  /* 0x0000000605067291 */ /* 0x000fe2000f8ec0ff */
[----:B------:R-:W-:Y:S02]  /*f480*/  UMOV UR4, 0x400 ;  /* 0x0000040000047882 */ /* 0x000fe40000000000 */
[----:B------:R-:W-:-:S06]  /*f490*/  ULEA UR4, UR5, UR4, 0x18 ;  /* 0x0000000405047291 */ /* 0x000fcc000f8ec0ff */
[----:B------:R-:W1:Y:S02]  /*f4a0*/  LDS.U8 R0, [UR6+0x1c] ;  /* 0x00001c06ff007984 */ /* 0x000e640008000000 */
[----:B-1----:R-:W-:-:S13]  /*f4b0*/  ISETP.NE.AND P0, PT, R0, RZ, PT ;  /* 0x000000ff0000720c */ /* 0x002fda0003f05270 */
[----:B------:R-:W-:Y:S05]  /*f4c0*/  @P0 BRA `(.L_x_205) ;  /* 0x0000000400100947 */ /* 0x000fea0003800000 */
[----:B------:R-:W-:Y:S02]  /*f4d0*/  ULOP3.LUT UR44, UR5, 0x1, URZ, 0xc0, !UPT ;  /* 0x00000001052c7892 */ /* 0x000fe4000f8ec0ff */
[----:B------:R-:W-:Y:S02]  /*f4e0*/  ULOP3.LUT UR43, UR5, 0x1, URZ, 0x3c, !UPT ;  /* 0x00000001052b7892 */ /* 0x000fe4000f8e3cff */
[----:B------:R-:W-:Y:S02]  /*f4f0*/  UISETP.NE.U32.AND UP0, UPT, UR44, 0x1, UPT ;  /* 0x000000012c00788c */ /* 0x000fe4000bf05070 */
[----:B------:R-:W-:-:S07]  /*f500*/  UIADD3 UR7, UPT, UPT, UR6, 0x8, URZ ;  /* 0x0000000806077890 */ /* 0x000fce000fffe0ff */
[----:B------:R-:W-:Y:S05]  /*f510*/  BRA.U !UP0, `(.L_x_206) ;  /* 0x00000001089c7547 */ /* 0x000fea000b800000 */
[----:B------:R-:W-:Y:S01]  /*f520*/  ELECT P0, URZ, PT ;  /* 0x0000000000ff782f */ /* 0x000fe20003800000 */
[----:B------:R-:W-:-:S12]  /*f530*/  BSSY B0, `(.L_x_206) ;  /* 0x0000025000007945 */ /* 0x000fd80003800000 */
[----:B------:R-:W-:Y:S05]  /*f540*/  @!P0 BRA `(.L_x_207) ;  /* 0x00000000008c8947 */ /* 0x000fea0003800000 */
[----:B------:R-:W-:-:S05]  /*f550*/  UMOV UR5, 0x10 ;  /* 0x0000001000057882 */ /* 0x000fca0000000000 */
[----:B------:R-:W-:Y:S04]  /*f560*/  DEPBAR.LE SB1, 0x36 ;  /* 0x00009d800000791a */ /* 0x000fe80000000000 */
[----:B------:R-:W1:Y:S02]  /*f570*/  UTCATOMSWS.2CTA.FIND_AND_SET.ALIGN UP1, UR5, UR5 ;  /* 0x00000005000575e3 */ /* 0x000e640008220800 */
[----:B-1----:R-:W-:Y:S01]  /*f580*/  MOV R11, UR5 ;  /* 0x00000005000b7c02 */ /* 0x002fe20008000f00 */
[----:B------:R-:W-:Y:S06]  /*f590*/  BRA.U UP1, `(.L_x_208) ;  /* 0x0000000101187547 */ /* 0x000fec000b800000 */
.L_x_209:
[----:B------:R-:W-:Y:S05]  /*f5a0*/  NANOSLEEP 0x64 ;  /* 0x000000640000795d */ /* 0x000fea0003800000 */
[----:B------:R-:W-:-:S05]  /*f5b0*/  UMOV UR5, 0x10 ;  /* 0x0000001000057882 */ /* 0x000fca0000000000 */
[----:B------:R-:W-:Y:S04]  /*f5c0*/  DEPBAR.LE SB1, 0x36 ;  /* 0x00009d800000791a */ /* 0x000fe80000000000 */
[----:B------:R-:W1:Y:S02]  /*f5d0*/  UTCATOMSWS.2CTA.FIND_AND_SET.ALIGN UP1, UR5, UR5 ;  /* 0x00000005000575e3 */ /* 0x000e640008220800 */
[----:B-1----:R-:W-:Y:S01]  /*f5e0*/  MOV R11, UR5 ;  /* 0x00000005000b7c02 */ /* 0x002fe20008000f00 */
[----:B------:R-:W-:Y:S05]  /*f5f0*/  BRA.U !UP1, `(.L_x_209) ;  /* 0xfffffffd09e87547 */ /* 0x000fea000b83ffff */
.L_x_208:
[----:B-----5:R-:W1:Y:S01]  /*f600*/  LDS R5, [UR6+0x10] ;  /* 0x00001006ff057984 */ /* 0x020e620008000800 */
[----:B------:R-:W-:Y:S01]  /*f610*/  IMAD.U32 R3, RZ, RZ, UR4 ;  /* 0x00000004ff037e24 */ /* 0x000fe2000f8e00ff */
[----:B------:R-:W-:-:S03]  /*f620*/  MOV R2, UR43 ;  /* 0x0000002b00027c02 */ /* 0x000fc60008000f00 */
[----:B------:R-:W-:Y:S01]  /*f630*/  VIADD R3, R3, 0x350 ;  /* 0x0000035003037836 */ /* 0x000fe20000000000 */
[----:B-1----:R-:W-:-:S04]  /*f640*/  SHF.L.U32 R5, R5, 0x1f, RZ ;  /* 0x0000001f05057819 */ /* 0x002fc800000006ff */
[----:B------:R-:W1:Y:S02]  /*f650*/  SYNCS.PHASECHK.TRANS64.TRYWAIT P0, [UR6+0x8], R5 ;  /* 0x00000805ff0075a7 */ /* 0x000e640008001106 */
[----:B-1----:R-:W-:Y:S05]  /*f660*/  @P0 BRA `(.L_x_210) ;  /* 0x0000000000080947 */ /* 0x002fea0003800000 */
[----:B------:R-:W1:Y:S02]  /*f670*/  SYNCS.PHASECHK.TRANS64.TRYWAIT P0, [UR6+0x8], R5 ;  /* 0x00000805ff0075a7 */ /* 0x000e640008001106 */
[----:B-1----:R-:W-:Y:S05]  /*f680*/  @!P0 BRA `(.L_x_211) ;  /* 0x0000001c00cc8947 */ /* 0x002fea0003800000 */
.L_x_210:
[----:B------:R-:W-:Y:S01]  /*f690*/  HFMA2 R4, -RZ, RZ, 0, 5.9604644775390625e-08 ;  /* 0x00000001ff047431 */ /* 0x000fe200000001ff */
[----:B------:R-:W-:Y:S01]  /*f6a0*/  UPRMT UR5, UR43, 0x654, UR7 ;  /* 0x000006542b057896 */ /* 0x000fe20008000007 */
[----:B------:R-:W-:Y:S01]  /*f6b0*/  IMAD.MOV.U32 R6, RZ, RZ, 0xffff ;  /* 0x0000ffffff067424 */ /* 0x000fe200078e00ff */
[----:B------:R-:W-:Y:S01]  /*f6c0*/  PRMT R2, R2, 0x654, R3 ;  /* 0x0000065402027816 */ /* 0x000fe20000000003 */
[----:B-1----:R-:W-:Y:S02]  /*f6d0*/  IMAD.MOV.U32 R0, RZ, RZ, 0x4 ;  /* 0x00000004ff007424 */ /* 0x002fe400078e00ff */
[----:B------:R-:W-:Y:S01]  /*f6e0*/  IMAD.SHL.U32 R7, R11, 0x20, RZ ;  /* 0x000000200b077824 */ /* 0x000fe200078e00ff */
[----:B------:R-:W-:Y:S02]  /*f6f0*/  MOV R3, UR5 ;  /* 0x0000000500037c02 */ /* 0x000fe40008000f00 */
[-C--:B------:R-:W-:Y:S01]  /*f700*/  SHF.L.U32 R6, R6, R11.reuse, RZ ;  /* 0x0000000b06067219 */ /* 0x080fe200000006ff */
[----:B------:R1:W-:Y:S01]  /*f710*/  SYNCS.ARRIVE.TRANS64.RED RZ, [UR5], R0 ;  /* 0x00000000ffff79a7 */ /* 0x0003e20008000405 */
[----:B------:R-:W-:Y:S01]  /*f720*/  SHF.L.U32 R5, R4, R11, RZ ;  /* 0x0000000b04057219 */ /* 0x000fe200000006ff */
[----:B------:R1:W-:Y:S04]  /*f730*/  STS [UR4+0x350], R7 ;  /* 0x00035007ff007988 */ /* 0x0003e80008000804 */
[----:B------:R1:W-:Y:S04]  /*f740*/  STAS [R2.64], R11 ;  /* 0x0000000b02007dbd */ /* 0x0003e8000c0008ff */
[----:B------:R1:W-:Y:S04]  /*f750*/  ATOMS.OR RZ, [UR6+0x14], R6 ;  /* 0x00001406ffff798c */ /* 0x0003e8000b000006 */
[----:B------:R1:W-:Y:S04]  /*f760*/  ATOMS.OR RZ, [UR6+0x18], R5 ;  /* 0x00001805ffff798c */ /* 0x0003e8000b000006 */
[----:B------:R1:W-:Y:S02]  /*f770*/  ATOMS.XOR RZ, [UR6+0x10], R4 ;  /* 0x00001004ffff798c */ /* 0x0003e4000b800006 */
.L_x_207:
[----:B------:R-:W-:Y:S05]  /*f780*/  BSYNC B0 ;  /* 0x0000000000007941 */ /* 0x000fea0003800000 */
.L_x_206:
[----:B------:R-:W-:Y:S05]  /*f790*/  BRA.U UP0, `(.L_x_212) ;  /* 0x00000001006c7547 */ /* 0x000fea000b800000 */
[----:B------:R-:W-:-:S03]  /*f7a0*/  UMOV UR5, 0xffffffff ;  /* 0xffffffff00057882 */ /* 0x000fc60000000000 */
[----:B------:R-:W-:Y:S05]  /*f7b0*/  BRA.DIV UR5, `(.L_x_213) ;  /* 0x0000001e05987947 */ /* 0x000fea000b800000 */
[----:B------:R-:W-:-:S13]  /*f7c0*/  ELECT P6, URZ, PT ;  /* 0x0000000000ff782f */ /* 0x000fda00038c0000 */
.L_x_285:
[----:B------:R-:W-:Y:S05]  /*f7d0*/  @!P6 BRA `(.L_x_212) ;  /* 0x00000000005ce947 */ /* 0x000fea0003800000 */
[----:B-1----:R-:W1:Y:S02]  /*f7e0*/  LDS R3, [UR6+0x10] ;  /* 0x00001006ff037984 */ /* 0x002e640008000800 */
[----:B-1----:R-:W-:-:S04]  /*f7f0*/  SHF.L.U32 R3, R3, 0x1f, RZ ;  /* 0x0000001f03037819 */ /* 0x002fc800000006ff */
[----:B------:R-:W1:Y:S02]  /*f800*/  SYNCS.PHASECHK.TRANS64.TRYWAIT P0, [UR6+0x8], R3 ;  /* 0x00000803ff0075a7 */ /* 0x000e640008001106 */
[----:B-1----:R-:W-:Y:S05]  /*f810*/  @P0 BRA `(.L_x_214) ;  /* 0x0000000000080947 */ /* 0x002fea0003800000 */
[----:B------:R-:W1:Y:S02]  /*f820*/  SYNCS.PHASECHK.TRANS64.TRYWAIT P0, [UR6+0x8], R3 ;  /* 0x00000803ff0075a7 */ /* 0x000e640008001106 */
[----:B-1----:R-:W-:Y:S05]  /*f830*/  @!P0 BRA `(.L_x_215) ;  /* 0x0000001c00988947 */ /* 0x002fea0003800000 */
.L_x_214:
[----:B-----5:R-:W2:Y:S01]  /*f840*/  LDS R5, [UR4+0x350] ;  /* 0x00035004ff057984 */ /* 0x020ea20008000800 */
[----:B-1----:R-:W-:Y:S02]  /*f850*/  HFMA2 R0, -RZ, RZ, 0, 5.9604644775390625e-08 ;  /* 0x00000001ff007431 */ /* 0x002fe400000001ff */
[----:B------:R-:W-:Y:S01]  /*f860*/  IMAD.MOV.U32 R2, RZ, RZ, 0xffff ;  /* 0x0000ffffff027424 */ /* 0x000fe200078e00ff */
[----:B------:R-:W-:Y:S01]  /*f870*/  UPRMT UR5, UR43, 0x654, UR7 ;  /* 0x000006542b057896 */ /* 0x000fe20008000007 */
[----:B--2---:R-:W-:-:S03]  /*f880*/  IMAD.SHL.U32 R3, R5, 0x20, RZ ;  /* 0x0000002005037824 */ /* 0x004fc600078e00ff */
[-C--:B------:R-:W-:Y:S02]  /*f890*/  SHF.L.U32 R2, R2, R5.reuse, RZ ;  /* 0x0000000502027219 */ /* 0x080fe400000006ff */
[----:B------:R-:W-:Y:S01]  /*f8a0*/  SHF.L.U32 R5, R0, R5, RZ ;  /* 0x0000000500057219 */ /* 0x000fe200000006ff */
[----:B------:R2:W-:Y:S04]  /*f8b0*/  STS [UR4+0x350], R3 ;  /* 0x00035003ff007988 */ /* 0x0005e80008000804 */
[----:B------:R2:W-:Y:S04]  /*f8c0*/  ATOMS.OR RZ, [UR6+0x14], R2 ;  /* 0x00001402ffff798c */ /* 0x0005e8000b000006 */
[----:B------:R2:W-:Y:S01]  /*f8d0*/  ATOMS.OR RZ, [UR6+0x18], R5 ;  /* 0x00001805ffff798c */ /* 0x0005e2000b000006 */
[----:B------:R-:W-:Y:S03]  /*f8e0*/  SYNCS.ARRIVE.TRANS64.RED.A1T0 RZ, [UR5], RZ ;  /* 0x000000ffffff79a7 */ /* 0x000fe60008100405 */
[----:B------:R2:W-:Y:S01]  /*f8f0*/  ATOMS.XOR RZ, [UR6+0x10], R0 ;  /* 0x00001000ffff798c */ /* 0x0005e2000b800006 */
[----:B------:R-:W-:Y:S05]  /*f900*/  BRA `(.L_x_212) ;  /* 0x0000000000107947 */ /* 0x000fea0003800000 */
.L_x_205:
[----:B------:R-:W-:Y:S02]  /*f910*/  MOV R0, 0xffffffff ;  /* 0xffffffff00007802 */ /* 0x000fe40000000f00 */
[----:B------:R-:W-:-:S03]  /*f920*/  MOV R2, 0xf950 ;  /* 0x0000f95000027802 */ /* 0x000fc60000000f00 */
[----:B------:R1:W-:Y:S04]  /*f930*/  STS [UR4+0x350], R0 ;  /* 0x00035000ff007988 */ /* 0x0003e80008000804 */
[----:B-1--45:R-:W-:Y:S05]  /*f940*/  CALL.REL.NOINC `($__internal_1_$__cuda_sm10x_tcgen05_guardrail_trap_phase_invalid_during_alloc) ;  /* 0x0000002000207944 */ /* 0x032fea0003c00000 */
.L_x_212:
[----:B------:R-:W-:Y:S05]  /*f950*/  WARPSYNC.ALL ;  /* 0x0000000000007948 */ /* 0x000fea0003800000 */
[----:B------:R-:W3:Y:S01]  /*f960*/  S2UR UR5, SR_CgaCtaId ;  /* 0x00000000000579c3 */ /* 0x000ee20000008800 */
[----:B------:R-:W-:Y:S01]  /*f970*/  UMOV UR4, 0x400 ;  /* 0x0000040000047882 */ /* 0x000fe20000000000 */
[----:B------:R-:W-:-:S06]  /*f980*/  NOP ;  /* 0x0000000000007918 */ /* 0x000fcc0000000000 */
[----:B------:R-:W-:Y:S06]  /*f990*/  BAR.ARV 0x6, 0xa0 ;  /* 0x0182800000007b1d */ /* 0x000fec0000002000 */
[----:B---3--:R-:W-:-:S04]  /*f9a0*/  ULEA UR4, UR5, UR4, 0x18 ;  /* 0x0000000405047291 */ /* 0x008fc8000f8ec0ff */
[----:B------:R-:W-:Y:S02]  /*f9b0*/  UIADD3 UR11, UPT, UPT, UR4, 0x5400, URZ ;  /* 0x00005400040b7890 */ /* 0x000fe4000fffe0ff */
[----:B------:R-:W-:Y:S02]  /*f9c0*/  UIADD3 UR12, UPT, UPT, UR4, 0x1d400, URZ ;  /* 0x0001d400040c7890 */ /* 0x000fe4000fffe0ff */
[----:B------:R-:W-:Y:S01]  /*f9d0*/  USHF.R.U32.HI UR11, URZ, 0x4, UR11 ;  /* 0x00000004ff0b7899 */ /* 0x000fe2000801160b */
[----:B-12---:R-:W1:Y:S01]  /*f9e0*/  LDS R0, [UR4+0x350] ;  /* 0x00035004ff007984 */ /* 0x006e620008000800 */
[----:B------:R-:W-:Y:S02]  /*f9f0*/  USHF.R.U32.HI UR12, URZ, 0x4, UR12 ;  /* 0x00000004ff0c7899 */ /* 0x000fe4000801160c */
[----:B------:R-:W-:Y:S02]  /*fa00*/  ULOP3.LUT UR11, UR11, 0x3fff, URZ, 0xc0, !UPT ;  /* 0x00003fff0b0b7892 */ /* 0x000fe4000f8ec0ff */
[----:B------:R-:W-:-:S02]  /*fa10*/  ULOP3.LUT UR12, UR12, 0x3fff, URZ, 0xc0, !UPT ;  /* 0x00003fff0c0c7892 */ /* 0x000fc4000f8ec0ff */
[----:B------:R-:W-:Y:S02]  /*fa20*/  ULOP3.LUT UR11, UR11, 0x10000, URZ, 0xfc, !UPT ;  /* 0x000100000b0b7892 */ /* 0x000fe4000f8efcff */
[----:B------:R-:W-:Y:S01]  /*fa30*/  ULOP3.LUT UR12, UR12, 0x10000, URZ, 0xfc, !UPT ;  /* 0x000100000c0c7892 */ /* 0x000fe2000f8efcff */
[----:B-1----:R-:W-:Y:S01]  /*fa40*/  R2UR UR20, R0 ;  /* 0x00000000001472ca */ /* 0x002fe200000e0000 */
[----:B----45:R-:W1:-:S00]  /*fa50*/  USETMAXREG.DEALLOC.CTAPOOL 0x88 ;  /* 0x00000088000079c8 */ /* 0x030e4000080e0500 */
[----:B-1----:R-:W-:Y:S01]  /*fa60*/  HFMA2 R2, -RZ, RZ, 0, 0 ;  /* 0x00000000ff027431 */ /* 0x002fe200000001ff */
[----:B------:R-:W-:Y:S01]  /*fa70*/  MOV R0, RZ ;  /* 0x000000ff00007202 */ /* 0x000fe20000000f00 */
[----:B------:R-:W-:Y:S01]  /*fa80*/  UMOV UR19, 0x1 ;  /* 0x0000000100137882 */ /* 0x000fe20000000000 */
[----:B------:R-:W-:Y:S01]  /*fa90*/  UMOV UR18, URZ ;  /* 0x000000ff00127c82 */ /* 0x000fe20008000000 */
[----:B------:R-:W-:Y:S01]  /*faa0*/  UMOV UR17, URZ ;  /* 0x000000ff00117c82 */ /* 0x000fe20008000000 */
[----:B------:R-:W-:Y:S01]  /*fab0*/  UMOV UR16, URZ ;  /* 0x000000ff00107c82 */ /* 0x000fe20008000000 */
[----:B------:R-:W-:-:S06]  /*fac0*/  UMOV UR15, URZ ;  /* 0x000000ff000f7c82 */ /* 0x000fcc0008000000 */
.L_x_226:
[----:B------:R-:W1:Y:S02]  /*fad0*/  LDC.64 R4, c[0x0][0x390] ;  /* 0x0000e400ff047b82 */ /* 0x000e640000000a00 */
[----:B-12---:R-:W-:-:S05]  /*fae0*/  IMAD.WIDE R4, R23, 0xc, R4 ;  /* 0x0000000c17047825 */ /* 0x006fca00078e0204 */
[----:B------:R-:W2:Y:S02]  /*faf0*/  LDG.E R3, desc[UR50][R4.64+0x8] ;  /* 0x0000083204037981 */ /* 0x000ea4000c1e1900 */
[----:B--2---:R-:W-:-:S13]  /*fb00*/  R2UR UR10, R3 ;  /* 0x00000000030a72ca */ /* 0x004fda00000e0000 */
[----:B------:R-:W-:Y:S02]  /*fb10*/  UISETP.GE.AND UP0, UPT, UR10, 0x1, UPT ;  /* 0x000000010a00788c */ /* 0x000fe4000bf06270 */
[----:B------:R-:W-:Y:S02]  /*fb20*/  UIADD3 UR6, UPT, UPT, UR10, 0x7f, URZ ;  /* 0x0000007f0a067890 */ /* 0x000fe4000fffe0ff */
[----:B------:R-:W-:Y:S02]  /*fb30*/  UISETP.NE.OR UP0, UPT, UR44, URZ, !UP0 ;  /* 0x000000ff2c00728c */ /* 0x000fe4000c705670 */
[----:B------:R-:W-:-:S04]  /*fb40*/  USHF.R.S32.HI UR14, URZ, 0x1f, UR6 ;  /* 0x0000001fff0e7899 */ /* 0x000fc80008011406 */
[----:B------:R-:W-:-:S03]  /*fb50*/  ULEA.HI UR14, UR14, UR6, URZ, 0x7 ;  /* 0x000000060e0e7291 */ /* 0x000fc6000f8f38ff */
[----:B------:R-:W-:Y:S09]  /*fb60*/  BRA.U UP0, `(.L_x_216) ;  /* 0x0000000500c07547 */ /* 0x000ff2000b800000 */
[----:B------:R-:W-:Y:S01]  /*fb70*/  ULEA UR6, UR16, UR4, 0x3 ;  /* 0x0000000410067291 */ /* 0x000fe2000f8e18ff */
[----:B------:R-:W-:Y:S01]  /*fb80*/  SHF.L.U32 R3, R0, 0x1f, RZ ;  /* 0x0000001f00037819 */ /* 0x000fe200000006ff */
[----:B------:R-:W-:Y:S02]  /*fb90*/  UISETP.NE.AND UP0, UPT, UR37, URZ, UPT ;  /* 0x000000ff2500728c */ /* 0x000fe4000bf05270 */
[----:B------:R-:W-:Y:S02]  /*fba0*/  USHF.R.S32.HI UR14, URZ, 0x7, UR14 ;  /* 0x00000007ff0e7899 */ /* 0x000fe4000801140e */
[----:B------:R-:W-:Y:S02]  /*fbb0*/  UISETP.NE.AND UP0, UPT, UR21, 0x4, !UP0 ;  /* 0x000000041500788c */ /* 0x000fe4000c705270 */
[----:B------:R-:W-:Y:S01]  /*fbc0*/  ULEA UR9, UR18, UR20, 0x6 ;  /* 0x0000001412097291 */ /* 0x000fe2000f8e30ff */
[----:B------:R1:W2:Y:S06]  /*fbd0*/  SYNCS.PHASECHK.TRANS64.TRYWAIT P1, [UR6], R3 ;  /* 0x00000003ff0075a7 */ /* 0x0002ac0008021106 */
[----:B------:R-:W-:Y:S05]  /*fbe0*/  BRA.U UP0, `(.L_x_217) ;  /* 0x0000000100047547 */ /* 0x000fea000b800000 */
[----:B------:R-:W-:Y:S05]  /*fbf0*/  BPT.TRAP 0x1 ;  /* 0x000000040000795c */ /* 0x000fea0000300000 */
.L_x_217:
[----:B------:R-:W-:Y:S01]  /*fc00*/  ULEA UR8, UR18, UR4, 0x3 ;  /* 0x0000000412087291 */ /* 0x000fe2000f8e18ff */
[----:B------:R-:W-:-:S04]  /*fc10*/  MOV R4, UR19 ;  /* 0x0000001300047c02 */ /* 0x000fc80008000f00 */
[----:B------:R-:W-:-:S04]  /*fc20*/  SHF.L.U32 R4, R4, 0x1f, RZ ;  /* 0x0000001f04047819 */ /* 0x000fc800000006ff */
[----:B------:R-:W3:Y:S02]  /*fc30*/  SYNCS.PHASECHK.TRANS64.TRYWAIT P0, [UR8+0x150], R4 ;  /* 0x00015004ff0075a7 */ /* 0x000ee40008001108 */
[----:B---3--:R-:W-:Y:S05]  /*fc40*/  @!P0 BRA `(.L_x_218) ;  /* 0x0000001800ac8947 */ /* 0x008fea0003800000 */
.L_x_287:
[----:B-1----:R-:W-:Y:S01]  /*fc50*/  LOP3.LUT R3, R9, 0xffff, RZ, 0xc0, !PT ;  /* 0x0000ffff09037812 */ /* 0x002fe200078ec0ff */
[----:B------:R-:W-:Y:S01]  /*fc60*/  UISETP.LT.AND UP1, UPT, UR14, 0x1, UPT ;  /* 0x000000010e00788c */ /* 0x000fe2000bf21270 */
[----:B--2---:R-:W-:Y:S01]  /*fc70*/  PLOP3.LUT P0, PT, P1, PT, PT, 0x80, 0x8 ;  /* 0x000000000008781c */ /* 0x004fe20000f0f070 */
[----:B------:R-:W-:Y:S01]  /*fc80*/  UMOV UR42, UR16 ;  /* 0x00000010002a7c82 */ /* 0x000fe20008000000 */
[----:B------:R-:W-:Y:S01]  /*fc90*/  R2UR UR6, R3 ;  /* 0x00000000030672ca */ /* 0x000fe200000e0000 */
[----:B------:R-:W-:Y:S01]  /*fca0*/  USEL UR7, UR14, 0x1, UP1 ;  /* 0x000000010e077887 */ /* 0x000fe20008800000 */
[----:B------:R-:W-:Y:S01]  /*fcb0*/  UMOV UR38, 0x0 ;  /* 0x0000000000267882 */ /* 0x000fe20000000000 */
[----:B------:R-:W-:Y:S02]  /*fcc0*/  UMOV UR39, 0x8200490 ;  /* 0x0820049000277882 */ /* 0x000fe40000000000 */
[----:B------:R-:W-:Y:S01]  /*fcd0*/  UIADD3 UR7, UPT, UPT, -UR7, UR15, UR14 ;  /* 0x0000000f07077290 */ /* 0x000fe2000fffe10e */
[----:B------:R-:W-:Y:S01]  /*fce0*/  UMOV UR34, 0x0 ;  /* 0x0000000000227882 */ /* 0x000fe20000000000 */
[----:B------:R-:W-:-:S02]  /*fcf0*/  UMOV UR35, 0x8200490 ;  /* 0x0820049000237882 */ /* 0x000fc40000000000 */
[----:B------:R-:W-:Y:S02]  /*fd00*/  UIADD3 UR7, UPT, UPT, UR7, 0x1, URZ ;  /* 0x0000000107077890 */ /* 0x000fe4000fffe0ff */
[----:B------:R-:W-:Y:S01]  /*fd10*/  UPLOP3.LUT UP3, UPT, UPT, UPT, UPT, 0x40, 0x4 ;  /* 0x000000000004789c */ /* 0x000fe20003f6e870 */
[----:B------:R-:W-:Y:S01]  /*fd20*/  UMOV UR32, 0x0 ;  /* 0x0000000000207882 */ /* 0x000fe20000000000 */
        /* <DEDUP_REMOVED lines=10> */
[----:B------:R-:W-:-:S05]  /*fdd0*/  UMOV UR23, 0x8200490 ;  /* 0x0820049000177882 */ /* 0x000fca0000000000 */
.L_x_221:
[----:B-1----:R-:W-:Y:S01]  /*fde0*/  ULEA UR13, UR42, UR4, 0x3 ;  /* 0x000000042a0d7291 */ /* 0x002fe2000f8e18ff */
[----:B--2---:R-:W-:Y:S11]  /*fdf0*/  @P0 BRA `(.L_x_219) ;  /* 0x00000000000c0947 */ /* 0x004ff60003800000 */
[----:B------:R-:W-:Y:S04]  /*fe00*/  SHF.L.U32 R4, R0, 0x1f, RZ ;  /* 0x0000001f00047819 */ /* 0x000fe800000006ff */
[----:B------:R-:W1:Y:S02]  /*fe10*/  SYNCS.PHASECHK.TRANS64.TRYWAIT P0, [UR13], R4 ;  /* 0x00000004ff0075a7 */ /* 0x000e64000800110d */
[----:B-1----:R-:W-:Y:S05]  /*fe20*/  @!P0 BRA `(.L_x_220) ;  /* 0x00000018004c8947 */ /* 0x002fea0003800000 */
.L_x_219:
[----:B------:R-:W-:Y:S01]  /*fe30*/  UISETP.NE.AND UP1, UPT, UR14, 0x1, UPT ;  /* 0x000000010e00788c */ /* 0x000fe2000bf25270 */
[----:B------:R-:W-:Y:S01]  /*fe40*/  PLOP3.LUT P0, PT, PT, PT, PT, 0x80, 0x8 ;  /* 0x000000000008781c */ /* 0x000fe20003f0f070 */
[----:B------:R-:W-:Y:S02]  /*fe50*/  UIADD3 UR16, UPT, UPT, UR42, 0x1, URZ ;  /* 0x000000012a107890 */ /* 0x000fe4000fffe0ff */
[----:B------:R-:W-:Y:S02]  /*fe60*/  ULEA UR76, UR42, UR12, 0xa ;  /* 0x0000000c2a4c7291 */ /* 0x000fe4000f8e50ff */
[----:B------:R-:W-:Y:S01]  /*fe70*/  UISETP.NE.AND UP2, UPT, UR16, 0x6, UPT ;  /* 0x000000061000788c */ /* 0x000fe2000bf45270 */
[----:B------:R-:W-:Y:S01]  /*fe80*/  PLOP3.LUT P1, PT, PT, PT, UP1, 0x80, 0x8 ;  /* 0x000000000008781c */ /* 0x000fe20003f2f018 */
[----:B------:R-:W-:Y:S02]  /*fe90*/  ULEA UR74, UR42, UR11, 0xa ;  /* 0x0000000b2a4a7291 */ /* 0x000fe4000f8e50ff */
[----:B------:R-:W-:Y:S02]  /*fea0*/  USEL UR41, URZ, 0x1, UP2 ;  /* 0x00000001ff297887 */ /* 0x000fe40009000000 */
[----:B------:R-:W-:Y:S02]  /*feb0*/  USEL UR16, UR16, URZ, UP2 ;  /* 0x000000ff10107287 */ /* 0x000fe40009000000 */
[----:B------:R-:W-:Y:S02]  /*fec0*/  UIADD3 UR72, UPT, UPT, UR76, 0x2, URZ ;  /* 0x000000024c487890 */ /* 0x000fe4000fffe0ff */
[----:B------:R-:W-:Y:S01]  /*fed0*/  @UP1 ULEA UR40, UR16, UR4, 0x3 ;  /* 0x0000000410281291 */ /* 0x000fe2000f8e18ff */
[----:B------:R-:W-:Y:S01]  /*fee0*/  LOP3.LUT R0, R0, UR41, RZ, 0x3c, !PT ;  /* 0x0000002900007c12 */ /* 0x000fe2000f8e3cff */
[----:B------:R-:W-:Y:S02]  /*fef0*/  UIADD3 UR70, UPT, UPT, UR74, 0x2, URZ ;  /* 0x000000024a467890 */ /* 0x000fe4000fffe0ff */
[----:B------:R-:W-:Y:S01]  /*ff00*/  UIADD3 UR68, UPT, UPT, UR76, 0x4, URZ ;  /* 0x000000044c447890 */ /* 0x000fe2000fffe0ff */
[----:B-1----:R-:W-:Y:S01]  /*ff10*/  @P1 SHF.L.U32 R3, R0, 0x1f, RZ ;  /* 0x0000001f00031819 */ /* 0x002fe200000006ff */
[----:B------:R-:W-:Y:S02]  /*ff20*/  UIADD3 UR66, UPT, UPT, UR74, 0x4, URZ ;  /* 0x000000044a427890 */ /* 0x000fe4000fffe0ff */
[----:B------:R-:W-:Y:S01]  /*ff30*/  UIADD3 UR64, UPT, UPT, UR76, 0x6, URZ ;  /* 0x000000064c407890 */ /* 0x000fe2000fffe0ff */
[----:B------:R1:W2:Y:S01]  /*ff40*/  @P1 SYNCS.PHASECHK.TRANS64.TRYWAIT P0, [UR40], R3 ;  /* 0x00000003ff0015a7 */ /* 0x0002a20008001128 */
[----:B------:R-:W-:Y:S02]  /*ff50*/  UIADD3 UR62, UPT, UPT, UR74, 0x6, URZ ;  /* 0x000000064a3e7890 */ /* 0x000fe4000fffe0ff */
        /* <DEDUP_REMOVED lines=10> */
[----:B------:R-:W-:Y:S02]  /*10000*/  UIADD3 UR14, UPT, UPT, UR14, -0x1, URZ ;  /* 0xffffffff0e0e7890 */ /* 0x000fe4000fffe0ff */
[----:B------:R-:W-:Y:S01]  /*10010*/  UISETP.NE.AND UP1, UPT, UR15, UR7, UPT ;  /* 0x000000070f00728c */ /* 0x000fe2000bf25270 */
[----:B------:R-:W-:Y:S01]  /*10020*/  UMOV UR77, 0x40004040 ;  /* 0x40004040004d7882 */ /* 0x000fe20000000000 */
[----:B------:R-:W-:Y:S01]  /*10030*/  UMOV UR75, 0x40004040 ;  /* 0x40004040004b7882 */ /* 0x000fe20000000000 */
[----:B------:R-:W-:Y:S01]  /*10040*/  UMOV UR73, 0x40004040 ;  /* 0x4000404000497882 */ /* 0x000fe20000000000 */
[----:B------:R1:W-:Y:S01]  /*10050*/  UTCHMMA.2CTA gdesc[UR74], gdesc[UR76], tmem[UR9], tmem[UR38], idesc[UR39], UP3 ;  /* 0x00ff264c4a0075ea */ /* 0x0003e20009a00009 */
[----:B------:R-:W-:Y:S01]  /*10060*/  UPLOP3.LUT UP3, UPT, UPT, UPT, UPT, 0x80, 0x8 ;  /* 0x000000000008789c */ /* 0x000fe20003f6f070 */
[----:B------:R-:W-:Y:S01]  /*10070*/  UMOV UR71, 0x40004040 ;  /* 0x4000404000477882 */ /* 0x000fe20000000000 */
[----:B------:R-:W-:Y:S01]  /*10080*/  UMOV UR69, 0x40004040 ;  /* 0x4000404000457882 */ /* 0x000fe20000000000 */
[----:B------:R1:W-:Y:S01]  /*10090*/  UTCHMMA.2CTA gdesc[UR70], gdesc[UR72], tmem[UR9], tmem[UR34], idesc[UR35], UPT ;  /* 0x00ff2248460075ea */ /* 0x0003e2000ba00009 */
        /* <DEDUP_REMOVED lines=14> */
[----:B------:R-:W-:Y:S01]  /*10180*/  UMOV UR41, 0x40004040 ;  /* 0x4000404000297882 */ /* 0x000fe20000000000 */
[----:B------:R1:W-:Y:S01]  /*10190*/  UTCHMMA.2CTA gdesc[UR48], gdesc[UR52], tmem[UR9], tmem[UR24], idesc[UR25], UPT ;  /* 0x00ff1834300075ea */ /* 0x0003e2000ba00009 */
[----:B------:R1:W-:Y:S01]  /*101a0*/  UTCHMMA.2CTA gdesc[UR40], gdesc[UR46], tmem[UR9], tmem[UR22], idesc[UR23], UPT ;  /* 0x00ff162e280075ea */ /* 0x0003e2000ba00009 */
[----:B------:R1:W-:Y:S01]  /*101b0*/  UTCBAR.2CTA.MULTICAST [UR13], URZ, UR6 ;  /* 0x000000ff0d0073e9 */ /* 0x0003e20008200806 */
[----:B------:R-:W-:Y:S01]  /*101c0*/  UMOV UR42, UR16 ;  /* 0x00000010002a7c82 */ /* 0x000fe20008000000 */
[----:B------:R-:W-:Y:S05]  /*101d0*/  BRA.U UP1, `(.L_x_221) ;  /* 0xfffffffd01007547 */ /* 0x000fea000b83ffff */
[----:B------:R-:W-:Y:S05]  /*101e0*/  BRA.U UP0, `(.L_x_222) ;  /* 0x0000000100047547 */ /* 0x000fea000b800000 */
[----:B-1----:R-:W-:Y:S05]  /*101f0*/  BPT.TRAP 0x1 ;  /* 0x000000040000795c */ /* 0x002fea0000300000 */
.L_x_222:
[----:B--2---:R-:W-:Y:S01]  /*10200*/  ELECT P0, URZ, PT ;  /* 0x0000000000ff782f */ /* 0x004fe20003800000 */
[----:B------:R-:W-:Y:S01]  /*10210*/  UIADD3 UR8, UPT, UPT, UR8, 0x130, URZ ;  /* 0x0000013008087890 */ /* 0x000fe2000fffe0ff */
[----:B------:R-:W-:-:S11]  /*10220*/  UMOV UR15, UR7 ;  /* 0x00000007000f7c82 */ /* 0x000fd60008000000 */
[----:B-1----:R-:W-:-:S04]  /*10230*/  @P0 LOP3.LUT R3, R8, 0xffff, RZ, 0xc0, !PT ;  /* 0x0000ffff08030812 */ /* 0x002fc800078ec0ff */
[----:B------:R-:W-:-:S13]  /*10240*/  @P0 R2UR UR6, R3 ;  /* 0x00000000030602ca */ /* 0x000fda00000e0000 */
[----:B------:R1:W-:Y:S01]  /*10250*/  UTCBAR.2CTA.MULTICAST [UR8], URZ, UR6 ;  /* 0x000000ff080073e9 */ /* 0x0003e20008200806 */
[----:B------:R-:W-:Y:S01]  /*10260*/  NOP ;  /* 0x0000000000007918 */ /* 0x000fe20000000000 */
.L_x_216:
[----:B------:R-:W-:-:S11]  /*10270*/  UISETP.GE.AND UP0, UPT, UR10, 0x1, UPT ;  /* 0x000000010a00788c */ /* 0x000fd6000bf06270 */
[----:B------:R-:W-:-:S04]  /*10280*/  @UP0 UIADD3 UR7, UPT, UPT, UR18, 0x1, URZ ;  /* 0x0000000112070890 */ /* 0x000fc8000fffe0ff */
[----:B------:R-:W-:-:S04]  /*10290*/  @UP0 UISETP.NE.AND UP1, UPT, UR7, 0x4, UPT ;  /* 0x000000040700088c */ /* 0x000fc8000bf25270 */
[----:B-1----:R-:W-:Y:S02]  /*102a0*/  @UP0 USEL UR6, URZ, 0x1, UP1 ;  /* 0x00000001ff060887 */ /* 0x002fe40008800000 */
[----:B------:R-:W-:Y:S02]  /*102b0*/  @UP0 USEL UR18, UR7, URZ, UP1 ;  /* 0x000000ff07120287 */ /* 0x000fe40008800000 */
[----:B------:R-:W-:Y:S02]  /*102c0*/  @UP0 ULOP3.LUT UR19, UR19, UR6, URZ, 0x3c, !UPT ;  /* 0x0000000613130292 */ /* 0x000fe4000f8e3cff */
[----:B------:R-:W-:-:S09]  /*102d0*/  UISETP.NE.AND UP0, UPT, UR37, 0x8, UPT ;  /* 0x000000082500788c */ /* 0x000fd2000bf05270 */
[----:B------:R-:W-:Y:S05]  /*102e0*/  BRA.U UP0, `(.L_x_223) ;  /* 0x0000000100047547 */ /* 0x000fea000b800000 */
[----:B------:R-:W-:Y:S05]  /*102f0*/  BPT.TRAP 0x1 ;  /* 0x000000040000795c */ /* 0x000fea0000300000 */
.L_x_223:
[----:B------:R-:W-:Y:S01]  /*10300*/  ULEA UR6, UR17, UR4, 0x3 ;  /* 0x0000000411067291 */ /* 0x000fe2000f8e18ff */
[----:B------:R-:W-:-:S08]  /*10310*/  SHF.L.U32 R4, R2, 0x1f, RZ ;  /* 0x0000001f02047819 */ /* 0x000fd000000006ff */
[----:B------:R-:W1:Y:S02]  /*10320*/  SYNCS.PHASECHK.TRANS64.TRYWAIT P0, [UR6+0x190], R4 ;  /* 0x00019004ff0075a7 */ /* 0x000e640008001106 */
[----:B-1----:R-:W-:Y:S05]  /*10330*/  @!P0 BRA `(.L_x_224) ;  /* 0x0000001400208947 */ /* 0x002fea0003800000 */
.L_x_290:
[----:B------:R-:W-:-:S09]  /*10340*/  UIMAD UR7, UR17, 0x14, UR36 ;  /* 0x00000014110778a4 */ /* 0x000fd2000f8e0224 */
[----:B------:R-:W2:Y:S04]  /*10350*/  LDS R23, [UR7+0x8] ;  /* 0x00000807ff177984 */ /* 0x000ea80008000800 */
[----:B-1----:R-:W1:Y:S01]  /*10360*/  LDS R3, [UR7+0xc] ;  /* 0x00000c07ff037984 */ /* 0x002e620008000800 */
[----:B------:R-:W-:Y:S01]  /*10370*/  @!PT LDS RZ, [RZ] ;  /* 0x00000000fffff984 */ /* 0x000fe20000000800 */
[----:B------:R-:W-:Y:S01]  /*10380*/  @!PT LDS RZ, [RZ] ;  /* 0x00000000fffff984 */ /* 0x000fe20000000800 */
[----:B------:R-:W-:Y:S01]  /*10390*/  @!PT LDS RZ, [RZ] ;  /* 0x00000000fffff984 */ /* 0x000fe20000000800 */
[----:B------:R-:W-:Y:S01]  /*103a0*/  @!PT LDS RZ, [RZ] ;  /* 0x00000000fffff984 */ /* 0x000fe20000000800 */
[----:B------:R3:W-:Y:S06]  /*103b0*/  MEMBAR.ALL.CTA ;  /* 0x0000000000007992 */ /* 0x0007ec0000008000 */
[----:B---3--:R-:W3:Y:S01]  /*103c0*/  FENCE.VIEW.ASYNC.S ;  /* 0x00000000000073c6 */ /* 0x008ee20000000000 */
[----:B------:R-:W-:Y:S05]  /*103d0*/  BRA.U UP0, `(.L_x_225) ;  /* 0x0000000100047547 */ /* 0x000fea000b800000 */
[----:B------:R-:W-:Y:S05]  /*103e0*/  BPT.TRAP 0x1 ;  /* 0x000000040000795c */ /* 0x000fea0000300000 */
.L_x_225:
[----:B------:R-:W-:Y:S01]  /*103f0*/  UIADD3 UR6, UPT, UPT, UR6, 0x1d0, URZ ;  /* 0x000001d006067890 */ /* 0x000fe2000fffe0ff */
[----:B-1----:R-:W-:Y:S01]  /*10400*/  ISETP.NE.AND P0, PT, R3, RZ, PT ;  /* 0x000000ff0300720c */ /* 0x002fe20003f05270 */
[----:B------:R-:W-:Y:S02]  /*10410*/  UIADD3 UR17, UPT, UPT, UR17, 0x1, URZ ;  /* 0x0000000111117890 */ /* 0x000fe4000fffe0ff */
[----:B------:R-:W-:Y:S02]  /*10420*/  UPRMT UR6, UR5, 0x654, UR6 ;  /* 0x0000065405067896 */ /* 0x000fe40008000006 */
[----:B------:R-:W-:-:S04]  /*10430*/  UISETP.NE.AND UP0, UPT, UR17, 0x8, UPT ;  /* 0x000000081100788c */ /* 0x000fc8000bf05270 */
[----:B------:R-:W-:-:S03]  /*10440*/  USEL UR17, UR17, URZ, UP0 ;  /* 0x000000ff11117287 */ /* 0x000fc60008000000 */
[----:B---3--:R-:W-:Y:S01]  /*10450*/  SYNCS.ARRIVE.TRANS64.RED.A1T0 RZ, [UR6], RZ ;  /* 0x000000ffffff79a7 */ /* 0x008fe20008100406 */
[----:B------:R-:W-:-:S06]  /*10460*/  USEL UR6, URZ, 0x1, UP0 ;  /* 0x00000001ff067887 */ /* 0x000fcc0008000000 */
[----:B------:R-:W-:Y:S01]  /*10470*/  LOP3.LUT R2, R2, UR6, RZ, 0x3c, !PT ;  /* 0x0000000602027c12 */ /* 0x000fe2000f8e3cff */
[----:B------:R-:W-:Y:S06]  /*10480*/  @P0 BRA `(.L_x_226) ;  /* 0xfffffff400900947 */ /* 0x000fec000383ffff */
[----:B------:R-:W1:Y:S01]  /*10490*/  S2UR UR5, SR_CgaCtaId ;  /* 0x00000000000579c3 */ /* 0x000e620000008800 */
[----:B------:R-:W-:Y:S01]  /*104a0*/  ELECT P0, URZ, PT ;  /* 0x0000000000ff782f */ /* 0x000fe20003800000 */
[----:B------:R-:W-:Y:S01]  /*104b0*/  HFMA2 R0, -RZ, RZ, 0, 5.9604644775390625e-08 ;  /* 0x00000001ff007431 */ /* 0x000fe200000001ff */
[----:B------:R-:W-:-:S05]  /*104c0*/  UMOV UR6, 0x40 ;  /* 0x0000004000067882 */ /* 0x000fca0000000000 */
[----:B------:R-:W-:Y:S01]  /*104d0*/  UVIRTCOUNT.DEALLOC.SMPOOL 0x80 ;  /* 0x000000800000784c */ /* 0x000fe20000000000 */
[----:B------:R-:W-:Y:S02]  /*104e0*/  UISETP.NE.AND UP2, UPT, UR44, URZ, UPT ;  /* 0x000000ff2c00728c */ /* 0x000fe4000bf45270 */
[----:B-1----:R-:W-:-:S09]  /*104f0*/  ULEA UR5, UR5, UR6, 0x18 ;  /* 0x0000000605057291 */ /* 0x002fd2000f8ec0ff */
[----:B------:R1:W-:Y:S01]  /*10500*/  @P0 STS.U8 [UR5+0x1c], R0 ;  /* 0x00001c00ff000988 */ /* 0x0003e20008000005 */
[----:B------:R-:W-:Y:S05]  /*10510*/  BRA.U UP2, `(.L_x_227) ;  /* 0x0000000102d47547 */ /* 0x000fea000b800000 */
[----:B------:R-:W-:-:S04]  /*10520*/  UISETP.NE.AND UP0, UPT, UR37, URZ, UPT ;  /* 0x000000ff2500728c */ /* 0x000fc8000bf05270 */
[----:B------:R-:W-:-:S09]  /*10530*/  UISETP.NE.AND UP0, UPT, UR21, 0x4, !UP0 ;  /* 0x000000041500788c */ /* 0x000fd2000c705270 */
[----:B------:R-:W-:Y:S05]  /*10540*/  BRA.U UP0, `(.L_x_228) ;  /* 0x0000000100047547 */ /* 0x000fea000b800000 */
[----:B------:R-:W-:Y:S05]  /*10550*/  BPT.TRAP 0x1 ;  /* 0x000000040000795c */ /* 0x000fea0000300000 */
.L_x_228:
[----:B------:R-:W-:Y:S01]  /*10560*/  ULEA UR6, UR18, UR4, 0x3 ;  /* 0x0000000412067291 */ /* 0x000fe2000f8e18ff */
[----:B------:R-:W-:Y:S01]  /*10570*/  MOV R3, UR19 ;  /* 0x0000001300037c02 */ /* 0x000fe20008000f00 */
[----:B------:R-:W-:-:S03]  /*10580*/  UIADD3 UR18, UPT, UPT, UR18, 0x1, URZ ;  /* 0x0000000112127890 */ /* 0x000fc6000fffe0ff */
[----:B------:R-:W-:-:S04]  /*10590*/  SHF.L.U32 R3, R3, 0x1f, RZ ;  /* 0x0000001f03037819 */ /* 0x000fc800000006ff */
[----:B------:R-:W3:Y:S02]  /*105a0*/  SYNCS.PHASECHK.TRANS64.TRYWAIT P0, [UR6+0x150], R3 ;  /* 0x00015003ff0075a7 */ /* 0x000ee40008001106 */
[----:B---3--:R-:W-:Y:S05]  /*105b0*/  @!P0 BRA `(.L_x_229) ;  /* 0x0000001000988947 */ /* 0x008fea0003800000 */
.L_x_292:
[----:B------:R-:W-:Y:S05]  /*105c0*/  BRA.U UP0, `(.L_x_230) ;  /* 0x0000000100047547 */ /* 0x000fea000b800000 */
[----:B------:R-:W-:Y:S05]  /*105d0*/  BPT.TRAP 0x1 ;  /* 0x000000040000795c */ /* 0x000fea0000300000 */
.L_x_230:
[----:B------:R-:W-:-:S04]  /*105e0*/  UISETP.NE.AND UP1, UPT, UR18, 0x4, UPT ;  /* 0x000000041200788c */ /* 0x000fc8000bf25270 */
[----:B------:R-:W-:Y:S02]  /*105f0*/  USEL UR8, URZ, 0x1, UP1 ;  /* 0x00000001ff087887 */ /* 0x000fe40008800000 */
[----:B------:R-:W-:Y:S02]  /*10600*/  USEL UR6, UR18, URZ, UP1 ;  /* 0x000000ff12067287 */ /* 0x000fe40008800000 */
[----:B------:R-:W-:Y:S02]  /*10610*/  ULOP3.LUT UR8, UR19, UR8, URZ, 0x3c, !UPT ;  /* 0x0000000813087292 */ /* 0x000fe4000f8e3cff */
[----:B------:R-:W-:Y:S02]  /*10620*/  ULEA UR7, UR6, UR4, 0x3 ;  /* 0x0000000406077291 */ /* 0x000fe4000f8e18ff */
[----:B------:R-:W-:Y:S02]  /*10630*/  UIADD3 UR6, UPT, UPT, UR6, 0x1, URZ ;  /* 0x0000000106067890 */ /* 0x000fe4000fffe0ff */
[----:B-1----:R-:W-:-:S04]  /*10640*/  MOV R3, UR8 ;  /* 0x0000000800037c02 */ /* 0x002fc80008000f00 */
[----:B------:R-:W-:-:S04]  /*10650*/  SHF.L.U32 R3, R3, 0x1f, RZ ;  /* 0x0000001f03037819 */ /* 0x000fc800000006ff */
[----:B------:R-:W1:Y:S02]  /*10660*/  SYNCS.PHASECHK.TRANS64.TRYWAIT P0, [UR7+0x150], R3 ;  /* 0x00015003ff0075a7 */ /* 0x000e640008001107 */
[----:B-1----:R-:W-:Y:S05]  /*10670*/  @!P0 BRA `(.L_x_231) ;  /* 0x0000001000808947 */ /* 0x002fea0003800000 */
.L_x_294:
[----:B------:R-:W-:Y:S05]  /*10680*/  BRA.U UP0, `(.L_x_232) ;  /* 0x0000000100047547 */ /* 0x000fea000b800000 */
[----:B------:R-:W-:Y:S05]  /*10690*/  BPT.TRAP 0x1 ;  /* 0x000000040000795c */ /* 0x000fea0000300000 */
.L_x_232:
        /* <DEDUP_REMOVED lines=10> */
.L_x_296:
[----:B------:R-:W-:Y:S05]  /*10740*/  BRA.U UP0, `(.L_x_234) ;  /* 0x0000000100047547 */ /* 0x000fea000b800000 */
[----:B------:R-:W-:Y:S05]  /*10750*/  BPT.TRAP 0x1 ;  /* 0x000000040000795c */ /* 0x000fea0000300000 */
.L_x_234:
[----:B------:R-:W-:-:S04]  /*10760*/  UISETP.NE.AND UP0, UPT, UR6, 0x4, UPT ;  /* 0x000000040600788c */ /* 0x000fc8000bf05270 */
[----:B------:R-:W-:Y:S02]  /*10770*/  USEL UR7, URZ, 0x1, UP0 ;  /* 0x00000001ff077887 */ /* 0x000fe40008000000 */
[----:B------:R-:W-:Y:S02]  /*10780*/  USEL UR6, UR6, URZ, UP0 ;  /* 0x000000ff06067287 */ /* 0x000fe40008000000 */
[----:B------:R-:W-:Y:S02]  /*10790*/  ULOP3.LUT UR7, UR8, UR7, URZ, 0x3c, !UPT ;  /* 0x0000000708077292 */ /* 0x000fe4000f8e3cff */
[----:B------:R-:W-:-:S04]  /*107a0*/  ULEA UR6, UR6, UR4, 0x3 ;  /* 0x0000000406067291 */ /* 0x000fc8000f8e18ff */
[----:B------:R-:W-:Y:S02]  /*107b0*/  IMAD.U32 R2, RZ, RZ, UR7 ;  /* 0x00000007ff027e24 */ /* 0x000fe4000f8e00ff */
[----:B-1----:R-:W-:-:S03]  /*107c0*/  MOV R0, UR6 ;  /* 0x0000000600007c02 */ /* 0x002fc60008000f00 */
[----:B------:R-:W-:-:S04]  /*107d0*/  SHF.L.U32 R3, R2, 0x1f, RZ ;  /* 0x0000001f02037819 */ /* 0x000fc800000006ff */
[----:B------:R1:W3:Y:S03]  /*107e0*/  SYNCS.PHASECHK.TRANS64.TRYWAIT P0, [R0+URZ+0x150], R3 ;  /* 0x00015003000075a7 */ /* 0x0002e600080011ff */
[----:B---3--:R-:W-:Y:S05]  /*107f0*/  @!P0 NANOSLEEP.SYNCS 0x989680 ;  /* 0x009896800000895d */ /* 0x008fea0003900000 */
[----:B------:R-:W3:Y:S02]  /*10800*/  @!P0 SYNCS.PHASECHK.TRANS64 P0, [R0+URZ+0x150], R3 ;  /* 0x00015003000085a7 */ /* 0x000ee400080010ff */
[----:B---3--:R-:W-:Y:S05]  /*10810*/  @P0 BRA `(.L_x_235) ;  /* 0x0000000000200947 */ /* 0x008fea0003800000 */
.L_x_236:
[----:B---3--:R3:W4:Y:S02]  /*10820*/  SYNCS.PHASECHK.TRANS64.TRYWAIT P0, [R0+URZ+0x150], R3 ;  /* 0x00015003000075a7 */ /* 0x00872400080011ff */
[----:B----4-:R-:W-:Y:S05]  /*10830*/  @!P0 NANOSLEEP.SYNCS 0x989680 ;  /* 0x009896800000895d */ /* 0x010fea0003900000 */
[----:B------:R-:W4:Y:S02]  /*10840*/  @!P0 SYNCS.PHASECHK.TRANS64 P0, [R0+URZ+0x150], R3 ;  /* 0x00015003000085a7 */ /* 0x000f2400080010ff */
[----:B----4-:R-:W-:Y:S05]  /*10850*/  @!P0 BRA `(.L_x_236) ;  /* 0xfffffffc00f08947 */ /* 0x010fea000383ffff */
[----:B------:R-:W-:Y:S05]  /*10860*/  BRA `(.L_x_235) ;  /* 0x00000000000c7947 */ /* 0x000fea0003800000 */
.L_x_227:
[----:B------:R-:W-:-:S04]  /*10870*/  UIADD3 UR6, UPT, UPT, UR4, 0x180, URZ ;  /* 0x0000018004067890 */ /* 0x000fc8000fffe0ff */
[----:B------:R-:W-:-:S09]  /*10880*/  UPRMT UR6, UR43, 0x654, UR6 ;  /* 0x000006542b067896 */ /* 0x000fd20008000006 */
[----:B------:R-:W-:Y:S03]  /*10890*/  SYNCS.ARRIVE.TRANS64.RED.A1T0 RZ, [UR6], RZ ;  /* 0x000000ffffff79a7 */ /* 0x000fe60008100406 */
.L_x_235:
[----:B-1-3--:R-:W-:Y:S01]  /*108a0*/  SHF.L.U32 R3, RZ, 0x1f, RZ ;  /* 0x0000001fff037819 */ /* 0x00afe200000006ff */
[----:B------:R-:W-:Y:S01]  /*108b0*/  UIADD3 UR6, UPT, UPT, UR4, 0x180, URZ ;  /* 0x0000018004067890 */ /* 0x000fe2000fffe0ff */
[----:B------:R-:W-:Y:S02]  /*108c0*/  PLOP3.LUT P0, PT, PT, PT, UP2, 0x80, 0x8 ;  /* 0x000000000008781c */ /* 0x000fe40003f0f028 */
[----:B------:R-:W1:Y:S02]  /*108d0*/  SYNCS.PHASECHK.TRANS64.TRYWAIT P1, [UR4+0x180], R3 ;  /* 0x00018003ff0075a7 */ /* 0x000e640008021104 */
[----:B-1----:R-:W-:Y:S09]  /*108e0*/  @!P1 BRA `(.L_x_237) ;  /* 0x0000001000149947 */ /* 0x002ff20003800000 */
.L_x_298:
[----:B------:R-:W-:Y:S01]  /*108f0*/  @!UP2 UPRMT UR6, UR43, 0x654, UR6 ;  /* 0x000006542b06a896 */ /* 0x000fe20008000006 */
[----:B------:R-:W-:Y:S01]  /*10900*/  UMOV UR8, 0xffff ;  /* 0x0000ffff00087882 */ /* 0x000fe20000000000 */
[----:B------:R-:W-:-:S07]  /*10910*/  UMOV UR4, 0x1 ;  /* 0x0000000100047882 */ /* 0x000fce0000000000 */
[----:B------:R-:W-:Y:S01]  /*10920*/  @!P0 SYNCS.ARRIVE.TRANS64.RED.A1T0 RZ, [UR6], RZ ;  /* 0x000000ffffff89a7 */ /* 0x000fe20008100406 */
[----:B------:R-:W-:Y:S01]  /*10930*/  NOP ;  /* 0x0000000000007918 */ /* 0x000fe20000000000 */
[----:B-1----:R-:W1:Y:S01]  /*10940*/  LDS R0, [UR5+0x14] ;  /* 0x00001405ff007984 */ /* 0x002e620008000800 */
[----:B------:R-:W-:-:S04]  /*10950*/  ULOP3.LUT UR6, UR20, 0xffff, URZ, 0xc0, !UPT ;  /* 0x0000ffff14067892 */ /* 0x000fc8000f8ec0ff */
[----:B------:R-:W-:-:S04]  /*10960*/  USHF.R.U32.HI UR6, URZ, 0x5, UR6 ;  /* 0x00000005ff067899 */ /* 0x000fc80008011606 */
[----:B------:R-:W-:Y:S02]  /*10970*/  USHF.L.U32 UR8, UR8, UR6, URZ ;  /* 0x0000000608087299 */ /* 0x000fe400080006ff */
[----:B------:R-:W-:-:S04]  /*10980*/  USHF.L.U32 UR4, UR4, UR6, URZ ;  /* 0x0000000604047299 */ /* 0x000fc800080006ff */
[----:B-1----:R-:W-:-:S04]  /*10990*/  LOP3.LUT R0, R0, UR8, RZ, 0xc0, !PT ;  /* 0x0000000800007c12 */ /* 0x002fc8000f8ec0ff */
[----:B------:R-:W-:-:S13]  /*109a0*/  ISETP.NE.AND P0, PT, R0, UR8, PT ;  /* 0x0000000800007c0c */ /* 0x000fda000bf05270 */
[----:B------:R-:W-:Y:S05]  /*109b0*/  @P0 BRA `(.L_x_238) ;  /* 0x0000000000580947 */ /* 0x000fea0003800000 */
[----:B------:R-:W1:Y:S02]  /*109c0*/  LDS R0, [UR5+0x18] ;  /* 0x00001805ff007984 */ /* 0x000e640008000800 */
[----:B-1----:R-:W-:-:S04]  /*109d0*/  LOP3.LUT R0, R0, UR4, RZ, 0xc0, !PT ;  /* 0x0000000400007c12 */ /* 0x002fc8000f8ec0ff */
[----:B------:R-:W-:-:S13]  /*109e0*/  ISETP.NE.AND P0, PT, R0, UR4, PT ;  /* 0x0000000400007c0c */ /* 0x000fda000bf05270 */
[----:B------:R-:W-:Y:S05]  /*109f0*/  @P0 BRA `(.L_x_239) ;  /* 0x00000000003c0947 */ /* 0x000fea0003800000 */
[----:B------:R-:W1:Y:S01]  /*10a00*/  S2R R2, SR_LANEID ;  /* 0x0000000000027919 */ /* 0x000e620000000000 */
[----:B------:R-:W-:Y:S01]  /*10a10*/  ULOP3.LUT UR8, URZ, UR8, URZ, 0x33, !UPT ;  /* 0x00000008ff087292 */ /* 0x000fe2000f8e33ff */
[----:B------:R-:W-:Y:S01]  /*10a20*/  LOP3.LUT R4, RZ, UR4, RZ, 0x33, !PT ;  /* 0x00000004ff047c12 */ /* 0x000fe2000f8e33ff */
[----:B------:R-:W-:Y:S02]  /*10a30*/  VOTEU.ANY UR7, UPT, PT ;  /* 0x0000000000077886 */ /* 0x000fe400038e0100 */
[----:B------:R-:W-:Y:S01]  /*10a40*/  UFLO.U32 UR7, UR7 ;  /* 0x00000007000772bd */ /* 0x000fe200080e0000 */
[----:B------:R-:W3:Y:S01]  /*10a50*/  REDUX UR4, R4 ;  /* 0x00000000040473c4 */ /* 0x000ee20000000000 */
[----:B------:R-:W-:-:S06]  /*10a60*/  IMAD.U32 R0, RZ, RZ, UR8 ;  /* 0x00000008ff007e24 */ /* 0x000fcc000f8e00ff */
[----:B------:R4:W-:Y:S01]  /*10a70*/  UTCATOMSWS.AND URZ, UR8 ;  /* 0x0000000800ff79e3 */ /* 0x0009e20008000000 */
[----:B------:R-:W5:Y:S01]  /*10a80*/  REDUX UR6, R0 ;  /* 0x00000000000673c4 */ /* 0x000f620000000000 */
[----:B-1----:R-:W-:Y:S01]  /*10a90*/  ISETP.EQ.U32.AND P0, PT, R2, UR7, PT ;  /* 0x0000000702007c0c */ /* 0x002fe2000bf02070 */
[----:B---3--:R-:W-:Y:S01]  /*10aa0*/  IMAD.U32 R2, RZ, RZ, UR4 ;  /* 0x00000004ff027e24 */ /* 0x008fe2000f8e00ff */
[----:B-----5:R-:W-:-:S11]  /*10ab0*/  MOV R3, UR6 ;  /* 0x0000000600037c02 */ /* 0x020fd60008000f00 */
[----:B------:R4:W-:Y:S04]  /*10ac0*/  @P0 ATOMS.AND RZ, [UR5+0x14], R3 ;  /* 0x00001403ffff098c */ /* 0x0009e8000a800005 */
[----:B------:R4:W-:Y:S01]  /*10ad0*/  @P0 ATOMS.AND RZ, [UR5+0x18], R2 ;  /* 0x00001802ffff098c */ /* 0x0009e2000a800005 */
[----:B------:R-:W-:Y:S05]  /*10ae0*/  BRA `(.L_x_240) ;  /* 0x0000000000147947 */ /* 0x000fea0003800000 */
.L_x_239:
[----:B------:R-:W-:Y:S02]  /*10af0*/  MOV R2, 0x10b10 ;  /* 0x00010b1000027802 */ /* 0x000fe40000000f00 */
[----:B--2---:R-:W-:Y:S05]  /*10b00*/  CALL.REL.NOINC `($__internal_0_$__cuda_sm10x_tcgen05_guardrail_trap_col_being_dealloced_not_returned_by_alloc) ;  /* 0x0000000c00a47944 */ /* 0x004fea0003c00000 */
[----:B------:R-:W-:Y:S05]  /*10b10*/  BRA `(.L_x_240) ;  /* 0x0000000000087947 */ /* 0x000fea0003800000 */
.L_x_238:
[----:B------:R-:W-:Y:S02]  /*10b20*/  MOV R2, 0x10b40 ;  /* 0x00010b4000027802 */ /* 0x000fe40000000f00 */
[----:B--2---:R-:W-:Y:S05]  /*10b30*/  CALL.REL.NOINC `($__internal_2_$__cuda_sm10x_tcgen05_guardrail_trap_unallocated_columns_being_dealloced) ;  /* 0x0000000c00b07944 */ /* 0x004fea0003c00000 */
.L_x_240:
[----:B------:R-:W-:Y:S01]  /*10b40*/  NOP ;  /* 0x0000000000007918 */ /* 0x000fe20000000000 */
[----:B----4-:R-:W-:Y:S05]  /*10b50*/  EXIT ;  /* 0x000000000000794d */ /* 0x010fea0003800000 */
.L_x_34:
[----:B------:R-:W-:-:S07]  /*10b60*/  MOV R0, UR17 ;  /* 0x0000001100007c02 */ /* 0x000fce0008000f00 */
.L_x_241:
[----:B--2---:R2:W3:Y:S02]  /*10b70*/  SYNCS.PHASECHK.TRANS64.TRYWAIT P0, [R0+URZ+0x30], R3 ;  /* 0x00003003000075a7 */ /* 0x0044e400080011ff */
[----:B---3--:R-:W-:Y:S05]  /*10b80*/  @!P0 NANOSLEEP.SYNCS 0x989680 ;  /* 0x009896800000895d */ /* 0x008fea0003900000 */
[----:B------:R-:W3:Y:S02]  /*10b90*/  @!P0 SYNCS.PHASECHK.TRANS64 P0, [R0+URZ+0x30], R3 ;  /* 0x00003003000085a7 */ /* 0x000ee400080010ff */
[----:B---3--:R-:W-:Y:S05]  /*10ba0*/  @!P0 BRA `(.L_x_241) ;  /* 0xfffffffc00f08947 */ /* 0x008fea000383ffff */
[----:B------:R-:W-:Y:S05]  /*10bb0*/  BRA `(.L_x_33) ;  /* 0xffffff3400d87947 */ /* 0x000fea000383ffff */
.L_x_41:
[----:B-1----:R-:W-:-:S07]  /*10bc0*/  MOV R0, UR9 ;  /* 0x0000000900007c02 */ /* 0x002fce0008000f00 */
.L_x_242:
[----:B-1----:R1:W2:Y:S02]  /*10bd0*/  SYNCS.PHASECHK.TRANS64.TRYWAIT P0, [R0+URZ+0x30], R3 ;  /* 0x00003003000075a7 */ /* 0x0022a400080011ff */
[----:B--2---:R-:W-:Y:S05]  /*10be0*/  @!P0 NANOSLEEP.SYNCS 0x989680 ;  /* 0x009896800000895d */ /* 0x004fea0003900000 */
[----:B------:R-:W2:Y:S02]  /*10bf0*/  @!P0 SYNCS.PHASECHK.TRANS64 P0, [R0+URZ+0x30], R3 ;  /* 0x00003003000085a7 */ /* 0x000ea400080010ff */
[----:B--2---:R-:W-:Y:S05]  /*10c00*/  @!P0 BRA `(.L_x_242) ;  /* 0xfffffffc00f08947 */ /* 0x004fea000383ffff */
[----:B------:R-:W-:Y:S05]  /*10c10*/  BRA `(.L_x_40) ;  /* 0xffffff38009c7947 */ /* 0x000fea000383ffff */
.L_x_47:
[----:B------:R-:W-:-:S07]  /*10c20*/  MOV R0, UR4 ;  /* 0x0000000400007c02 */ /* 0x000fce0008000f00 */
.L_x_243:
[----:B-1----:R1:W2:Y:S02]  /*10c30*/  SYNCS.PHASECHK.TRANS64.TRYWAIT P0, [R0+URZ+0x190], R3 ;  /* 0x00019003000075a7 */ /* 0x0022a400080011ff */
[----:B--2---:R-:W-:Y:S05]  /*10c40*/  @!P0 NANOSLEEP.SYNCS 0x989680 ;  /* 0x009896800000895d */ /* 0x004fea0003900000 */
[----:B------:R-:W2:Y:S02]  /*10c50*/  @!P0 SYNCS.PHASECHK.TRANS64 P0, [R0+URZ+0x190], R3 ;  /* 0x00019003000085a7 */ /* 0x000ea400080010ff */
[----:B--2---:R-:W-:Y:S05]  /*10c60*/  @!P0 BRA `(.L_x_243) ;  /* 0xfffffffc00f08947 */ /* 0x004fea000383ffff */
[----:B------:R-:W-:Y:S05]  /*10c70*/  BRA `(.L_x_244) ;  /* 0xffffff3c004c7947 */ /* 0x000fea000383ffff */
.L_x_50:
[----:B------:R-:W-:-:S07]  /*10c80*/  MOV R0, UR4 ;  /* 0x0000000400007c02 */ /* 0x000fce0008000f00 */
.L_x_245:
[----:B-1----:R1:W2:Y:S02]  /*10c90*/  SYNCS.PHASECHK.TRANS64.TRYWAIT P0, [R0+URZ], R3 ;  /* 0x00000003000075a7 */ /* 0x0022a400080011ff */
[----:B--2---:R-:W-:Y:S05]  /*10ca0*/  @!P0 NANOSLEEP.SYNCS 0x989680 ;  /* 0x009896800000895d */ /* 0x004fea0003900000 */
[----:B------:R-:W2:Y:S02]  /*10cb0*/  @!P0 SYNCS.PHASECHK.TRANS64 P0, [R0+URZ], R3 ;  /* 0x00000003000085a7 */ /* 0x000ea400080010ff */
[----:B--2---:R-:W-:Y:S05]  /*10cc0*/  @!P0 BRA `(.L_x_245) ;  /* 0xfffffffc00f08947 */ /* 0x004fea000383ffff */
[----:B------:R-:W-:Y:S05]  /*10cd0*/  BRA `(.L_x_246) ;  /* 0xffffff3c00b47947 */ /* 0x000fea000383ffff */
.L_x_51:
[----:B------:R-:W-:-:S07]  /*10ce0*/  MOV R0, UR4 ;  /* 0x0000000400007c02 */ /* 0x000fce0008000f00 */
.L_x_247:
[----:B-1----:R1:W2:Y:S02]  /*10cf0*/  SYNCS.PHASECHK.TRANS64.TRYWAIT P0, [R0+URZ], R3 ;  /* 0x00000003000075a7 */ /* 0x0022a400080011ff */
[----:B--2---:R-:W-:Y:S05]  /*10d00*/  @!P0 NANOSLEEP.SYNCS 0x989680 ;  /* 0x009896800000895d */ /* 0x004fea0003900000 */
[----:B------:R-:W2:Y:S02]  /*10d10*/  @!P0 SYNCS.PHASECHK.TRANS64 P0, [R0+URZ], R3 ;  /* 0x00000003000085a7 */ /* 0x000ea400080010ff */
[----:B--2---:R-:W-:Y:S05]  /*10d20*/  @!P0 BRA `(.L_x_247) ;  /* 0xfffffffc00f08947 */ /* 0x004fea000383ffff */
[----:B------:R-:W-:Y:S05]  /*10d30*/  BRA `(.L_x_248) ;  /* 0xffffff3c00c07947 */ /* 0x000fea000383ffff */
.L_x_52:
[----:B------:R-:W-:-:S07]  /*10d40*/  MOV R0, UR4 ;  /* 0x0000000400007c02 */ /* 0x000fce0008000f00 */
.L_x_249:
[----:B-1----:R1:W2:Y:S02]  /*10d50*/  SYNCS.PHASECHK.TRANS64.TRYWAIT P0, [R0+URZ], R3 ;  /* 0x00000003000075a7 */ /* 0x0022a400080011ff */
[----:B--2---:R-:W-:Y:S05]  /*10d60*/  @!P0 NANOSLEEP.SYNCS 0x989680 ;  /* 0x009896800000895d */ /* 0x004fea0003900000 */
[----:B------:R-:W2:Y:S02]  /*10d70*/  @!P0 SYNCS.PHASECHK.TRANS64 P0, [R0+URZ], R3 ;  /* 0x00000003000085a7 */ /* 0x000ea400080010ff */
[----:B--2---:R-:W-:Y:S05]  /*10d80*/  @!P0 BRA `(.L_x_249) ;  /* 0xfffffffc00f08947 */ /* 0x004fea000383ffff */
[----:B------:R-:W-:Y:S05]  /*10d90*/  BRA `(.L_x_250) ;  /* 0xffffff3c00cc7947 */ /* 0x000fea000383ffff */
.L_x_53:
[----:B------:R-:W-:-:S07]  /*10da0*/  MOV R0, UR4 ;  /* 0x0000000400007c02 */ /* 0x000fce0008000f00 */
.L_x_251:
[----:B-1----:R1:W2:Y:S02]  /*10db0*/  SYNCS.PHASECHK.TRANS64.TRYWAIT P0, [R0+URZ], R3 ;  /* 0x00000003000075a7 */ /* 0x0022a400080011ff */
[----:B--2---:R-:W-:Y:S05]  /*10dc0*/  @!P0 NANOSLEEP.SYNCS 0x989680 ;  /* 0x009896800000895d */ /* 0x004fea0003900000 */
[----:B------:R-:W2:Y:S02]  /*10dd0*/  @!P0 SYNCS.PHASECHK.TRANS64 P0, [R0+URZ], R3 ;  /* 0x00000003000085a7 */ /* 0x000ea400080010ff */
[----:B--2---:R-:W-:Y:S05]  /*10de0*/  @!P0 BRA `(.L_x_251) ;  /* 0xfffffffc00f08947 */ /* 0x004fea000383ffff */
[----:B------:R-:W-:Y:S05]  /*10df0*/  BRA `(.L_x_252) ;  /* 0xffffff3c00d87947 */ /* 0x000fea000383ffff */
.L_x_54:
[----:B------:R-:W-:-:S07]  /*10e00*/  MOV R0, UR4 ;  /* 0x0000000400007c02 */ /* 0x000fce0008000f00 */
.L_x_253:
[----:B-1----:R1:W2:Y:S02]  /*10e10*/  SYNCS.PHASECHK.TRANS64.TRYWAIT P0, [R0+URZ], R3 ;  /* 0x00000003000075a7 */ /* 0x0022a400080011ff */
[----:B--2---:R-:W-:Y:S05]  /*10e20*/  @!P0 NANOSLEEP.SYNCS 0x989680 ;  /* 0x009896800000895d */ /* 0x004fea0003900000 */
[----:B------:R-:W2:Y:S02]  /*10e30*/  @!P0 SYNCS.PHASECHK.TRANS64 P0, [R0+URZ], R3 ;  /* 0x00000003000085a7 */ /* 0x000ea400080010ff */
[----:B--2---:R-:W-:Y:S05]  /*10e40*/  @!P0 BRA `(.L_x_253) ;  /* 0xfffffffc00f08947 */ /* 0x004fea000383ffff */
[----:B------:R-:W-:Y:S05]  /*10e50*/  BRA `(.L_x_254) ;  /* 0xffffff3c00e47947 */ /* 0x000fea000383ffff */
.L_x_69:
[----:B------:R-:W-:-:S07]  /*10e60*/  MOV R20, UR4 ;  /* 0x0000000400147c02 */ /* 0x000fce0008000f00 */
.L_x_255:
[----:B-1----:R1:W2:Y:S02]  /*10e70*/  SYNCS.PHASECHK.TRANS64.TRYWAIT P0, [R20+URZ+0xf0], R15 ;  /* 0x0000f00f140075a7 */ /* 0x0022a400080011ff */
[----:B--2---:R-:W-:Y:S05]  /*10e80*/  @!P0 NANOSLEEP.SYNCS 0x989680 ;  /* 0x009896800000895d */ /* 0x004fea0003900000 */
[----:B------:R-:W2:Y:S02]  /*10e90*/  @!P0 SYNCS.PHASECHK.TRANS64 P0, [R20+URZ+0xf0], R15 ;  /* 0x0000f00f140085a7 */ /* 0x000ea400080010ff */
[----:B--2---:R-:W-:Y:S05]  /*10ea0*/  @!P0 BRA `(.L_x_255) ;  /* 0xfffffffc00f08947 */ /* 0x004fea000383ffff */
[----:B------:R-:W-:Y:S05]  /*10eb0*/  BRA `(.L_x_256) ;  /* 0xffffff5800d87947 */ /* 0x000fea000383ffff */
.L_x_85:
[----:B------:R-:W-:-:S07]  /*10ec0*/  MOV R11, UR4 ;  /* 0x00000004000b7c02 */ /* 0x000fce0008000f00 */
.L_x_257:
[----:B-1----:R1:W2:Y:S02]  /*10ed0*/  SYNCS.PHASECHK.TRANS64.TRYWAIT P0, [R11+URZ+0xf0], R2 ;  /* 0x0000f0020b0075a7 */ /* 0x0022a400080011ff */
[----:B--2---:R-:W-:Y:S05]  /*10ee0*/  @!P0 NANOSLEEP.SYNCS 0x989680 ;  /* 0x009896800000895d */ /* 0x004fea0003900000 */
[----:B------:R-:W2:Y:S02]  /*10ef0*/  @!P0 SYNCS.PHASECHK.TRANS64 P0, [R11+URZ+0xf0], R2 ;  /* 0x0000f0020b0085a7 */ /* 0x000ea400080010ff */
[----:B--2---:R-:W-:Y:S05]  /*10f00*/  @!P0 BRA `(.L_x_257) ;  /* 0xfffffffc00f08947 */ /* 0x004fea000383ffff */
[----:B------:R-:W-:Y:S05]  /*10f10*/  BRA `(.L_x_258) ;  /* 0xffffff7400c87947 */ /* 0x000fea000383ffff */
.L_x_94:
[----:B--2---:R2:W4:Y:S02]  /*10f20*/  SYNCS.PHASECHK.TRANS64.TRYWAIT P0, [R15+URZ+0xa8], R6 ;  /* 0x0000a8060f0075a7 */ /* 0x00452400080011ff */
[----:B----4-:R-:W-:Y:S05]  /*10f30*/  @!P0 NANOSLEEP.SYNCS 0x989680 ;  /* 0x009896800000895d */ /* 0x010fea0003900000 */
[----:B------:R-:W4:Y:S02]  /*10f40*/  @!P0 SYNCS.PHASECHK.TRANS64 P0, [R15+URZ+0xa8], R6 ;  /* 0x0000a8060f0085a7 */ /* 0x000f2400080010ff */
[----:B----4-:R-:W-:Y:S05]  /*10f50*/  @!P0 BRA `(.L_x_94) ;  /* 0xfffffffc00f08947 */ /* 0x010fea000383ffff */
[----:B------:R-:W-:Y:S05]  /*10f60*/  BRA `(.L_x_91) ;  /* 0xffffff7c00dc7947 */ /* 0x000fea000383ffff */
.L_x_98:
[----:B------:R-:W-:Y:S07]  /*10f70*/  MOV R0, UR24 ;  /* 0x0000001800007c02 */ /* 0x000fee0008000f00 */
.L_x_259:
[----:B------:R1:W1:Y:S02]  /*10f80*/  SYNCS.PHASECHK.TRANS64.TRYWAIT P0, [R0+URZ+0x80], R5 ;  /* 0x00008005000075a7 */ /* 0x00026400080011ff */
[----:B-1----:R-:W-:Y:S05]  /*10f90*/  @!P0 NANOSLEEP.SYNCS 0x989680 ;  /* 0x009896800000895d */ /* 0x002fea0003900000 */
[----:B------:R-:W1:Y:S02]  /*10fa0*/  @!P0 SYNCS.PHASECHK.TRANS64 P0, [R0+URZ+0x80], R5 ;  /* 0x00008005000085a7 */ /* 0x000e6400080010ff */
[----:B-1----:R-:W-:Y:S05]  /*10fb0*/  @!P0 BRA `(.L_x_259) ;  /* 0xfffffffc00f08947 */ /* 0x002fea000383ffff */
[----:B------:R-:W-:Y:S05]  /*10fc0*/  BRA `(.L_x_260) ;  /* 0xffffff8000607947 */ /* 0x000fea000383ffff */
.L_x_104:
[----:B------:R-:W-:Y:S07]  /*10fd0*/  MOV R0, UR24 ;  /* 0x0000001800007c02 */ /* 0x000fee0008000f00 */
.L_x_261:
[----:B-1----:R1:W4:Y:S02]  /*10fe0*/  SYNCS.PHASECHK.TRANS64.TRYWAIT P0, [R0+URZ+0x88], R5 ;  /* 0x00008805000075a7 */ /* 0x00232400080011ff */
[----:B----4-:R-:W-:Y:S05]  /*10ff0*/  @!P0 NANOSLEEP.SYNCS 0x989680 ;  /* 0x009896800000895d */ /* 0x010fea0003900000 */
[----:B------:R-:W4:Y:S02]  /*11000*/  @!P0 SYNCS.PHASECHK.TRANS64 P0, [R0+URZ+0x88], R5 ;  /* 0x00008805000085a7 */ /* 0x000f2400080010ff */
[----:B----4-:R-:W-:Y:S05]  /*11010*/  @!P0 BRA `(.L_x_261) ;  /* 0xfffffffc00f08947 */ /* 0x010fea000383ffff */
[----:B------:R-:W-:Y:S05]  /*11020*/  BRA `(.L_x_262) ;  /* 0xffffff8000b87947 */ /* 0x000fea000383ffff */
.L_x_110:
[----:B-1--4-:R-:W-:Y:S07]  /*11030*/  MOV R0, UR24 ;  /* 0x0000001800007c02 */ /* 0x012fee0008000f00 */
.L_x_263:
[----:B-1----:R1:W4:Y:S02]  /*11040*/  SYNCS.PHASECHK.TRANS64.TRYWAIT P0, [R0+URZ+0x90], R5 ;  /* 0x00009005000075a7 */ /* 0x00232400080011ff */
[----:B----4-:R-:W-:Y:S05]  /*11050*/  @!P0 NANOSLEEP.SYNCS 0x989680 ;  /* 0x009896800000895d */ /* 0x010fea0003900000 */
[----:B------:R-:W4:Y:S02]  /*11060*/  @!P0 SYNCS.PHASECHK.TRANS64 P0, [R0+URZ+0x90], R5 ;  /* 0x00009005000085a7 */ /* 0x000f2400080010ff */
[----:B----4-:R-:W-:Y:S05]  /*11070*/  @!P0 BRA `(.L_x_263) ;  /* 0xfffffffc00f08947 */ /* 0x010fea000383ffff */
[----:B------:R-:W-:Y:S05]  /*11080*/  BRA `(.L_x_264) ;  /* 0xffffff8400107947 */ /* 0x000fea000383ffff */
.L_x_116:
[----:B-1--4-:R-:W-:Y:S07]  /*11090*/  MOV R0, UR24 ;  /* 0x0000001800007c02 */ /* 0x012fee0008000f00 */
.L_x_265:
[----:B-1----:R1:W4:Y:S02]  /*110a0*/  SYNCS.PHASECHK.TRANS64.TRYWAIT P0, [R0+URZ+0x98], R5 ;  /* 0x00009805000075a7 */ /* 0x00232400080011ff */
[----:B----4-:R-:W-:Y:S05]  /*110b0*/  @!P0 NANOSLEEP.SYNCS 0x989680 ;  /* 0x009896800000895d */ /* 0x010fea0003900000 */
[----:B------:R-:W4:Y:S02]  /*110c0*/  @!P0 SYNCS.PHASECHK.TRANS64 P0, [R0+URZ+0x98], R5 ;  /* 0x00009805000085a7 */ /* 0x000f2400080010ff */
[----:B----4-:R-:W-:Y:S05]  /*110d0*/  @!P0 BRA `(.L_x_265) ;  /* 0xfffffffc00f08947 */ /* 0x010fea000383ffff */
[----:B------:R-:W-:Y:S05]  /*110e0*/  BRA `(.L_x_266) ;  /* 0xffffff8400687947 */ /* 0x000fea000383ffff */
.L_x_122:
[----:B----4-:R-:W-:Y:S07]  /*110f0*/  MOV R0, UR8 ;  /* 0x0000000800007c02 */ /* 0x010fee0008000f00 */
.L_x_267:
[----:B-1----:R1:W4:Y:S02]  /*11100*/  SYNCS.PHASECHK.TRANS64.TRYWAIT P0, [R0+URZ+0x190], R5 ;  /* 0x00019005000075a7 */ /* 0x00232400080011ff */
[----:B----4-:R-:W-:Y:S05]  /*11110*/  @!P0 NANOSLEEP.SYNCS 0x989680 ;  /* 0x009896800000895d */ /* 0x010fea0003900000 */
[----:B------:R-:W4:Y:S02]  /*11120*/  @!P0 SYNCS.PHASECHK.TRANS64 P0, [R0+URZ+0x190], R5 ;  /* 0x00019005000085a7 */ /* 0x000f2400080010ff */
[----:B----4-:R-:W-:Y:S05]  /*11130*/  @!P0 BRA `(.L_x_267) ;  /* 0xfffffffc00f08947 */ /* 0x010fea000383ffff */
[----:B------:R-:W-:Y:S05]  /*11140*/  BRA `(.L_x_268) ;  /* 0xffffff8400d07947 */ /* 0x000fea000383ffff */
.L_x_126:
[----:B------:R-:W-:-:S07]  /*11150*/  MOV R0, UR24 ;  /* 0x0000001800007c02 */ /* 0x000fce0008000f00 */
.L_x_269:
[----:B-1----:R1:W2:Y:S02]  /*11160*/  SYNCS.PHASECHK.TRANS64.TRYWAIT P0, [R0+URZ+0x80], R3 ;  /* 0x00008003000075a7 */ /* 0x0022a400080011ff */
[----:B--2---:R-:W-:Y:S05]  /*11170*/  @!P0 NANOSLEEP.SYNCS 0x989680 ;  /* 0x009896800000895d */ /* 0x004fea0003900000 */
[----:B------:R-:W2:Y:S02]  /*11180*/  @!P0 SYNCS.PHASECHK.TRANS64 P0, [R0+URZ+0x80], R3 ;  /* 0x00008003000085a7 */ /* 0x000ea400080010ff */
[----:B--2---:R-:W-:Y:S05]  /*11190*/  @!P0 BRA `(.L_x_269) ;  /* 0xfffffffc00f08947 */ /* 0x004fea000383ffff */
[----:B------:R-:W-:Y:S05]  /*111a0*/  BRA `(.L_x_270) ;  /* 0xffffff88003c7947 */ /* 0x000fea000383ffff */
.L_x_128:
[----:B-1----:R-:W-:-:S07]  /*111b0*/  MOV R0, UR24 ;  /* 0x0000001800007c02 */ /* 0x002fce0008000f00 */
.L_x_271:
[----:B-1----:R1:W2:Y:S02]  /*111c0*/  SYNCS.PHASECHK.TRANS64.TRYWAIT P0, [R0+URZ+0x88], R3 ;  /* 0x00008803000075a7 */ /* 0x0022a400080011ff */
[----:B--2---:R-:W-:Y:S05]  /*111d0*/  @!P0 NANOSLEEP.SYNCS 0x989680 ;  /* 0x009896800000895d */ /* 0x004fea0003900000 */
[----:B------:R-:W2:Y:S02]  /*111e0*/  @!P0 SYNCS.PHASECHK.TRANS64 P0, [R0+URZ+0x88], R3 ;  /* 0x00008803000085a7 */ /* 0x000ea400080010ff */
[----:B--2---:R-:W-:Y:S05]  /*111f0*/  @!P0 BRA `(.L_x_271) ;  /* 0xfffffffc00f08947 */ /* 0x004fea000383ffff */
[----:B------:R-:W-:Y:S05]  /*11200*/  BRA `(.L_x_272) ;  /* 0xffffff8800347947 */ /* 0x000fea000383ffff */
.L_x_130:
[----:B-1----:R-:W-:-:S07]  /*11210*/  MOV R0, UR24 ;  /* 0x0000001800007c02 */ /* 0x002fce0008000f00 */
.L_x_273:
[----:B-1----:R1:W2:Y:S02]  /*11220*/  SYNCS.PHASECHK.TRANS64.TRYWAIT P0, [R0+URZ+0x90], R3 ;  /* 0x00009003000075a7 */ /* 0x0022a400080011ff */
[----:B--2---:R-:W-:Y:S05]  /*11230*/  @!P0 NANOSLEEP.SYNCS 0x989680 ;  /* 0x009896800000895d */ /* 0x004fea0003900000 */
[----:B------:R-:W2:Y:S02]  /*11240*/  @!P0 SYNCS.PHASECHK.TRANS64 P0, [R0+URZ+0x90], R3 ;  /* 0x00009003000085a7 */ /* 0x000ea400080010ff */
[----:B--2---:R-:W-:Y:S05]  /*11250*/  @!P0 BRA `(.L_x_273) ;  /* 0xfffffffc00f08947 */ /* 0x004fea000383ffff */
[----:B------:R-:W-:Y:S05]  /*11260*/  BRA `(.L_x_274) ;  /* 0xffffff88002c7947 */ /* 0x000fea000383ffff */
.L_x_139:
[----:B------:R-:W-:Y:S07]  /*11270*/  MOV R0, UR6 ;  /* 0x0000000600007c02 */ /* 0x000fee0008000f00 */
.L_x_275:
[----:B---3--:R3:W1:Y:S02]  /*11280*/  SYNCS.PHASECHK.TRANS64.TRYWAIT P0, [R0+URZ+0x190], R3 ;  /* 0x00019003000075a7 */ /* 0x00866400080011ff */
[----:B-1----:R-:W-:Y:S05]  /*11290*/  @!P0 NANOSLEEP.SYNCS 0x989680 ;  /* 0x009896800000895d */ /* 0x002fea0003900000 */
[----:B------:R-:W1:Y:S02]  /*112a0*/  @!P0 SYNCS.PHASECHK.TRANS64 P0, [R0+URZ+0x190], R3 ;  /* 0x00019003000085a7 */ /* 0x000e6400080010ff */
[----:B-1----:R-:W-:Y:S05]  /*112b0*/  @!P0 BRA `(.L_x_275) ;  /* 0xfffffffc00f08947 */ /* 0x002fea000383ffff */
[----:B------:R-:W-:Y:S05]  /*112c0*/  BRA `(.L_x_276) ;  /* 0xffffff9000d87947 */ /* 0x000fea000383ffff */
.L_x_148:
[----:B------:R-:W-:Y:S07]  /*112d0*/  MOV R15, 0xffffffff ;  /* 0xffffffff000f7802 */ /* 0x000fee0000000f00 */
[----:B-12-45:R-:W-:Y:S05]  /*112e0*/  WARPSYNC.COLLECTIVE R15, `(.L_x_277) ;  /* 0x000000000f0c7348 */ /* 0x036fea0003c00000 */
[----:B------:R-:W-:Y:S02]  /*112f0*/  ELECT P6, UR79, PT ;  /* 0x00000000004f782f */ /* 0x000fe400038c0000 */
[----:B------:R-:W-:Y:S01]  /*11300*/  MOV R14, UR79 ;  /* 0x0000004f000e7c02 */ /* 0x000fe20008000f00 */
[----:B-12-45:R-:W-:Y:S10]  /*11310*/  ENDCOLLECTIVE ;  /* 0x000000000000791b */ /* 0x036ff40003800000 */
.L_x_277:
[----:B------:R-:W-:Y:S05]  /*11320*/  BRA `(.L_x_278) ;  /* 0xffffff9400e87947 */ /* 0x000fea000383ffff */
.L_x_153:
[----:B--2---:R-:W-:Y:S04]  /*11330*/  MOV R5, UR43 ;  /* 0x0000002b00057c02 */ /* 0x004fe80008000f00 */
[----:B------:R2:W1:Y:S03]  /*11340*/  SYNCS.PHASECHK.TRANS64.TRYWAIT P0, [R5+URZ+0x60], R0 ;  /* 0x00006000050075a7 */ /* 0x00046600080011ff */
[----:B-1----:R-:W-:Y:S05]  /*11350*/  @!P0 NANOSLEEP.SYNCS 0x989680 ;  /* 0x009896800000895d */ /* 0x002fea0003900000 */
[----:B------:R-:W1:Y:S02]  /*11360*/  @!P0 SYNCS.PHASECHK.TRANS64 P0, [R5+URZ+0x60], R0 ;  /* 0x00006000050085a7 */ /* 0x000e6400080010ff */
[----:B-1----:R-:W-:Y:S05]  /*11370*/  @!P0 BRA `(.L_x_153) ;  /* 0xfffffffc00ec8947 */ /* 0x002fea000383ffff */
[----:B------:R-:W-:Y:S05]  /*11380*/  BRA `(.L_x_152) ;  /* 0xffffff9800907947 */ /* 0x000fea000383ffff */
.L_x_157:
[----:B------:R1:W1:Y:S02]  /*11390*/  SYNCS.PHASECHK.TRANS64.TRYWAIT P1, [R68+URZ+0x130], R3 ;  /* 0x00013003440075a7 */ /* 0x00026400080211ff */
[----:B-1----:R-:W-:Y:S05]  /*113a0*/  @!P1 NANOSLEEP.SYNCS 0x989680 ;  /* 0x009896800000995d */ /* 0x002fea0003900000 */
[----:B------:R-:W1:Y:S02]  /*113b0*/  @!P1 SYNCS.PHASECHK.TRANS64 P1, [R68+URZ+0x130], R3 ;  /* 0x00013003440095a7 */ /* 0x000e6400080210ff */
[----:B-1----:R-:W-:Y:S05]  /*113c0*/  @!P1 BRA `(.L_x_157) ;  /* 0xfffffffc00f09947 */ /* 0x002fea000383ffff */
[----:B------:R-:W-:Y:S05]  /*113d0*/  BRA `(.L_x_156) ;  /* 0xffffff9800f07947 */ /* 0x000fea000383ffff */
.L_x_164:
[----:B--2---:R-:W-:Y:S04]  /*113e0*/  MOV R0, UR43 ;  /* 0x0000002b00007c02 */ /* 0x004fe80008000f00 */
[----:B------:R2:W4:Y:S03]  /*113f0*/  SYNCS.PHASECHK.TRANS64.TRYWAIT P1, [R0+URZ+0x68], R3 ;  /* 0x00006803000075a7 */ /* 0x00052600080211ff */
[----:B----4-:R-:W-:Y:S05]  /*11400*/  @!P1 NANOSLEEP.SYNCS 0x989680 ;  /* 0x009896800000995d */ /* 0x010fea0003900000 */
[----:B------:R-:W4:Y:S02]  /*11410*/  @!P1 SYNCS.PHASECHK.TRANS64 P1, [R0+URZ+0x68], R3 ;  /* 0x00006803000095a7 */ /* 0x000f2400080210ff */
[----:B----4-:R-:W-:Y:S05]  /*11420*/  @!P1 BRA `(.L_x_164) ;  /* 0xfffffffc00ec9947 */ /* 0x010fea000383ffff */
[----:B------:R-:W-:Y:S05]  /*11430*/  BRA `(.L_x_163) ;  /* 0xffffffa400187947 */ /* 0x000fea000383ffff */
.L_x_172:
[----:B--2---:R-:W-:Y:S04]  /*11440*/  MOV R0, UR43 ;  /* 0x0000002b00007c02 */ /* 0x004fe80008000f00 */
[----:B------:R2:W1:Y:S03]  /*11450*/  SYNCS.PHASECHK.TRANS64.TRYWAIT P1, [R0+URZ+0x70], R3 ;  /* 0x00007003000075a7 */ /* 0x00046600080211ff */
[----:B-1----:R-:W-:Y:S05]  /*11460*/  @!P1 NANOSLEEP.SYNCS 0x989680 ;  /* 0x009896800000995d */ /* 0x002fea0003900000 */
[----:B------:R-:W1:Y:S02]  /*11470*/  @!P1 SYNCS.PHASECHK.TRANS64 P1, [R0+URZ+0x70], R3 ;  /* 0x00007003000095a7 */ /* 0x000e6400080210ff */
[----:B-1----:R-:W-:Y:S05]  /*11480*/  @!P1 BRA `(.L_x_172) ;  /* 0xfffffffc00ec9947 */ /* 0x002fea000383ffff */
[----:B------:R-:W-:Y:S05]  /*11490*/  BRA `(.L_x_171) ;  /* 0xffffffac00707947 */ /* 0x000fea000383ffff */
.L_x_180:
[----:B--2---:R-:W-:Y:S04]  /*114a0*/  MOV R0, UR43 ;  /* 0x0000002b00007c02 */ /* 0x004fe80008000f00 */
[----:B------:R2:W1:Y:S03]  /*114b0*/  SYNCS.PHASECHK.TRANS64.TRYWAIT P1, [R0+URZ+0x78], R3 ;  /* 0x00007803000075a7 */ /* 0x00046600080211ff */
[----:B-1----:R-:W-:Y:S05]  /*114c0*/  @!P1 NANOSLEEP.SYNCS 0x989680 ;  /* 0x009896800000995d */ /* 0x002fea0003900000 */
[----:B------:R-:W1:Y:S02]  /*114d0*/  @!P1 SYNCS.PHASECHK.TRANS64 P1, [R0+URZ+0x78], R3 ;  /* 0x00007803000095a7 */ /* 0x000e6400080210ff */
[----:B-1----:R-:W-:Y:S05]  /*114e0*/  @!P1 BRA `(.L_x_180) ;  /* 0xfffffffc00ec9947 */ /* 0x002fea000383ffff */
[----:B------:R-:W-:Y:S05]  /*114f0*/  BRA `(.L_x_179) ;  /* 0xffffffb400d87947 */ /* 0x000fea000383ffff */
.L_x_192:
[----:B------:R-:W-:Y:S07]  /*11500*/  MOV R4, UR25 ;  /* 0x0000001900047c02 */ /* 0x000fee0008000f00 */
.L_x_279:
[----:B--2---:R2:W4:Y:S02]  /*11510*/  SYNCS.PHASECHK.TRANS64.TRYWAIT P0, [R4+URZ+0xb0], R5 ;  /* 0x0000b005040075a7 */ /* 0x00452400080011ff */
[----:B----4-:R-:W-:Y:S05]  /*11520*/  @!P0 NANOSLEEP.SYNCS 0x989680 ;  /* 0x009896800000895d */ /* 0x010fea0003900000 */
[----:B------:R-:W4:Y:S02]  /*11530*/  @!P0 SYNCS.PHASECHK.TRANS64 P0, [R4+URZ+0xb0], R5 ;  /* 0x0000b005040085a7 */ /* 0x000f2400080010ff */
[----:B----4-:R-:W-:Y:S05]  /*11540*/  @!P0 BRA `(.L_x_279) ;  /* 0xfffffffc00f08947 */ /* 0x010fea000383ffff */
[----:B------:R-:W-:Y:S05]  /*11550*/  BRA `(.L_x_280) ;  /* 0xffffffc800e47947 */ /* 0x000fea000383ffff */
.L_x_195:
[----:B------:R-:W-:Y:S07]  /*11560*/  MOV R4, UR25 ;  /* 0x0000001900047c02 */ /* 0x000fee0008000f00 */
.L_x_281:
[----:B-1----:R1:W2:Y:S02]  /*11570*/  SYNCS.PHASECHK.TRANS64.TRYWAIT P1, [R4+URZ+0x1d0], R5 ;  /* 0x0001d005040075a7 */ /* 0x0022a400080211ff */
[----:B--2---:R-:W-:Y:S05]  /*11580*/  @!P1 NANOSLEEP.SYNCS 0x989680 ;  /* 0x009896800000995d */ /* 0x004fea0003900000 */
[----:B------:R-:W2:Y:S02]  /*11590*/  @!P1 SYNCS.PHASECHK.TRANS64 P1, [R4+URZ+0x1d0], R5 ;  /* 0x0001d005040095a7 */ /* 0x000ea400080210ff */
[----:B--2---:R-:W-:Y:S05]  /*115a0*/  @!P1 BRA `(.L_x_281) ;  /* 0xfffffffc00f09947 */ /* 0x004fea000383ffff */
[----:B------:R-:W-:Y:S05]  /*115b0*/  BRA `(.L_x_282) ;  /* 0xffffffcc00407947 */ /* 0x000fea000383ffff */
.L_x_211:
[----:B-1----:R-:W-:-:S04]  /*115c0*/  MOV R0, UR6 ;  /* 0x0000000600007c02 */ /* 0x002fc80008000f00 */
[----:B------:R1:W2:Y:S03]  /*115d0*/  SYNCS.PHASECHK.TRANS64.TRYWAIT P0, [R0+URZ+0x8], R5 ;  /* 0x00000805000075a7 */ /* 0x0002a600080011ff */
[----:B--2---:R-:W-:Y:S05]  /*115e0*/  @!P0 NANOSLEEP.SYNCS 0x989680 ;  /* 0x009896800000895d */ /* 0x004fea0003900000 */
[----:B------:R-:W2:Y:S02]  /*115f0*/  @!P0 SYNCS.PHASECHK.TRANS64 P0, [R0+URZ+0x8], R5 ;  /* 0x00000805000085a7 */ /* 0x000ea400080010ff */
[----:B--2---:R-:W-:Y:S05]  /*11600*/  @!P0 BRA `(.L_x_211) ;  /* 0xfffffffc00ec8947 */ /* 0x004fea000383ffff */
[----:B------:R-:W-:Y:S05]  /*11610*/  BRA `(.L_x_210) ;  /* 0xffffffe0001c7947 */ /* 0x000fea000383ffff */
.L_x_213:
[----:B------:R-:W-:Y:S01]  /*11620*/  BSSY B0, `(.L_x_283) ;  /* 0x0000006000007945 */ /* 0x000fe20003800000 */
[----:B------:R-:W-:-:S07]  /*11630*/  MOV R15, 0xffffffff ;  /* 0xffffffff000f7802 */ /* 0x000fce0000000f00 */
[----:B-1--45:R-:W-:Y:S05]  /*11640*/  WARPSYNC.COLLECTIVE R15, `(.L_x_284) ;  /* 0x000000000f0c7348 */ /* 0x032fea0003c00000 */
[----:B------:R-:W-:Y:S02]  /*11650*/  ELECT P6, UR79, PT ;  /* 0x00000000004f782f */ /* 0x000fe400038c0000 */
[----:B------:R-:W-:Y:S01]  /*11660*/  MOV R14, UR79 ;  /* 0x0000004f000e7c02 */ /* 0x000fe20008000f00 */
[----:B-1--45:R-:W-:Y:S10]  /*11670*/  ENDCOLLECTIVE ;  /* 0x000000000000791b */ /* 0x032ff40003800000 */
.L_x_284:
[----:B------:R-:W-:Y:S05]  /*11680*/  BSYNC B0 ;  /* 0x0000000000007941 */ /* 0x000fea0003800000 */
.L_x_283:
[----:B------:R-:W-:Y:S05]  /*11690*/  BRA `(.L_x_285) ;  /* 0xffffffe0004c7947 */ /* 0x000fea000383ffff */
.L_x_215:
[----:B-1----:R-:W-:-:S04]  /*116a0*/  MOV R0, UR6 ;  /* 0x0000000600007c02 */ /* 0x002fc80008000f00 */
[----:B------:R1:W2:Y:S03]  /*116b0*/  SYNCS.PHASECHK.TRANS64.TRYWAIT P0, [R0+URZ+0x8], R3 ;  /* 0x00000803000075a7 */ /* 0x0002a600080011ff */
[----:B--2---:R-:W-:Y:S05]  /*116c0*/  @!P0 NANOSLEEP.SYNCS 0x989680 ;  /* 0x009896800000895d */ /* 0x004fea0003900000 */
[----:B------:R-:W2:Y:S02]  /*116d0*/  @!P0 SYNCS.PHASECHK.TRANS64 P0, [R0+URZ+0x8], R3 ;  /* 0x00000803000085a7 */ /* 0x000ea400080010ff */
[----:B--2---:R-:W-:Y:S05]  /*116e0*/  @!P0 BRA `(.L_x_215) ;  /* 0xfffffffc00ec8947 */ /* 0x004fea000383ffff */
[----:B------:R-:W-:Y:S05]  /*116f0*/  BRA `(.L_x_214) ;  /* 0xffffffe000507947 */ /* 0x000fea000383ffff */
.L_x_218:
[----:B-1----:R-:W-:-:S07]  /*11700*/  MOV R3, UR8 ;  /* 0x0000000800037c02 */ /* 0x002fce0008000f00 */
.L_x_286:
[----:B-1----:R1:W3:Y:S02]  /*11710*/  SYNCS.PHASECHK.TRANS64.TRYWAIT P0, [R3+URZ+0x150], R4 ;  /* 0x00015004030075a7 */ /* 0x0022e400080011ff */
[----:B---3--:R-:W-:Y:S05]  /*11720*/  @!P0 NANOSLEEP.SYNCS 0x989680 ;  /* 0x009896800000895d */ /* 0x008fea0003900000 */
[----:B------:R-:W3:Y:S02]  /*11730*/  @!P0 SYNCS.PHASECHK.TRANS64 P0, [R3+URZ+0x150], R4 ;  /* 0x00015004030085a7 */ /* 0x000ee400080010ff */
[----:B---3--:R-:W-:Y:S05]  /*11740*/  @!P0 BRA `(.L_x_286) ;  /* 0xfffffffc00f08947 */ /* 0x008fea000383ffff */
[----:B------:R-:W-:Y:S05]  /*11750*/  BRA `(.L_x_287) ;  /* 0xffffffe4003c7947 */ /* 0x000fea000383ffff */
.L_x_220:
[----:B------:R-:W-:Y:S07]  /*11760*/  MOV R3, UR13 ;  /* 0x0000000d00037c02 */ /* 0x000fee0008000f00 */
.L_x_288:
[----:B-1----:R1:W2:Y:S02]  /*11770*/  SYNCS.PHASECHK.TRANS64.TRYWAIT P0, [R3+URZ], R4 ;  /* 0x00000004030075a7 */ /* 0x0022a400080011ff */
[----:B--2---:R-:W-:Y:S05]  /*11780*/  @!P0 NANOSLEEP.SYNCS 0x989680 ;  /* 0x009896800000895d */ /* 0x004fea0003900000 */
[----:B------:R-:W2:Y:S02]  /*11790*/  @!P0 SYNCS.PHASECHK.TRANS64 P0, [R3+URZ], R4 ;  /* 0x00000004030085a7 */ /* 0x000ea400080010ff */
[----:B--2---:R-:W-:Y:S05]  /*117a0*/  @!P0 BRA `(.L_x_288) ;  /* 0xfffffffc00f08947 */ /* 0x004fea000383ffff */
[----:B------:R-:W-:Y:S05]  /*117b0*/  BRA `(.L_x_219) ;  /* 0xffffffe4009c7947 */ /* 0x000fea000383ffff */
.L_x_224:
[----:B------:R-:W-:-:S07]  /*117c0*/  MOV R3, UR6 ;  /* 0x0000000600037c02 */ /* 0x000fce0008000f00 */
.L_x_289:
[----:B-1----:R1:W2:Y:S02]  /*117d0*/  SYNCS.PHASECHK.TRANS64.TRYWAIT P0, [R3+URZ+0x190], R4 ;  /* 0x00019004030075a7 */ /* 0x0022a400080011ff */
[----:B--2---:R-:W-:Y:S05]  /*117e0*/  @!P0 NANOSLEEP.SYNCS 0x989680 ;  /* 0x009896800000895d */ /* 0x004fea0003900000 */
[----:B------:R-:W2:Y:S02]  /*117f0*/  @!P0 SYNCS.PHASECHK.TRANS64 P0, [R3+URZ+0x190], R4 ;  /* 0x00019004030085a7 */ /* 0x000ea400080010ff */
[----:B--2---:R-:W-:Y:S05]  /*11800*/  @!P0 BRA `(.L_x_289) ;  /* 0xfffffffc00f08947 */ /* 0x004fea000383ffff */
[----:B------:R-:W-:Y:S05]  /*11810*/  BRA `(.L_x_290) ;  /* 0xffffffe800c87947 */ /* 0x000fea000383ffff */
.L_x_229:
[----:B-1----:R-:W-:-:S07]  /*11820*/  MOV R0, UR6 ;  /* 0x0000000600007c02 */ /* 0x002fce0008000f00 */
.L_x_291:
[----:B-1----:R1:W3:Y:S02]  /*11830*/  SYNCS.PHASECHK.TRANS64.TRYWAIT P0, [R0+URZ+0x150], R3 ;  /* 0x00015003000075a7 */ /* 0x0022e400080011ff */
[----:B---3--:R-:W-:Y:S05]  /*11840*/  @!P0 NANOSLEEP.SYNCS 0x989680 ;  /* 0x009896800000895d */ /* 0x008fea0003900000 */
[----:B------:R-:W3:Y:S02]  /*11850*/  @!P0 SYNCS.PHASECHK.TRANS64 P0, [R0+URZ+0x150], R3 ;  /* 0x00015003000085a7 */ /* 0x000ee400080010ff */
[----:B---3--:R-:W-:Y:S05]  /*11860*/  @!P0 BRA `(.L_x_291) ;  /* 0xfffffffc00f08947 */ /* 0x008fea000383ffff */
[----:B------:R-:W-:Y:S05]  /*11870*/  BRA `(.L_x_292) ;  /* 0xffffffec00507947 */ /* 0x000fea000383ffff */
.L_x_231:
[----:B------:R-:W-:-:S07]  /*11880*/  MOV R0, UR7 ;  /* 0x0000000700007c02 */ /* 0x000fce0008000f00 */
.L_x_293:
[----:B-1----:R1:W3:Y:S02]  /*11890*/  SYNCS.PHASECHK.TRANS64.TRYWAIT P0, [R0+URZ+0x150], R3 ;  /* 0x00015003000075a7 */ /* 0x0022e400080011ff */
[----:B---3--:R-:W-:Y:S05]  /*118a0*/  @!P0 NANOSLEEP.SYNCS 0x989680 ;  /* 0x009896800000895d */ /* 0x008fea0003900000 */
[----:B------:R-:W3:Y:S02]  /*118b0*/  @!P0 SYNCS.PHASECHK.TRANS64 P0, [R0+URZ+0x150], R3 ;  /* 0x00015003000085a7 */ /* 0x000ee400080010ff */
[----:B---3--:R-:W-:Y:S05]  /*118c0*/  @!P0 BRA `(.L_x_293) ;  /* 0xfffffffc00f08947 */ /* 0x008fea000383ffff */
[----:B------:R-:W-:Y:S05]  /*118d0*/  BRA `(.L_x_294) ;  /* 0xffffffec00687947 */ /* 0x000fea000383ffff */
.L_x_233:
[----:B------:R-:W-:-:S07]  /*118e0*/  MOV R0, UR7 ;  /* 0x0000000700007c02 */ /* 0x000fce0008000f00 */
.L_x_295:
[----:B-1----:R1:W3:Y:S02]  /*118f0*/  SYNCS.PHASECHK.TRANS64.TRYWAIT P0, [R0+URZ+0x150], R3 ;  /* 0x00015003000075a7 */ /* 0x0022e400080011ff */
[----:B---3--:R-:W-:Y:S05]  /*11900*/  @!P0 NANOSLEEP.SYNCS 0x989680 ;  /* 0x009896800000895d */ /* 0x008fea0003900000 */
[----:B------:R-:W3:Y:S02]  /*11910*/  @!P0 SYNCS.PHASECHK.TRANS64 P0, [R0+URZ+0x150], R3 ;  /* 0x00015003000085a7 */ /* 0x000ee400080010ff */
[----:B---3--:R-:W-:Y:S05]  /*11920*/  @!P0 BRA `(.L_x_295) ;  /* 0xfffffffc00f08947 */ /* 0x008fea000383ffff */
[----:B------:R-:W-:Y:S05]  /*11930*/  BRA `(.L_x_296) ;  /* 0xffffffec00807947 */ /* 0x000fea000383ffff */
.L_x_237:
[----:B------:R-:W-:-:S07]  /*11940*/  MOV R0, UR4 ;  /* 0x0000000400007c02 */ /* 0x000fce0008000f00 */
.L_x_297:
[----:B-1----:R1:W3:Y:S02]  /*11950*/  SYNCS.PHASECHK.TRANS64.TRYWAIT P1, [R0+URZ+0x180], R3 ;  /* 0x00018003000075a7 */ /* 0x0022e400080211ff */
[----:B---3--:R-:W-:Y:S05]  /*11960*/  @!P1 NANOSLEEP.SYNCS 0x989680 ;  /* 0x009896800000995d */ /* 0x008fea0003900000 */
[----:B------:R-:W3:Y:S02]  /*11970*/  @!P1 SYNCS.PHASECHK.TRANS64 P1, [R0+URZ+0x180], R3 ;  /* 0x00018003000095a7 */ /* 0x000ee400080210ff */
[----:B---3--:R-:W-:Y:S05]  /*11980*/  @!P1 BRA `(.L_x_297) ;  /* 0xfffffffc00f09947 */ /* 0x008fea000383ffff */
[----:B------:R-:W-:Y:S05]  /*11990*/  BRA `(.L_x_298) ;  /* 0xffffffec00d47947 */ /* 0x000fea000383ffff */
        .weak           $__internal_0_$__cuda_sm10x_tcgen05_guardrail_trap_col_being_dealloced_not_returned_by_alloc
        .type           $__internal_0_$__cuda_sm10x_tcgen05_guardrail_trap_col_being_dealloced_not_returned_by_alloc,@function
        .size           $__internal_0_$__cuda_sm10x_tcgen05_guardrail_trap_col_being_dealloced_not_returned_by_alloc,($__internal_1_$__cuda_sm10x_tcgen05_guardrail_trap_phase_invalid_during_alloc - $__internal_0_$__cuda_sm10x_tcgen05_guardrail_trap_col_being_dealloced_not_returned_by_alloc)
$__internal_0_$__cuda_sm10x_tcgen05_guardrail_trap_col_being_dealloced_not_returned_by_alloc:
[----:B------:R-:W-:Y:S05]  /*119a0*/  BPT.TRAP 0x1 ;  /* 0x000000040000795c */ /* 0x000fea0000300000 */
[----:B------:R-:W-:-:S04]  /*119b0*/  HFMA2 R3, -RZ, RZ, 0, 0 ;  /* 0x00000000ff037431 */ /* 0x000fc800000001ff */
[----:B------:R-:W-:Y:S05]  /*119c0*/  RET.REL.NODEC R2 `(_ZN7cutlass13device_kernelINS_4gemm6kernel13GemmUniversalINS1_17GroupProblemShapeIN4cute5tupleIJiiiEEEEENS1_10collective13CollectiveMmaINS1_40MainloopSm100ArrayTmaUmmaWarpSpecializedILi6ELi8ELi4ENS6_IJNS5_1CILi2EEENSC_ILi1EEESE_EEEEENS6_IJNSC_ILi128EEESH_SH_EEENS_10bfloat16_tEPNS6_IJlSE_NSC_ILi0EEEEEESJ_SM_NS5_8TiledMMAINS5_8MMA_AtomIJNS5_26SM100_MMA_F16BF16_2x1SM_SSISJ_SJ_fLi128ELi128ELNS5_4UMMA5MajorE0ELSR_0ELNSQ_7ScaleInE0ELSS_0EEEEEENS5_6LayoutINS6_IJSE_SE_SE_EEENS6_IJSK_SK_SK_EEEEENS6_IJNS5_10UnderscoreESZ_SZ_EEEEENS5_18SM100_TMA_2SM_LOADENS5_14ComposedLayoutINS5_7SwizzleILi3ELi4ELi3EEENS5_18smem_ptr_flag_bitsILi16EEENSV_INS6_IJNSC_ILi8EEENSC_ILi64EEEEEENS6_IJS19_SE_EEEEEEEvNS5_8identityES12_S1D_vS1E_EENS_8epilogue10collective18CollectiveEpilogueINS1G_31Sm100PtrArrayTmaWarpSpecializedILi4ELi2ELi16ELb1ELb0EEEJNS6_IJS19_SH_SH_EEENS6_IJNSV_IS19_SE_EENSV_INS6_IJNSC_ILi16EEESD_EEENS6_IJSE_S19_EEEEEEEENS_6half_tEPNS6_IJSE_lSK_EEES1S_S1U_NS1G_6fusion15FusionCallbacksIS1K_NS1V_17LinearCombinationIS1S_fS1S_fLNS_15FloatRoundStyleE2EEES1L_S1R_JEEENS5_5SM1004TMEM4LOAD26SM100_TMEM_LOAD_16dp256b2xENS5_13SM90_TMA_LOADENS13_IS15_S17_NSV_INS6_IJS19_S18_EEES1P_EEEENS5_17SM75_U16x8_LDSM_TENS5_14SM90_TMA_STOREES28_NS5_17SM90_U16x8_STSM_TENS5_39AutoVectorizingCopyWithAssumedAlignmentILi128EEEEEEvvEEEEvNT_6ParamsE) ;  /* 0xfffffee4028c7950 */ /* 0x000fea0003c3ffff */
        .weak           $__internal_1_$__cuda_sm10x_tcgen05_guardrail_trap_phase_invalid_during_alloc
        .type           $__internal_1_$__cuda_sm10x_tcgen05_guardrail_trap_phase_invalid_during_alloc,@function
        .size           $__internal_1_$__cuda_sm10x_tcgen05_guardrail_trap_phase_invalid_during_alloc,($__internal_2_$__cuda_sm10x_tcgen05_guardrail_trap_unallocated_columns_being_dealloced - $__internal_1_$__cuda_sm10x_tcgen05_guardrail_trap_phase_invalid_during_alloc)
$__internal_1_$__cuda_sm10x_tcgen05_guardrail_trap_phase_invalid_during_alloc:
[----:B------:R-:W-:Y:S05]  /*119d0*/  BPT.TRAP 0x1 ;  /* 0x000000040000795c */ /* 0x000fea0000300000 */
[----:B------:R-:W-:-:S04]  /*119e0*/  MOV R3, 0x0 ;  /* 0x0000000000037802 */ /* 0x000fc80000000f00 */
[----:B------:R-:W-:Y:S05]  /*119f0*/  RET.REL.NODEC R2 `(_ZN7cutlass13device_kernelINS_4gemm6kernel13GemmUniversalINS1_17GroupProblemShapeIN4cute5tupleIJiiiEEEEENS1_10collective13CollectiveMmaINS1_40MainloopSm100ArrayTmaUmmaWarpSpecializedILi6ELi8ELi4ENS6_IJNS5_1CILi2EEENSC_ILi1EEESE_EEEEENS6_IJNSC_ILi128EEESH_SH_EEENS_10bfloat16_tEPNS6_IJlSE_NSC_ILi0EEEEEESJ_SM_NS5_8TiledMMAINS5_8MMA_AtomIJNS5_26SM100_MMA_F16BF16_2x1SM_SSISJ_SJ_fLi128ELi128ELNS5_4UMMA5MajorE0ELSR_0ELNSQ_7ScaleInE0ELSS_0EEEEEENS5_6LayoutINS6_IJSE_SE_SE_EEENS6_IJSK_SK_SK_EEEEENS6_IJNS5_10UnderscoreESZ_SZ_EEEEENS5_18SM100_TMA_2SM_LOADENS5_14ComposedLayoutINS5_7SwizzleILi3ELi4ELi3EEENS5_18smem_ptr_flag_bitsILi16EEENSV_INS6_IJNSC_ILi8EEENSC_ILi64EEEEEENS6_IJS19_SE_EEEEEEEvNS5_8identityES12_S1D_vS1E_EENS_8epilogue10collective18CollectiveEpilogueINS1G_31Sm100PtrArrayTmaWarpSpecializedILi4ELi2ELi16ELb1ELb0EEEJNS6_IJS19_SH_SH_EEENS6_IJNSV_IS19_SE_EENSV_INS6_IJNSC_ILi16EEESD_EEENS6_IJSE_S19_EEEEEEEENS_6half_tEPNS6_IJSE_lSK_EEES1S_S1U_NS1G_6fusion15FusionCallbacksIS1K_NS1V_17LinearCombinationIS1S_fS1S_fLNS_15FloatRoundStyleE2EEES1L_S1R_JEEENS5_5SM1004TMEM4LOAD26SM100_TMEM_LOAD_16dp256b2xENS5_13SM90_TMA_LOADENS13_IS15_S17_NSV_INS6_IJS19_S18_EEES1P_EEEENS5_17SM75_U16x8_LDSM_TENS5_14SM90_TMA_STOREES28_NS5_17SM90_U16x8_STSM_TENS5_39AutoVectorizingCopyWithAssumedAlignmentILi128EEEEEEvvEEEEvNT_6ParamsE) ;  /* 0xfffffee402807950 */ /* 0x000fea0003c3ffff */
        .weak           $__internal_2_$__cuda_sm10x_tcgen05_guardrail_trap_unallocated_columns_being_dealloced
        .type           $__internal_2_$__cuda_sm10x_tcgen05_guardrail_trap_unallocated_columns_being_dealloced,@function
        .size           $__internal_2_$__cuda_sm10x_tcgen05_guardrail_trap_unallocated_columns_being_dealloced,($__internal_3_$__cuda_sm20_div_u64 - $__internal_2_$__cuda_sm10x_tcgen05_guardrail_trap_unallocated_columns_being_dealloced)
$__internal_2_$__cuda_sm10x_tcgen05_guardrail_trap_unallocated_columns_being_dealloced:
[----:B------:R-:W-:Y:S05]  /*11a00*/  BPT.TRAP 0x1 ;  /* 0x000000040000795c */ /* 0x000fea0000300000 */
[----:B------:R-:W-:-:S04]  /*11a10*/  HFMA2 R3, -RZ, RZ, 0, 0 ;  /* 0x00000000ff037431 */ /* 0x000fc800000001ff */
[----:B------:R-:W-:Y:S05]  /*11a20*/  RET.REL.NODEC R2 `(_ZN7cutlass13device_kernelINS_4gemm6kernel13GemmUniversalINS1_17GroupProblemShapeIN4cute5tupleIJiiiEEEEENS1_10collective13CollectiveMmaINS1_40MainloopSm100ArrayTmaUmmaWarpSpecializedILi6ELi8ELi4ENS6_IJNS5_1CILi2EEENSC_ILi1EEESE_EEEEENS6_IJNSC_ILi128EEESH_SH_EEENS_10bfloat16_tEPNS6_IJlSE_NSC_ILi0EEEEEESJ_SM_NS5_8TiledMMAINS5_8MMA_AtomIJNS5_26SM100_MMA_F16BF16_2x1SM_SSISJ_SJ_fLi128ELi128ELNS5_4UMMA5MajorE0ELSR_0ELNSQ_7ScaleInE0ELSS_0EEEEEENS5_6LayoutINS6_IJSE_SE_SE_EEENS6_IJSK_SK_SK_EEEEENS6_IJNS5_10UnderscoreESZ_SZ_EEEEENS5_18SM100_TMA_2SM_LOADENS5_14ComposedLayoutINS5_7SwizzleILi3ELi4ELi3EEENS5_18smem_ptr_flag_bitsILi16EEENSV_INS6_IJNSC_ILi8EEENSC_ILi64EEEEEENS6_IJS19_SE_EEEEEEEvNS5_8identityES12_S1D_vS1E_EENS_8epilogue10collective18CollectiveEpilogueINS1G_31Sm100PtrArrayTmaWarpSpecializedILi4ELi2ELi16ELb1ELb0EEEJNS6_IJS19_SH_SH_EEENS6_IJNSV_IS19_SE_EENSV_INS6_IJNSC_ILi16EEESD_EEENS6_IJSE_S19_EEEEEEEENS_6half_tEPNS6_IJSE_lSK_EEES1S_S1U_NS1G_6fusion15FusionCallbacksIS1K_NS1V_17LinearCombinationIS1S_fS1S_fLNS_15FloatRoundStyleE2EEES1L_S1R_JEEENS5_5SM1004TMEM4LOAD26SM100_TMEM_LOAD_16dp256b2xENS5_13SM90_TMA_LOADENS13_IS15_S17_NSV_INS6_IJS19_S18_EEES1P_EEEENS5_17SM75_U16x8_LDSM_TENS5_14SM90_TMA_STOREES28_NS5_17SM90_U16x8_STSM_TENS5_39AutoVectorizingCopyWithAssumedAlignmentILi128EEEEEEvvEEEEvNT_6ParamsE) ;  /* 0xfffffee402747950 */ /* 0x000fea0003c3ffff */
        .weak           $__internal_3_$__cuda_sm20_div_u64
        .type           $__internal_3_$__cuda_sm20_div_u64,@function
        .size           $__internal_3_$__cuda_sm20_div_u64,(.L_x_67 - $__internal_3_$__cuda_sm20_div_u64)
$__internal_3_$__cuda_sm20_div_u64:
[----:B------:R-:W1:Y:S08]  /*11a30*/  I2F.U64.RP R11, UR4 ;  /* 0x00000004000b7d12 */ /* 0x000e700008309000 */
[----:B-1----:R-:W1:Y:S02]  /*11a40*/  MUFU.RCP R3, R11 ;  /* 0x0000000b00037308 */ /* 0x002e640000001000 */
[----:B-1----:R-:W-:-:S06]  /*11a50*/  VIADD R3, R3, 0x1ffffffe ;  /* 0x1ffffffe03037836 */ /* 0x002fcc0000000000 */
[----:B------:R-:W1:Y:S02]  /*11a60*/  F2I.U64.TRUNC R18, R3 ;  /* 0x0000000300127311 */ /* 0x000e64000020d800 */
[----:B-1----:R-:W-:Y:S01]  /*11a70*/  R2UR UR12, R18 ;  /* 0x00000000120c72ca */ /* 0x002fe200000e0000 */
[----:B------:R-:W-:Y:S01]  /*11a80*/  IMAD.MOV.U32 R3, RZ, RZ, 0x0 ;  /* 0x00000000ff037424 */ /* 0x000fe200078e00ff */
[----:B------:R-:W-:-:S11]  /*11a90*/  R2UR UR13, R19 ;  /* 0x00000000130d72ca */ /* 0x000fd600000e0000 */
[----:B------:R-:W-:-:S04]  /*11aa0*/  UIMAD.WIDE.U32 UR14, UR12, UR4, URZ ;  /* 0x000000040c0e72a5 */ /* 0x000fc8000f8e00ff */
[----:B------:R-:W-:Y:S02]  /*11ab0*/  UIADD3 UR11, UP0, UPT, URZ, -UR14, URZ ;  /* 0x8000000eff0b7290 */ /* 0x000fe4000ff1e0ff */
[----:B------:R-:W-:Y:S02]  /*11ac0*/  UIMAD UR10, UR12, UR5, UR15 ;  /* 0x000000050c0a72a4 */ /* 0x000fe4000f8e020f */
[----:B------:R-:W-:Y:S02]  /*11ad0*/  UIMAD.WIDE.U32 UR14, UR12, UR11, URZ ;  /* 0x0000000b0c0e72a5 */ /* 0x000fe4000f8e00ff */
[----:B------:R-:W-:-:S04]  /*11ae0*/  UIMAD UR10, UR13, UR4, UR10 ;  /* 0x000000040d0a72a4 */ /* 0x000fc8000f8e020a */
[----:B------:R-:W-:Y:S01]  /*11af0*/  UIADD3.X UR10, UPT, UPT, URZ, ~UR10, URZ, UP0, !UPT ;  /* 0x8000000aff0a7290 */ /* 0x000fe200087fe4ff */
[----:B------:R-:W-:Y:S01]  /*11b00*/  UMOV UR14, UR15 ;  /* 0x0000000f000e7c82 */ /* 0x000fe20008000000 */
[----:B------:R-:W-:Y:S02]  /*11b10*/  UMOV UR15, UR12 ;  /* 0x0000000c000f7c82 */ /* 0x000fe40008000000 */
[----:B------:R-:W-:Y:S02]  /*11b20*/  UIMAD.WIDE.U32 UR18, UR13, UR10, URZ ;  /* 0x0000000a0d1272a5 */ /* 0x000fe4000f8e00ff */
[----:B------:R-:W-:Y:S02]  /*11b30*/  UIMAD.WIDE.U32 UR14, UP2, UR12, UR10, UR14 ;  /* 0x0000000a0c0e72a5 */ /* 0x000fe4000f84000e */
[----:B------:R-:W-:Y:S02]  /*11b40*/  UIMAD UR10, UR13, UR10, URZ ;  /* 0x0000000a0d0a72a4 */ /* 0x000fe4000f8e02ff */
[----:B------:R-:W-:-:S03]  /*11b50*/  UIMAD.WIDE.U32 UR14, UP1, UR13, UR11, UR14 ;  /* 0x0000000b0d0e72a5 */ /* 0x000fc6000f82000e */
[----:B------:R-:W-:Y:S01]  /*11b60*/  UMOV UR11, UR19 ;  /* 0x00000013000b7c82 */ /* 0x000fe20008000000 */
[----:B------:R-:W-:Y:S02]  /*11b70*/  UIADD3 UR15, UP0, UPT, UR10, UR15, URZ ;  /* 0x0000000f0a0f7290 */ /* 0x000fe4000ff1e0ff */
[----:B------:R-:W-:Y:S02]  /*11b80*/  UIADD3.X UR11, UPT, UPT, UR11, UR13, URZ, UP2, !UPT ;  /* 0x0000000d0b0b7290 */ /* 0x000fe400097fe4ff */
[----:B------:R-:W-:Y:S02]  /*11b90*/  UIMAD.WIDE.U32 UR18, UR15, UR4, URZ ;  /* 0x000000040f1272a5 */ /* 0x000fe4000f8e00ff */
[----:B------:R-:W-:Y:S02]  /*11ba0*/  UIADD3.X UR12, UPT, UPT, URZ, URZ, UR11, UP0, UP1 ;  /* 0x000000ffff0c7290 */ /* 0x000fe400087e240b */
[----:B------:R-:W-:Y:S02]  /*11bb0*/  UIADD3 UR10, UP0, UPT, URZ, -UR18, URZ ;  /* 0x80000012ff0a7290 */ /* 0x000fe4000ff1e0ff */
[----:B------:R-:W-:-:S02]  /*11bc0*/  UIMAD UR11, UR15, UR5, UR19 ;  /* 0x000000050f0b72a4 */ /* 0x000fc4000f8e0213 */
[----:B------:R-:W-:Y:S02]  /*11bd0*/  UIMAD.WIDE.U32 UR18, UR15, UR10, URZ ;  /* 0x0000000a0f1272a5 */ /* 0x000fe4000f8e00ff */
[----:B------:R-:W-:-:S04]  /*11be0*/  UIMAD UR11, UR12, UR4, UR11 ;  /* 0x000000040c0b72a4 */ /* 0x000fc8000f8e020b */
[----:B------:R-:W-:Y:S01]  /*11bf0*/  UIADD3.X UR11, UPT, UPT, URZ, ~UR11, URZ, UP0, !UPT ;  /* 0x8000000bff0b7290 */ /* 0x000fe200087fe4ff */
[----:B------:R-:W-:-:S03]  /*11c00*/  UMOV UR14, UR19 ;  /* 0x00000013000e7c82 */ /* 0x000fc60008000000 */
[----:B------:R-:W-:Y:S02]  /*11c10*/  UIMAD.WIDE.U32 UR18, UP2, UR15, UR11, UR14 ;  /* 0x0000000b0f1272a5 */ /* 0x000fe4000f84000e */
[----:B------:R-:W-:Y:S02]  /*11c20*/  UIMAD.WIDE.U32 UR14, UR12, UR11, URZ ;  /* 0x0000000b0c0e72a5 */ /* 0x000fe4000f8e00ff */
[----:B------:R-:W-:Y:S02]  /*11c30*/  UIMAD.WIDE.U32 UR18, UP1, UR12, UR10, UR18 ;  /* 0x0000000a0c1272a5 */ /* 0x000fe4000f820012 */
[----:B------:R-:W-:-:S05]  /*11c40*/  UIMAD UR10, UR12, UR11, URZ ;  /* 0x0000000b0c0a72a4 */ /* 0x000fca000f8e02ff */
[----:B------:R-:W-:Y:S02]  /*11c50*/  UMOV UR11, UR19 ;  /* 0x00000013000b7c82 */ /* 0x000fe40008000000 */
[----:B------:R-:W-:-:S03]  /*11c60*/  UIADD3 UR10, UP0, UPT, UR10, UR11, URZ ;  /* 0x0000000b0a0a7290 */ /* 0x000fc6000ff1e0ff */
[----:B------:R-:W-:Y:S01]  /*11c70*/  UMOV UR11, UR15 ;  /* 0x0000000f000b7c82 */ /* 0x000fe20008000000 */
[----:B------:R-:W-:Y:S02]  /*11c80*/  UIMAD.WIDE.U32 UR18, UR10, UR6, URZ ;  /* 0x000000060a1272a5 */ /* 0x000fe4000f8e00ff */
[----:B------:R-:W-:-:S04]  /*11c90*/  UIADD3.X UR11, UPT, UPT, UR11, UR12, URZ, UP2, !UPT ;  /* 0x0000000c0b0b7290 */ /* 0x000fc800097fe4ff */
[----:B------:R-:W-:Y:S01]  /*11ca0*/  UIADD3.X UR14, UPT, UPT, URZ, URZ, UR11, UP0, UP1 ;  /* 0x000000ffff0e7290 */ /* 0x000fe200087e240b */
[----:B------:R-:W-:Y:S01]  /*11cb0*/  UMOV UR18, UR19 ;  /* 0x0000001300127c82 */ /* 0x000fe20008000000 */
[----:B------:R-:W-:Y:S02]  /*11cc0*/  UMOV UR19, URZ ;  /* 0x000000ff00137c82 */ /* 0x000fe40008000000 */
[----:B------:R-:W-:Y:S02]  /*11cd0*/  UIMAD.WIDE.U32 UR12, UR14, UR9, URZ ;  /* 0x000000090e0c72a5 */ /* 0x000fe4000f8e00ff */
[----:B------:R-:W-:-:S04]  /*11ce0*/  UIMAD.WIDE.U32 UR10, UR10, UR9, UR18 ;  /* 0x000000090a0a72a5 */ /* 0x000fc8000f8e0012 */
[----:B------:R-:W-:Y:S02]  /*11cf0*/  UIMAD.WIDE.U32 UR10, UP1, UR14, UR6, UR10 ;  /* 0x000000060e0a72a5 */ /* 0x000fe4000f82000a */
[----:B------:R-:W-:-:S04]  /*11d00*/  UIMAD UR14, UR14, UR9, URZ ;  /* 0x000000090e0e72a4 */ /* 0x000fc8000f8e02ff */
[----:B------:R-:W-:-:S03]  /*11d10*/  UIADD3 UR14, UP0, UPT, UR14, UR11, URZ ;  /* 0x0000000b0e0e7290 */ /* 0x000fc6000ff1e0ff */
[----:B------:R-:W-:Y:S01]  /*11d20*/  UMOV UR11, UR13 ;  /* 0x0000000d000b7c82 */ /* 0x000fe20008000000 */
[----:B------:R-:W-:Y:S02]  /*11d30*/  UIMAD.WIDE.U32 UR18, UR14, UR4, URZ ;  /* 0x000000040e1272a5 */ /* 0x000fe4000f8e00ff */
[----:B------:R-:W-:Y:S02]  /*11d40*/  UIADD3.X UR11, UPT, UPT, UR11, URZ, URZ, UP1, !UPT ;  /* 0x000000ff0b0b7290 */ /* 0x000fe40008ffe4ff */
[----:B------:R-:W-:Y:S02]  /*11d50*/  UIADD3 UR13, UPT, UPT, UR14, 0x1, URZ ;  /* 0x000000010e0d7890 */ /* 0x000fe4000fffe0ff */
[----:B------:R-:W-:Y:S02]  /*11d60*/  UIADD3.X UR12, UPT, UPT, URZ, UR11, URZ, UP0, !UPT ;  /* 0x0000000bff0c7290 */ /* 0x000fe400087fe4ff */
[----:B------:R-:W-:Y:S02]  /*11d70*/  UIMAD UR11, UR14, UR5, UR19 ;  /* 0x000000050e0b72a4 */ /* 0x000fe4000f8e0213 */
[----:B------:R-:W-:-:S02]  /*11d80*/  UIADD3 UR10, UP0, UPT, -UR18, UR6, URZ ;  /* 0x00000006120a7290 */ /* 0x000fc4000ff1e1ff */
[----:B------:R-:W-:Y:S02]  /*11d90*/  UIMAD UR11, UR12, UR4, UR11 ;  /* 0x000000040c0b72a4 */ /* 0x000fe4000f8e020b */
[----:B------:R-:W-:Y:S02]  /*11da0*/  UISETP.GE.U32.AND UP1, UPT, UR10, UR4, UPT ;  /* 0x000000040a00728c */ /* 0x000fe4000bf26070 */
[----:B------:R-:W-:Y:S02]  /*11db0*/  UIADD3.X UR9, UPT, UPT, ~UR11, UR9, URZ, UP0, !UPT ;  /* 0x000000090b097290 */ /* 0x000fe400087fe5ff */
[----:B------:R-:W-:Y:S02]  /*11dc0*/  UIADD3 UR12, UP0, UPT, -UR4, UR10, URZ ;  /* 0x0000000a040c7290 */ /* 0x000fe4000ff1e1ff */
[----:B------:R-:W-:Y:S02]  /*11dd0*/  UISETP.GE.U32.AND.EX UP1, UPT, UR9, UR5, UPT, UP1 ;  /* 0x000000050900728c */ /* 0x000fe4000bf26110 */
[----:B------:R-:W-:-:S02]  /*11de0*/  UIADD3.X UR11, UPT, UPT, ~UR5, UR9, URZ, UP0, !UPT ;  /* 0x00000009050b7290 */ /* 0x000fc400087fe5ff */
[----:B------:R-:W-:Y:S02]  /*11df0*/  USEL UR12, UR12, UR10, UP1 ;  /* 0x0000000a0c0c7287 */ /* 0x000fe40008800000 */
[----:B------:R-:W-:Y:S02]  /*11e00*/  USEL UR11, UR11, UR9, UP1 ;  /* 0x000000090b0b7287 */ /* 0x000fe40008800000 */
[----:B------:R-:W-:Y:S02]  /*11e10*/  USEL UR13, UR13, UR14, UP1 ;  /* 0x0000000e0d0d7287 */ /* 0x000fe40008800000 */
[----:B------:R-:W-:Y:S02]  /*11e20*/  UISETP.GE.U32.AND UP1, UPT, UR12, UR4, UPT ;  /* 0x000000040c00728c */ /* 0x000fe4000bf26070 */
[----:B------:R-:W-:Y:S02]  /*11e30*/  UISETP.NE.U32.AND UP0, UPT, UR4, URZ, UPT ;  /* 0x000000ff0400728c */ /* 0x000fe4000bf05070 */
[----:B------:R-:W-:-:S02]  /*11e40*/  UIADD3 UR9, UPT, UPT, UR13, 0x1, URZ ;  /* 0x000000010d097890 */ /* 0x000fc4000fffe0ff */
[----:B------:R-:W-:Y:S02]  /*11e50*/  UISETP.GE.U32.AND.EX UP1, UPT, UR11, UR5, UPT, UP1 ;  /* 0x000000050b00728c */ /* 0x000fe4000bf26110 */
[----:B------:R-:W-:Y:S02]  /*11e60*/  UISETP.NE.AND.EX UP0, UPT, UR5, URZ, UPT, UP0 ;  /* 0x000000ff0500728c */ /* 0x000fe4000bf05300 */
[----:B------:R-:W-:-:S04]  /*11e70*/  USEL UR9, UR9, UR13, UP1 ;  /* 0x0000000d09097287 */ /* 0x000fc80008800000 */
[----:B------:R-:W-:Y:S01]  /*11e80*/  USEL UR12, UR9, 0xffffffff, UP0 ;  /* 0xffffffff090c7887 */ /* 0x000fe20008000000 */
[----:B------:R-:W-:Y:S11]  /*11e90*/  RET.REL.NODEC R2 `(_ZN7cutlass13device_kernelINS_4gemm6kernel13GemmUniversalINS1_17GroupProblemShapeIN4cute5tupleIJiiiEEEEENS1_10collective13CollectiveMmaINS1_40MainloopSm100ArrayTmaUmmaWarpSpecializedILi6ELi8ELi4ENS6_IJNS5_1CILi2EEENSC_ILi1EEESE_EEEEENS6_IJNSC_ILi128EEESH_SH_EEENS_10bfloat16_tEPNS6_IJlSE_NSC_ILi0EEEEEESJ_SM_NS5_8TiledMMAINS5_8MMA_AtomIJNS5_26SM100_MMA_F16BF16_2x1SM_SSISJ_SJ_fLi128ELi128ELNS5_4UMMA5MajorE0ELSR_0ELNSQ_7ScaleInE0ELSS_0EEEEEENS5_6LayoutINS6_IJSE_SE_SE_EEENS6_IJSK_SK_SK_EEEEENS6_IJNS5_10UnderscoreESZ_SZ_EEEEENS5_18SM100_TMA_2SM_LOADENS5_14ComposedLayoutINS5_7SwizzleILi3ELi4ELi3EEENS5_18smem_ptr_flag_bitsILi16EEENSV_INS6_IJNSC_ILi8EEENSC_ILi64EEEEEENS6_IJS19_SE_EEEEEEEvNS5_8identityES12_S1D_vS1E_EENS_8epilogue10collective18CollectiveEpilogueINS1G_31Sm100PtrArrayTmaWarpSpecializedILi4ELi2ELi16ELb1ELb0EEEJNS6_IJS19_SH_SH_EEENS6_IJNSV_IS19_SE_EENSV_INS6_IJNSC_ILi16EEESD_EEENS6_IJSE_S19_EEEEEEEENS_6half_tEPNS6_IJSE_lSK_EEES1S_S1U_NS1G_6fusion15FusionCallbacksIS1K_NS1V_17LinearCombinationIS1S_fS1S_fLNS_15FloatRoundStyleE2EEES1L_S1R_JEEENS5_5SM1004TMEM4LOAD26SM100_TMEM_LOAD_16dp256b2xENS5_13SM90_TMA_LOADENS13_IS15_S17_NSV_INS6_IJS19_S18_EEES1P_EEEENS5_17SM75_U16x8_LDSM_TENS5_14SM90_TMA_STOREES28_NS5_17SM90_U16x8_STSM_TENS5_39AutoVectorizingCopyWithAssumedAlignmentILi128EEEEEEvvEEEEvNT_6ParamsE) ;  /* 0xfffffee002587950 */ /* 0x000ff60003c3ffff */
.L_x_67:
[----:B------:R-:W-:Y:S01]  /*11ea0*/  MOV R30, R18 ;  /* 0x00000012001e7202 */ /* 0x000fe20000000f00 */
[----:B------:R-:W-:-:S04]  /*11eb0*/  IMAD.MOV.U32 R31, RZ, RZ, R3 ;  /* 0x000000ffff1f7224 */ /* 0x000fc800078e0003 */
[----:B------:R-:W1:Y:S08]  /*11ec0*/  I2F.U64.RP R22, R30 ;  /* 0x0000001e00167312 */ /* 0x000e700000309000 */
[----:B-1----:R-:W1:Y:S02]  /*11ed0*/  MUFU.RCP R24, R22 ;  /* 0x0000001600187308 */ /* 0x002e640000001000 */
[----:B-1----:R-:W-:-:S06]  /*11ee0*/  IADD3 R24, PT, PT, R24, 0x1ffffffe, RZ ;  /* 0x1ffffffe18187810 */ /* 0x002fcc0007ffe0ff */
[----:B------:R-:W1:Y:S02]  /*11ef0*/  F2I.U64.TRUNC R24, R24 ;  /* 0x0000001800187311 */ /* 0x000e64000020d800 */
[----:B-1----:R-:W-:Y:S01]  /*11f00*/  IMAD.WIDE.U32 R20, R24, R18, RZ ;  /* 0x0000001218147225 */ /* 0x002fe200078e00ff */
[----:B------:R-:W-:-:S03]  /*11f10*/  MOV R29, R24 ;  /* 0x00000018001d7202 */ /* 0x000fc60000000f00 */
[----:B------:R-:W-:Y:S01]  /*11f20*/  IMAD R21, R24, R3, R21 ;  /* 0x0000000318157224 */ /* 0x000fe200078e0215 */
[----:B------:R-:W-:-:S03]  /*11f30*/  IADD3 R27, P0, PT, RZ, -R20, RZ ;  /* 0x80000014ff1b7210 */ /* 0x000fc60007f1e0ff */
[----:B------:R-:W-:Y:S02]  /*11f40*/  IMAD R20, R25, R18, R21 ;  /* 0x0000001219147224 */ /* 0x000fe400078e0215 */
[----:B------:R-:W-:-:S04]  /*11f50*/  IMAD.HI.U32 R28, R24, R27, RZ ;  /* 0x0000001b181c7227 */ /* 0x000fc800078e00ff */
[----:B------:R-:W-:-:S04]  /*11f60*/  IMAD.X R20, RZ, RZ, ~R20, P0 ;  /* 0x000000ffff147224 */ /* 0x000fc800000e0e14 */
[----:B------:R-:W-:-:S04]  /*11f70*/  IMAD.WIDE.U32 R28, P2, R24, R20, R28 ;  /* 0x00000014181c7225 */ /* 0x000fc8000784001c */
[C---:B------:R-:W-:Y:S02]  /*11f80*/  IMAD R26, R25.reuse, R20, RZ ;  /* 0x00000014191a7224 */ /* 0x040fe400078e02ff */
[----:B------:R-:W-:-:S04]  /*11f90*/  IMAD.HI.U32 R27, P1, R25, R27, R28 ;  /* 0x0000001b191b7227 */ /* 0x000fc8000782001c */
[----:B------:R-:W-:Y:S01]  /*11fa0*/  IMAD.HI.U32 R20, R25, R20, RZ ;  /* 0x0000001419147227 */ /* 0x000fe200078e00ff */
[----:B------:R-:W-:-:S03]  /*11fb0*/  IADD3 R27, P0, PT, R26, R27, RZ ;  /* 0x0000001b1a1b7210 */ /* 0x000fc60007f1e0ff */
[----:B------:R-:W-:Y:S02]  /*11fc0*/  IMAD.X R25, R20, 0x1, R25, P2 ;  /* 0x0000000114197824 */ /* 0x000fe400010e0619 */
[----:B------:R-:W-:-:S03]  /*11fd0*/  IMAD.WIDE.U32 R28, R27, R18, RZ ;  /* 0x000000121b1c7225 */ /* 0x000fc600078e00ff */
[----:B------:R-:W-:Y:S01]  /*11fe0*/  IADD3.X R25, PT, PT, RZ, RZ, R25, P0, P1 ;  /* 0x000000ffff197210 */ /* 0x000fe200007e2419 */
[----:B------:R-:W-:Y:S01]  /*11ff0*/  IMAD R20, R27, R3, R29 ;  /* 0x000000031b147224 */ /* 0x000fe200078e021d */
[----:B------:R-:W-:-:S03]  /*12000*/  IADD3 R21, P0, PT, RZ, -R28, RZ ;  /* 0x8000001cff157210 */ /* 0x000fc60007f1e0ff */
[----:B------:R-:W-:Y:S02]  /*12010*/  IMAD R20, R25, R18, R20 ;  /* 0x0000001219147224 */ /* 0x000fe400078e0214 */
[----:B------:R-:W-:-:S03]  /*12020*/  IMAD.HI.U32 R26, R27, R21, RZ ;  /* 0x000000151b1a7227 */ /* 0x000fc600078e00ff */
[----:B------:R-:W-:-:S05]  /*12030*/  IADD3.X R20, PT, PT, RZ, ~R20, RZ, P0, !PT ;  /* 0x80000014ff147210 */ /* 0x000fca00007fe4ff */
[----:B------:R-:W-:-:S04]  /*12040*/  IMAD.WIDE.U32 R26, P2, R27, R20, R26 ;  /* 0x000000141b1a7225 */ /* 0x000fc8000784001a */
[C---:B------:R-:W-:Y:S02]  /*12050*/  IMAD R22, R25.reuse, R20, RZ ;  /* 0x0000001419167224 */ /* 0x040fe400078e02ff */
[----:B------:R-:W-:-:S04]  /*12060*/  IMAD.HI.U32 R21, P1, R25, R21, R26 ;  /* 0x0000001519157227 */ /* 0x000fc8000782001a */
[----:B------:R-:W-:Y:S02]  /*12070*/  HFMA2 R27, -RZ, RZ, 0, 0 ;  /* 0x00000000ff1b7431 */ /* 0x000fe400000001ff */
[----:B------:R-:W-:Y:S01]  /*12080*/  IMAD.HI.U32 R20, R25, R20, RZ ;  /* 0x0000001419147227 */ /* 0x000fe200078e00ff */
[----:B------:R-:W-:-:S03]  /*12090*/  IADD3 R24, P0, PT, R22, R21, RZ ;  /* 0x0000001516187210 */ /* 0x000fc60007f1e0ff */
[----:B------:R-:W-:Y:S02]  /*120a0*/  IMAD.X R20, R20, 0x1, R25, P2 ;  /* 0x0000000114147824 */ /* 0x000fe400010e0619 */
[----:B------:R-:W-:-:S03]  /*120b0*/  IMAD.HI.U32 R26, R24, R19, RZ ;  /* 0x00000013181a7227 */ /* 0x000fc600078e00ff */
[----:B------:R-:W-:Y:S01]  /*120c0*/  IADD3.X R22, PT, PT, RZ, RZ, R20, P0, P1 ;  /* 0x000000ffff167210 */ /* 0x000fe200007e2414 */
[----:B------:R-:W-:-:S04]  /*120d0*/  IMAD.WIDE.U32 R24, R24, R15, R26 ;  /* 0x0000000f18187225 */ /* 0x000fc800078e001a */
[C---:B------:R-:W-:Y:S02]  /*120e0*/  IMAD R20, R22.reuse, R15, RZ ;  /* 0x0000000f16147224 */ /* 0x040fe400078e02ff */
[----:B------:R-:W-:-:S04]  /*120f0*/  IMAD.HI.U32 R25, P1, R22, R19, R24 ;  /* 0x0000001316197227 */ /* 0x000fc80007820018 */
[----:B------:R-:W-:Y:S01]  /*12100*/  IMAD.HI.U32 R21, R22, R15, RZ ;  /* 0x0000000f16157227 */ /* 0x000fe200078e00ff */
[----:B------:R-:W-:-:S04]  /*12110*/  IADD3 R20, P0, PT, R20, R25, RZ ;  /* 0x0000001914147210 */ /* 0x000fc80007f1e0ff */
[----:B------:R-:W-:Y:S01]  /*12120*/  IADD3.X R21, PT, PT, R21, RZ, RZ, P1, !PT ;  /* 0x000000ff15157210 */ /* 0x000fe20000ffe4ff */
[----:B------:R-:W-:-:S04]  /*12130*/  IMAD.WIDE.U32 R24, R20, R18, RZ ;  /* 0x0000001214187225 */ /* 0x000fc800078e00ff */
[----:B------:R-:W-:Y:S01]  /*12140*/  IMAD.X R22, RZ, RZ, R21, P0 ;  /* 0x000000ffff167224 */ /* 0x000fe200000e0615 */
[----:B------:R-:W-:Y:S01]  /*12150*/  IADD3 R19, P0, PT, -R24, R19, RZ ;  /* 0x0000001318137210 */ /* 0x000fe20007f1e1ff */
[----:B------:R-:W-:-:S03]  /*12160*/  IMAD R21, R20, R3, R25 ;  /* 0x0000000314157224 */ /* 0x000fc600078e0219 */
[-C--:B------:R-:W-:Y:S01]  /*12170*/  ISETP.GE.U32.AND P2, PT, R19, R18.reuse, PT ;  /* 0x000000121300720c */ /* 0x080fe20003f46070 */
[----:B------:R-:W-:Y:S01]  /*12180*/  IMAD R22, R22, R18, R21 ;  /* 0x0000001216167224 */ /* 0x000fe200078e0215 */
[----:B------:R-:W-:Y:S01]  /*12190*/  IADD3 R24, P1, PT, -R18, R19, RZ ;  /* 0x0000001312187210 */ /* 0x000fe20007f3e1ff */
[----:B------:R-:W-:-:S03]  /*121a0*/  VIADD R21, R20, 0x1 ;  /* 0x0000000114157836 */ /* 0x000fc60000000000 */
[----:B------:R-:W-:-:S04]  /*121b0*/  IADD3.X R22, PT, PT, ~R22, R15, RZ, P0, !PT ;  /* 0x0000000f16167210 */ /* 0x000fc800007fe5ff */
[----:B------:R-:W-:Y:S02]  /*121c0*/  ISETP.GE.U32.AND.EX P0, PT, R22, R3, PT, P2 ;  /* 0x000000031600720c */ /* 0x000fe40003f06120 */
[-C--:B------:R-:W-:Y:S02]  /*121d0*/  IADD3.X R15, PT, PT, ~R3, R22.reuse, RZ, P1, !PT ;  /* 0x00000016030f7210 */ /* 0x080fe40000ffe5ff */
[----:B------:R-:W-:Y:S02]  /*121e0*/  SEL R19, R24, R19, P0 ;  /* 0x0000001318137207 */ /* 0x000fe40000000000 */
[----:B------:R-:W-:Y:S02]  /*121f0*/  SEL R22, R15, R22, P0 ;  /* 0x000000160f167207 */ /* 0x000fe40000000000 */
[----:B------:R-:W-:Y:S02]  /*12200*/  SEL R21, R21, R20, P0 ;  /* 0x0000001415157207 */ /* 0x000fe40000000000 */
[----:B------:R-:W-:-:S02]  /*12210*/  ISETP.GE.U32.AND P1, PT, R19, R18, PT ;  /* 0x000000121300720c */ /* 0x000fc40003f26070 */
[----:B------:R-:W-:Y:S02]  /*12220*/  ISETP.NE.U32.AND P0, PT, R18, RZ, PT ;  /* 0x000000ff1200720c */ /* 0x000fe40003f05070 */
[----:B------:R-:W-:Y:S02]  /*12230*/  IADD3 R20, PT, PT, R21, 0x1, RZ ;  /* 0x0000000115147810 */ /* 0x000fe40007ffe0ff */
[----:B------:R-:W-:Y:S02]  /*12240*/  ISETP.GE.U32.AND.EX P1, PT, R22, R3, PT, P1 ;  /* 0x000000031600720c */ /* 0x000fe40003f26110 */
[----:B------:R-:W-:Y:S02]  /*12250*/  ISETP.NE.AND.EX P0, PT, R3, RZ, PT, P0 ;  /* 0x000000ff0300720c */ /* 0x000fe40003f05300 */
[----:B------:R-:W-:Y:S02]  /*12260*/  MOV R3, 0x0 ;  /* 0x0000000000037802 */ /* 0x000fe40000000f00 */
[----:B------:R-:W-:-:S04]  /*12270*/  SEL R20, R20, R21, P1 ;  /* 0x0000001514147207 */ /* 0x000fc80000800000 */
[----:B------:R-:W-:Y:S01]  /*12280*/  SEL R20, R20, 0xffffffff, P0 ;  /* 0xffffffff14147807 */ /* 0x000fe20000000000 */
[----:B------:R-:W-:Y:S06]  /*12290*/  RET.REL.NODEC R2 `(_ZN7cutlass13device_kernelINS_4gemm6kernel13GemmUniversalINS1_17GroupProblemShapeIN4cute5tupleIJiiiEEEEENS1_10collective13CollectiveMmaINS1_40MainloopSm100ArrayTmaUmmaWarpSpecializedILi6ELi8ELi4ENS6_IJNS5_1CILi2EEENSC_ILi1EEESE_EEEEENS6_IJNSC_ILi128EEESH_SH_EEENS_10bfloat16_tEPNS6_IJlSE_NSC_ILi0EEEEEESJ_SM_NS5_8TiledMMAINS5_8MMA_AtomIJNS5_26SM100_MMA_F16BF16_2x1SM_SSISJ_SJ_fLi128ELi128ELNS5_4UMMA5MajorE0ELSR_0ELNSQ_7ScaleInE0ELSS_0EEEEEENS5_6LayoutINS6_IJSE_SE_SE_EEENS6_IJSK_SK_SK_EEEEENS6_IJNS5_10UnderscoreESZ_SZ_EEEEENS5_18SM100_TMA_2SM_LOADENS5_14ComposedLayoutINS5_7SwizzleILi3ELi4ELi3EEENS5_18smem_ptr_flag_bitsILi16EEENSV_INS6_IJNSC_ILi8EEENSC_ILi64EEEEEENS6_IJS19_SE_EEEEEEEvNS5_8identityES12_S1D_vS1E_EENS_8epilogue10collective18CollectiveEpilogueINS1G_31Sm100PtrArrayTmaWarpSpecializedILi4ELi2ELi16ELb1ELb0EEEJNS6_IJS19_SH_SH_EEENS6_IJNSV_IS19_SE_EENSV_INS6_IJNSC_ILi16EEESD_EEENS6_IJSE_S19_EEEEEEEENS_6half_tEPNS6_IJSE_lSK_EEES1S_S1U_NS1G_6fusion15FusionCallbacksIS1K_NS1V_17LinearCombinationIS1S_fS1S_fLNS_15FloatRoundStyleE2EEES1L_S1R_JEEENS5_5SM1004TMEM4LOAD26SM100_TMEM_LOAD_16dp256b2xENS5_13SM90_TMA_LOADENS13_IS15_S17_NSV_INS6_IJS19_S18_EEES1P_EEEENS5_17SM75_U16x8_LDSM_TENS5_14SM90_TMA_STOREES28_NS5_17SM90_U16x8_STSM_TENS5_39AutoVectorizingCopyWithAssumedAlignmentILi128EEEEEEvvEEEEvNT_6ParamsE) ;  /* 0xfffffedc02587950 */ /* 0x000fec0003c3ffff */
.L_x_299:
[----:B------:R-:W-:-:S00]  /*122a0*/  BRA `(.L_x_299) ;  /* 0xfffffffc00fc7947 */ /* 0x000fc0000383ffff */
[----:B------:R-:W-:-:S00]  /*122b0*/  NOP ;  /* 0x0000000000007918 */ /* 0x000fc00000000000 */
        /* <DEDUP_REMOVED lines=12> */
.L_x_311:


//--------------------- .nv.global.init           --------------------------
	.section	.nv.global.init,"aw",@progbits
.nv.global.init:
	.type		$str$26,@object
	.size		$str$26,($str$27 - $str$26)
$str$26:
        /*0000*/ 	.byte	0x28, 0x61, 0x64, 0x64, 0x72, 0x65, 0x73, 0x73, 0x20, 0x26, 0x20, 0x6d, 0x61, 0x73, 0x6b, 0x29
        /*0010*/ 	.byte	0x20, 0x3d, 0x3d, 0x20, 0x30, 0x00
	.type		$str$27,@object
	.size		$str$27,($str$25 - $str$27)
$str$27:
        /*0016*/ 	.byte	0x2f, 0x74, 0x6d, 0x70, 0x2f, 0x63, 0x75, 0x74, 0x6c, 0x61, 0x73, 0x73, 0x5f, 0x73, 0x77, 0x65
        /*0026*/ 	.byte	0x65, 0x70, 0x5f, 0x73, 0x72, 0x63, 0x2f, 0x69, 0x6e, 0x63, 0x6c, 0x75, 0x64, 0x65, 0x2f, 0x63
        /*0036*/ 	.byte	0x75, 0x74, 0x65, 0x2f, 0x70, 0x6f, 0x69, 0x6e, 0x74, 0x65, 0x72, 0x5f, 0x66, 0x6c, 0x61, 0x67
        /*0046*/ 	.byte	0x67, 0x65, 0x64, 0x2e, 0x68, 0x70, 0x70, 0x00
	.type		$str$25,@object
	.size		$str$25,($str$24 - $str$25)
$str$25:
        /*004e*/ 	.byte	0x2f, 0x74, 0x6d, 0x70, 0x2f, 0x63, 0x75, 0x74, 0x6c, 0x61, 0x73, 0x73, 0x5f, 0x73, 0x77, 0x65
        /*005e*/ 	.byte	0x65, 0x70, 0x5f, 0x73, 0x72, 0x63, 0x2f, 0x69, 0x6e, 0x63, 0x6c, 0x75, 0x64, 0x65, 0x2f, 0x63
        /*006e*/ 	.byte	0x75, 0x74, 0x65, 0x2f, 0x61, 0x74, 0x6f, 0x6d, 0x2f, 0x63, 0x6f, 0x70, 0x79, 0x5f, 0x74, 0x72
        /*007e*/ 	.byte	0x61, 0x69, 0x74, 0x73, 0x5f, 0x73, 0x6d, 0x31, 0x30, 0x30, 0x2e, 0x68, 0x70, 0x70, 0x00
	.type		$str$24,@object
	.size		$str$24,(__unnamed_1 - $str$24)
$str$24:
        /*008d*/ 	.byte	0x28, 0x28, 0x75, 0x69, 0x6e, 0x74, 0x33, 0x32, 0x5f, 0x74, 0x28, 0x74, 0x68, 0x72, 0x65, 0x61
        /*009d*/ 	.byte	0x64, 0x49, 0x64, 0x78, 0x2e, 0x78, 0x29, 0x20, 0x2f, 0x20, 0x33, 0x32, 0x29, 0x20, 0x25, 0x20
        /*00ad*/ 	.byte	0x34, 0x29, 0x20, 0x3d, 0x3d, 0x20, 0x28, 0x28, 0x28, 0x74, 0x6d, 0x65, 0x6d, 0x5f, 0x61, 0x64
        /*00bd*/ 	.byte	0x64, 0x72, 0x20, 0x3e, 0x3e, 0x20, 0x31, 0x36, 0x29, 0x20, 0x2f, 0x20, 0x33, 0x32, 0x29, 0x20
        /*00cd*/ 	.byte	0x25, 0x20, 0x34, 0x29, 0x00
	.type		__unnamed_1,@object
	.size		__unnamed_1,(__unnamed_2 - __unnamed_1)
__unnamed_1:
        /*00d2*/ 	.byte	0x61, 0x75, 0x74, 0x6f, 0x20, 0x63, 0x75, 0x74, 0x65, 0x3a, 0x3a, 0x61, 0x73, 0x5f, 0x70, 0x6f
        /* <DEDUP_REMOVED lines=24> */
        /*0262*/ 	.byte	0x3e, 0x3e, 0x3e, 0x5d, 0x00
	.type		__unnamed_2,@object
	.size		__unnamed_2,(.L_2 - __unnamed_2)
__unnamed_2:
        /* <DEDUP_REMOVED lines=42> */
        /*0507*/ 	.byte	0x3e, 0x5d, 0x00
.L_2:


//--------------------- .nv.shared._ZN7cutlass13device_kernelINS_4gemm6kernel13GemmUniversalINS1_17GroupProblemShapeIN4cute5tupleIJiiiEEEEENS1_10collective13CollectiveMmaINS1_40MainloopSm100ArrayTmaUmmaWarpSpecializedILi6ELi8ELi4ENS6_IJNS5_1CILi2EEENSC_ILi1EEESE_EEEEENS6_IJNSC_ILi128EEESH_SH_EEENS_10bfloat16_tEPNS6_IJlSE_NSC_ILi0EEEEEESJ_SM_NS5_8TiledMMAINS5_8MMA_AtomIJNS5_26SM100_MMA_F16BF16_2x1SM_SSISJ_SJ_fLi128ELi128ELNS5_4UMMA5MajorE0ELSR_0ELNSQ_7ScaleInE0ELSS_0EEEEEENS5_6LayoutINS6_IJSE_SE_SE_EEENS6_IJSK_SK_SK_EEEEENS6_IJNS5_10UnderscoreESZ_SZ_EEEEENS5_18SM100_TMA_2SM_LOADENS5_14ComposedLayoutINS5_7SwizzleILi3ELi4ELi3EEENS5_18smem_ptr_flag_bitsILi16EEENSV_INS6_IJNSC_ILi8EEENSC_ILi64EEEEEENS6_IJS19_SE_EEEEEEEvNS5_8identityES12_S1D_vS1E_EENS_8epilogue10collective18CollectiveEpilogueINS1G_31Sm100PtrArrayTmaWarpSpecializedILi4ELi2ELi16ELb1ELb0EEEJNS6_IJS19_SH_SH_EEENS6_IJNSV_IS19_SE_EENSV_INS6_IJNSC_ILi16EEESD_EEENS6_IJSE_S19_EEEEEEEENS_6half_tEPNS6_IJSE_lSK_EEES1S_S1U_NS1G_6fusion15FusionCallbacksIS1K_NS1V_17LinearCombinationIS1S_fS1S_fLNS_15FloatRoundStyleE2EEES1L_S1R_JEEENS5_5SM1004TMEM4LOAD26SM100_TMEM_LOAD_16dp256b2xENS5_13SM90_TMA_LOADENS13_IS15_S17_NSV_INS6_IJS19_S18_EEES1P_EEEENS5_17SM75_U16x8_LDSM_TENS5_14SM90_TMA_STOREES28_NS5_17SM90_U16x8_STSM_TENS5_39AutoVectorizingCopyWithAssumedAlignmentILi128EEEEEEvvEEEEvNT_6ParamsE --------------------------
	.section	.nv.shared._ZN7cutlass13device_kernelINS_4gemm6kernel13GemmUniversalINS1_17GroupProblemShapeIN4cute5tupleIJiiiEEEEENS1_10collective13CollectiveMmaINS1_40MainloopSm100ArrayTmaUmmaWarpSpecializedILi6ELi8ELi4ENS6_IJNS5_1CILi2EEENSC_ILi1EEESE_EEEEENS6_IJNSC_ILi128EEESH_SH_EEENS_10bfloat16_tEPNS6_IJlSE_NSC_ILi0EEEEEESJ_SM_NS5_8TiledMMAINS5_8MMA_AtomIJNS5_26SM100_MMA_F16BF16_2x1SM_SSISJ_SJ_fLi128ELi128ELNS5_4UMMA5MajorE0ELSR_0ELNSQ_7ScaleInE0ELSS_0EEEEEENS5_6LayoutINS6_IJSE_SE_SE_EEENS6_IJSK_SK_SK_EEEEENS6_IJNS5_10UnderscoreESZ_SZ_EEEEENS5_18SM100_TMA_2SM_LOADENS5_14ComposedLayoutINS5_7SwizzleILi3ELi4ELi3EEENS5_18smem_ptr_flag_bitsILi16EEENSV_INS6_IJNSC_ILi8EEENSC_ILi64EEEEEENS6_IJS19_SE_EEEEEEEvNS5_8identityES12_S1D_vS1E_EENS_8epilogue10collective18CollectiveEpilogueINS1G_31Sm100PtrArrayTmaWarpSpecializedILi4ELi2ELi16ELb1ELb0EEEJNS6_IJS19_SH_SH_EEENS6_IJNSV_IS19_SE_EENSV_INS6_IJNSC_ILi16EEESD_EEENS6_IJSE_S19_EEEEEEEENS_6half_tEPNS6_IJSE_lSK_EEES1S_S1U_NS1G_6fusion15FusionCallbacksIS1K_NS1V_17LinearCombinationIS1S_fS1S_fLNS_15FloatRoundStyleE2EEES1L_S1R_JEEENS5_5SM1004TMEM4LOAD26SM100_TMEM_LOAD_16dp256b2xENS5_13SM90_TMA_LOADENS13_IS15_S17_NSV_INS6_IJS19_S18_EEES1P_EEEENS5_17SM75_U16x8_LDSM_TENS5_14SM90_TMA_STOREES28_NS5_17SM90_U16x8_STSM_TENS5_39AutoVectorizingCopyWithAssumedAlignmentILi128EEEEEEvvEEEEvNT_6ParamsE,"aw",@nobits
	.sectionflags	@""
	.align	16
	.zero		1024


//--------------------- .nv.shared.reserved.0     --------------------------
	.section	.nv.shared.reserved.0,"aw",@nobits
	.weak		__nv_reservedSMEM_offset_0_alias
	.size		__nv_reservedSMEM_offset_0_alias, 0, 64
	.other		__nv_reservedSMEM_offset_0_alias,@"STO_CUDA_RESERVED_SHARED STV_DEFAULT"
__nv_reservedSMEM_offset_0_alias:
	.zero		0
.nv.shared.reserved.0:
	.zero		64
	.weak		__nv_reservedSMEM_tcgen05_partition
	.type		__nv_reservedSMEM_tcgen05_partition,@object
	.size		__nv_reservedSMEM_tcgen05_partition,(.L_0 - __nv_reservedSMEM_tcgen05_partition)
__nv_reservedSMEM_tcgen05_partition:
	.zero		32
.L_0:


//--------------------- .nv.global                --------------------------
	.section	.nv.global,"aw",@nobits
.nv.global:
	.type		_ZN39_INTERNAL_ac77af51_4_k_cu_d8e2a824_28334cute1_E,@object
	.size		_ZN39_INTERNAL_ac77af51_4_k_cu_d8e2a824_28334cute1_E,(_ZN39_INTERNAL_ac77af51_4_k_cu_d8e2a824_28334cuda3std3__45__cpo6cbeginE - _ZN39_INTERNAL_ac77af51_4_k_cu_d8e2a824_28334cute1_E)
_ZN39_INTERNAL_ac77af51_4_k_cu_d8e2a824_28334cute1_E:
	.zero		1
	.type		_ZN39_INTERNAL_ac77af51_4_k_cu_d8e2a824_28334cuda3std3__45__cpo6cbeginE,@object
	.size		_ZN39_INTERNAL_ac77af51_4_k_cu_d8e2a824_28334cuda3std3__45__cpo6cbeginE,(_ZN39_INTERNAL_ac77af51_4_k_cu_d8e2a824_28334cuda3std3__48in_placeE - _ZN39_INTERNAL_ac77af51_4_k_cu_d8e2a824_28334cuda3std3__45__cpo6cbeginE)
_ZN39_INTERNAL_ac77af51_4_k_cu_d8e2a824_28334cuda3std3__45__cpo6cbeginE:
	.zero		1
	.type		_ZN39_INTERNAL_ac77af51_4_k_cu_d8e2a824_28334cuda3std3__48in_placeE,@object
	.size		_ZN39_INTERNAL_ac77af51_4_k_cu_d8e2a824_28334cuda3std3__48in_placeE,(_ZN39_INTERNAL_ac77af51_4_k_cu_d8e2a824_28334cuda3std6ranges3__45__cpo9iter_moveE - _ZN39_INTERNAL_ac77af51_4_k_cu_d8e2a824_28334cuda3std3__48in_placeE)
_ZN39_INTERNAL_ac77af51_4_k_cu_d8e2a824_28334cuda3std3__48in_placeE:
	.zero		1
	.type		_ZN39_INTERNAL_ac77af51_4_k_cu_d8e2a824_28334cuda3std6ranges3__45__cpo9iter_moveE,@object
	.size		_ZN39_INTERNAL_ac77af51_4_k_cu_d8e2a824_28334cuda3std6ranges3__45__cpo9iter_moveE,(_ZN39_INTERNAL_ac77af51_4_k_cu_d8e2a824_28334cuda3std3__45__cpo5beginE - _ZN39_INTERNAL_ac77af51_4_k_cu_d8e2a824_28334cuda3std6ranges3__45__cpo9iter_moveE)
_ZN39_INTERNAL_ac77af51_4_k_cu_d8e2a824_28334cuda3std6ranges3__45__cpo9iter_moveE:
	.zero		1
	.type		_ZN39_INTERNAL_ac77af51_4_k_cu_d8e2a824_28334cuda3std3__45__cpo5beginE,@object
	.size		_ZN39_INTERNAL_ac77af51_4_k_cu_d8e2a824_28334cuda3std3__45__cpo5beginE,(_ZN39_INTERNAL_ac77af51_4_k_cu_d8e2a824_28334cuda3std3__441_GLOBAL__N__ac77af51_4_k_cu_d8e2a824_28336ignoreE - _ZN39_INTERNAL_ac77af51_4_k_cu_d8e2a824_28334cuda3std3__45__cpo5beginE)
_ZN39_INTERNAL_ac77af51_4_k_cu_d8e2a824_28334cuda3std3__45__cpo5beginE:
	.zero		1
	.type		_ZN39_INTERNAL_ac77af51_4_k_cu_d8e2a824_28334cuda3std3__441_GLOBAL__N__ac77af51_4_k_cu_d8e2a824_28336ignoreE,@object
	.size		_ZN39_INTERNAL_ac77af51_4_k_cu_d8e2a824_28334cuda3std3__441_GLOBAL__N__ac77af51_4_k_cu_d8e2a824_28336ignoreE,(_ZN39_INTERNAL_ac77af51_4_k_cu_d8e2a824_28334cute7productE - _ZN39_INTERNAL_ac77af51_4_k_cu_d8e2a824_28334cuda3std3__441_GLOBAL__N__ac77af51_4_k_cu_d8e2a824_28336ignoreE)
_ZN39_INTERNAL_ac77af51_4_k_cu_d8e2a824_28334cuda3std3__441_GLOBAL__N__ac77af51_4_k_cu_d8e2a824_28336ignoreE:
	.zero		1
	.type		_ZN39_INTERNAL_ac77af51_4_k_cu_d8e2a824_28334cute7productE,@object
	.size		_ZN39_INTERNAL_ac77af51_4_k_cu_d8e2a824_28334cute7productE,(_ZN39_INTERNAL_ac77af51_4_k_cu_d8e2a824_28334cuda3std3__45__cpo3endE - _ZN39_INTERNAL_ac77af51_4_k_cu_d8e2a824_28334cute7productE)
_ZN39_INTERNAL_ac77af51_4_k_cu_d8e2a824_28334cute7productE:
	.zero		1
	.type		_ZN39_INTERNAL_ac77af51_4_k_cu_d8e2a824_28334cuda3std3__45__cpo3endE,@object
	.size		_ZN39_INTERNAL_ac77af51_4_k_cu_d8e2a824_28334cuda3std3__45__cpo3endE,(_ZN39_INTERNAL_ac77af51_4_k_cu_d8e2a824_28334cuda3std3__419piecewise_constructE - _ZN39_INTERNAL_ac77af51_4_k_cu_d8e2a824_28334cuda3std3__45__cpo3endE)
_ZN39_INTERNAL_ac77af51_4_k_cu_d8e2a824_28334cuda3std3__45__cpo3endE:
	.zero		1
	.type		_ZN39_INTERNAL_ac77af51_4_k_cu_d8e2a824_28334cuda3std3__419piecewise_constructE,@object
	.size		_ZN39_INTERNAL_ac77af51_4_k_cu_d8e2a824_28334cuda3std3__419piecewise_constructE,(_ZN39_INTERNAL_ac77af51_4_k_cu_d8e2a824_28334cuda3std3__45__cpo4cendE - _ZN39_INTERNAL_ac77af51_4_k_cu_d8e2a824_28334cuda3std3__419piecewise_constructE)
_ZN39_INTERNAL_ac77af51_4_k_cu_d8e2a824_28334cuda3std3__419piecewise_constructE:
	.zero		1
	.type		_ZN39_INTERNAL_ac77af51_4_k_cu_d8e2a824_28334cuda3std3__45__cpo4cendE,@object
	.size		_ZN39_INTERNAL_ac77af51_4_k_cu_d8e2a824_28334cuda3std3__45__cpo4cendE,(_ZN39_INTERNAL_ac77af51_4_k_cu_d8e2a824_28334cuda3std6ranges3__45__cpo4swapE - _ZN39_INTERNAL_ac77af51_4_k_cu_d8e2a824_28334cuda3std3__45__cpo4cendE)
_ZN39_INTERNAL_ac77af51_4_k_cu_d8e2a824_28334cuda3std3__45__cpo4cendE:
	.zero		1
	.type		_ZN39_INTERNAL_ac77af51_4_k_cu_d8e2a824_28334cuda3std6ranges3__45__cpo4swapE,@object
	.size		_ZN39_INTERNAL_ac77af51_4_k_cu_d8e2a824_28334cuda3std6ranges3__45__cpo4swapE,(.L_10 - _ZN39_INTERNAL_ac77af51_4_k_cu_d8e2a824_28334cuda3std6ranges3__45__cpo4swapE)
_ZN39_INTERNAL_ac77af51_4_k_cu_d8e2a824_28334cuda3std6ranges3__45__cpo4swapE:
	.zero		1
.L_10:


//--------------------- .nv.constant0._ZN7cutlass13device_kernelINS_4gemm6kernel13GemmUniversalINS1_17GroupProblemShapeIN4cute5tupleIJiiiEEEEENS1_10collective13CollectiveMmaINS1_40MainloopSm100ArrayTmaUmmaWarpSpecializedILi6ELi8ELi4ENS6_IJNS5_1CILi2EEENSC_ILi1EEESE_EEEEENS6_IJNSC_ILi128EEESH_SH_EEENS_10bfloat16_tEPNS6_IJlSE_NSC_ILi0EEEEEESJ_SM_NS5_8TiledMMAINS5_8MMA_AtomIJNS5_26SM100_MMA_F16BF16_2x1SM_SSISJ_SJ_fLi128ELi128ELNS5_4UMMA5MajorE0ELSR_0ELNSQ_7ScaleInE0ELSS_0EEEEEENS5_6LayoutINS6_IJSE_SE_SE_EEENS6_IJSK_SK_SK_EEEEENS6_IJNS5_10UnderscoreESZ_SZ_EEEEENS5_18SM100_TMA_2SM_LOADENS5_14ComposedLayoutINS5_7SwizzleILi3ELi4ELi3EEENS5_18smem_ptr_flag_bitsILi16EEENSV_INS6_IJNSC_ILi8EEENSC_ILi64EEEEEENS6_IJS19_SE_EEEEEEEvNS5_8identityES12_S1D_vS1E_EENS_8epilogue10collective18CollectiveEpilogueINS1G_31Sm100PtrArrayTmaWarpSpecializedILi4ELi2ELi16ELb1ELb0EEEJNS6_IJS19_SH_SH_EEENS6_IJNSV_IS19_SE_EENSV_INS6_IJNSC_ILi16EEESD_EEENS6_IJSE_S19_EEEEEEEENS_6half_tEPNS6_IJSE_lSK_EEES1S_S1U_NS1G_6fusion15FusionCallbacksIS1K_NS1V_17LinearCombinationIS1S_fS1S_fLNS_15FloatRoundStyleE2EEES1L_S1R_JEEENS5_5SM1004TMEM4LOAD26SM100_TMEM_LOAD_16dp256b2xENS5_13SM90_TMA_LOADENS13_IS15_S17_NSV_INS6_IJS19_S18_EEES1P_EEEENS5_17SM75_U16x8_LDSM_TENS5_14SM90_TMA_STOREES28_NS5_17SM90_U16x8_STSM_TENS5_39AutoVectorizingCopyWithAssumedAlignmentILi128EEEEEEvvEEEEvNT_6ParamsE --------------------------
	.section	.nv.constant0._ZN7cutlass13device_kernelINS_4gemm6kernel13GemmUniversalINS1_17GroupProblemShapeIN4cute5tupleIJiiiEEEEENS1_10collective13CollectiveMmaINS1_40MainloopSm100ArrayTmaUmmaWarpSpecializedILi6ELi8ELi4ENS6_IJNS5_1CILi2EEENSC_ILi1EEESE_EEEEENS6_IJNSC_ILi128EEESH_SH_EEENS_10bfloat16_tEPNS6_IJlSE_NSC_ILi0EEEEEESJ_SM_NS5_8TiledMMAINS5_8MMA_AtomIJNS5_26SM100_MMA_F16BF16_2x1SM_SSISJ_SJ_fLi128ELi128ELNS5_4UMMA5MajorE0ELSR_0ELNSQ_7ScaleInE0ELSS_0EEEEEENS5_6LayoutINS6_IJSE_SE_SE_EEENS6_IJSK_SK_SK_EEEEENS6_IJNS5_10UnderscoreESZ_SZ_EEEEENS5_18SM100_TMA_2SM_LOADENS5_14ComposedLayoutINS5_7SwizzleILi3ELi4ELi3EEENS5_18smem_ptr_flag_bitsILi16EEENSV_INS6_IJNSC_ILi8EEENSC_ILi64EEEEEENS6_IJS19_SE_EEEEEEEvNS5_8identityES12_S1D_vS1E_EENS_8epilogue10collective18CollectiveEpilogueINS1G_31Sm100PtrArrayTmaWarpSpecializedILi4ELi2ELi16ELb1ELb0EEEJNS6_IJS19_SH_SH_EEENS6_IJNSV_IS19_SE_EENSV_INS6_IJNSC_ILi16EEESD_EEENS6_IJSE_S19_EEEEEEEENS_6half_tEPNS6_IJSE_lSK_EEES1S_S1U_NS1G_6fusion15FusionCallbacksIS1K_NS1V_17LinearCombinationIS1S_fS1S_fLNS_15FloatRoundStyleE2EEES1L_S1R_JEEENS5_5SM1004TMEM4LOAD26SM100_TMEM_LOAD_16dp256b2xENS5_13SM90_TMA_LOADENS13_IS15_S17_NSV_INS6_IJS19_S18_EEES1P_EEEENS5_17SM75_U16x8_LDSM_TENS5_14SM90_TMA_STOREES28_NS5_17SM90_U16x8_STSM_TENS5_39AutoVectorizingCopyWithAssumedAlignmentILi128EEEEEEvvEEEEvNT_6ParamsE,"a",@progbits
	.sectionflags	@""
	.align	4
.nv.constant0._ZN7cutlass13device_kernelINS_4gemm6kernel13GemmUniversalINS1_17GroupProblemShapeIN4cute5tupleIJiiiEEEEENS1_10collective13CollectiveMmaINS1_40MainloopSm100ArrayTmaUmmaWarpSpecializedILi6ELi8ELi4ENS6_IJNS5_1CILi2EEENSC_ILi1EEESE_EEEEENS6_IJNSC_ILi128EEESH_SH_EEENS_10bfloat16_tEPNS6_IJlSE_NSC_ILi0EEEEEESJ_SM_NS5_8TiledMMAINS5_8MMA_AtomIJNS5_26SM100_MMA_F16BF16_2x1SM_SSISJ_SJ_fLi128ELi128ELNS5_4UMMA5MajorE0ELSR_0ELNSQ_7ScaleInE0ELSS_0EEEEEENS5_6LayoutINS6_IJSE_SE_SE_EEENS6_IJSK_SK_SK_EEEEENS6_IJNS5_10UnderscoreESZ_SZ_EEEEENS5_18SM100_TMA_2SM_LOADENS5_14ComposedLayoutINS5_7SwizzleILi3ELi4ELi3EEENS5_18smem_ptr_flag_bitsILi16EEENSV_INS6_IJNSC_ILi8EEENSC_ILi64EEEEEENS6_IJS19_SE_EEEEEEEvNS5_8identityES12_S1D_vS1E_EENS_8epilogue10collective18CollectiveEpilogueINS1G_31Sm100PtrArrayTmaWarpSpecializedILi4ELi2ELi16ELb1ELb0EEEJNS6_IJS19_SH_SH_EEENS6_IJNSV_IS19_SE_EENSV_INS6_IJNSC_ILi16EEESD_EEENS6_IJSE_S19_EEEEEEEENS_6half_tEPNS6_IJSE_lSK_EEES1S_S1U_NS1G_6fusion15FusionCallbacksIS1K_NS1V_17LinearCombinationIS1S_fS1S_fLNS_15FloatRoundStyleE2EEES1L_S1R_JEEENS5_5SM1004TMEM4LOAD26SM100_TMEM_LOAD_16dp256b2xENS5_13SM90_TMA_LOADENS13_IS15_S17_NSV_INS6_IJS19_S18_EEES1P_EEEENS5_17SM75_U16x8_LDSM_TENS5_14SM90_TMA_STOREES28_NS5_17SM90_U16x8_STSM_TENS5_39AutoVectorizingCopyWithAssumedAlignmentILi128EEEEEEvvEEEEvNT_6ParamsE:
	.zero		3200


//--------------------- SYMBOLS --------------------------

	.type		.nv.reservedSmem.offset0,@object
	.size		.nv.reservedSmem.offset0,0x4
	.type		.nv.reservedSmem.cap,@object
	.size		.nv.reservedSmem.cap,0x4
	.type		__assertfail,@function
